def attn_fwd(
    Q,
    K,
    V,
    Out,
    Lse,
    sm_scale,
    stride_qz,
    stride_qh,
    stride_qm,
    stride_qk,
    stride_kz,
    stride_kh,
    stride_kn,
    stride_kk,
    stride_vz,
    stride_vh,
    stride_vn,
    stride_vk,
    stride_oz,
    stride_oh,
    stride_om,
    stride_ok,
    seqlen_q,
    seqlen_k,
    BLOCK_M: tl.constexpr,
    BLOCK_N: tl.constexpr,
    HEAD_DIM: tl.constexpr,
    CAUSAL: tl.constexpr,
):
    start_m = tl.program_id(0)
    off_hz = tl.program_id(1)
    q_off = off_hz * stride_qh
    k_off = off_hz * stride_kh
    v_off = off_hz * stride_vh
    offs_m = start_m * BLOCK_M + tl.arange(0, BLOCK_M)
    offs_d = tl.arange(0, HEAD_DIM)
    offs_n = tl.arange(0, BLOCK_N)
    q_ptrs = Q + q_off + offs_m[:, None] * stride_qm + offs_d[None, :] * stride_qk
    k_ptrs = K + k_off + offs_d[:, None] * stride_kk + offs_n[None, :] * stride_kn
    v_ptrs = V + v_off + offs_n[:, None] * stride_vn + offs_d[None, :] * stride_vk
    m_i = tl.full([BLOCK_M], float("-inf"), dtype=tl.float32)
    l_i = tl.zeros([BLOCK_M], dtype=tl.float32) + 1.0
    acc = tl.zeros([BLOCK_M, HEAD_DIM], dtype=tl.float32)
    q = tl.load(q_ptrs)
    acc, l_i, m_i = _attn_fwd_inner(
        acc,
        l_i,
        m_i,
        q,
        k_ptrs,
        v_ptrs,
        sm_scale,
        stride_kn,
        stride_vn,
        start_m,
        seqlen_k,
        BLOCK_M,
        BLOCK_N,
        HEAD_DIM,
        CAUSAL,
    )
    acc = acc / l_i[:, None]
    lse = m_i + tl.math.log2(l_i) / 1.4426950408889634
    o_ptrs = (
        Out
        + off_hz * stride_oh
        + offs_m[:, None] * stride_om
        + offs_d[None, :] * stride_ok
    )
    tl.store(o_ptrs, acc.to(Out.dtype.element_ty))
    tl.store(Lse + off_hz * seqlen_q + offs_m, lse)

# config = {"BLOCK_M": 32, "BLOCK_N": 64, "HEAD_DIM": 256, "arch": "sm_100", "causal": false, "dtype": "fp8e4m3", "num_stages": 4, "num_warps": 4}
# arch = sm_100


// ===== COMPILED SASS (sm_100a) =====

	.target	sm_100a

	.elftype	@"ET_EXEC"


//--------------------- .note.nv.tkinfo           --------------------------
	.section	.note.nv.tkinfo,"",@"SHT_NOTE"
	.sectionflags	@"SHF_NOTE_NV_TKINFO"
	.tkinfo
        /*0018*/ 	.word	0x00000081
        /*0030*/ 	.string	""
        /*0030*/ 	.string	"ptxas-blackwell"
        /*0030*/ 	.string	"Cuda compilation tools, release 12.9, V12.9.86"
        /*0030*/ 	.string	"Build cuda_12.9.r12.9/compiler.36037853_0"
        /*0030*/ 	.string	"-v  -suppress-debug-info  -lineinfo  -arch sm_100a "



//--------------------- .note.nv.cuver            --------------------------
	.section	.note.nv.cuver,"",@"SHT_NOTE"
	.sectionflags	@"SHF_NOTE_NV_CUVER"
        /*0018*/ 	.short	0x0001
        /*001a*/ 	.short	0x0064
        /*001c*/ 	.short	0x0001
        /*001e*/ 	.short	0x0000
        /*0020*/ 	.short	0x0001
        /*0022*/ 	.short	0x0000


//--------------------- .nv.info                  --------------------------
	.section	.nv.info,"",@"SHT_CUDA_INFO"
	.align	4


	//----- nvinfo : EIATTR_REGCOUNT
	.align		4
        /*0000*/ 	.byte	0x04, 0x2f
        /*0002*/ 	.short	(.L_2 - .L_1)
	.align		4
.L_1:
        /*0004*/ 	.word	index@(attn_fwd)
        /*0008*/ 	.word	0x000000ff


	//----- nvinfo : EIATTR_FRAME_SIZE
	.align		4
.L_2:
        /*000c*/ 	.byte	0x04, 0x11
        /*000e*/ 	.short	(.L_4 - .L_3)
	.align		4
.L_3:
        /*0010*/ 	.word	index@(attn_fwd)
        /*0014*/ 	.word	0x00000760


	//----- nvinfo : EIATTR_MIN_STACK_SIZE
	.align		4
.L_4:
        /*0018*/ 	.byte	0x04, 0x12
        /*001a*/ 	.short	(.L_6 - .L_5)
	.align		4
.L_5:
        /*001c*/ 	.word	index@(attn_fwd)
        /*0020*/ 	.word	0x00000760
.L_6:


//--------------------- .nv.info.attn_fwd         --------------------------
	.section	.nv.info.attn_fwd,"",@"SHT_CUDA_INFO"
	.sectionflags	@""
	.align	4


	//----- nvinfo : EIATTR_CUDA_API_VERSION
	.align		4
        /*0000*/ 	.byte	0x04, 0x37
        /*0002*/ 	.short	(.L_8 - .L_7)
.L_7:
        /*0004*/ 	.word	0x00000081


	//----- nvinfo : EIATTR_KPARAM_INFO
	.align		4
.L_8:
        /*0008*/ 	.byte	0x04, 0x17
        /*000a*/ 	.short	(.L_10 - .L_9)
.L_9:
        /*000c*/ 	.word	0x00000000
        /*0010*/ 	.short	0x0019
        /*0012*/ 	.short	0x0080
        /*0014*/ 	.byte	0x00, 0xf4, 0x21, 0x00


	//----- nvinfo : EIATTR_KPARAM_INFO
	.align		4
.L_10:
        /*0018*/ 	.byte	0x04, 0x17
        /*001a*/ 	.short	(.L_12 - .L_11)
.L_11:
        /*001c*/ 	.word	0x00000000
        /*0020*/ 	.short	0x0018
        /*0022*/ 	.short	0x0078
        /*0024*/ 	.byte	0x00, 0xf4, 0x21, 0x00


	//----- nvinfo : EIATTR_KPARAM_INFO
	.align		4
.L_12:
        /*0028*/ 	.byte	0x04, 0x17
        /*002a*/ 	.short	(.L_14 - .L_13)
.L_13:
        /*002c*/ 	.word	0x00000000
        /*0030*/ 	.short	0x0017
        /*0032*/ 	.short	0x0070
        /*0034*/ 	.byte	0x00, 0xf0, 0x11, 0x00


	//----- nvinfo : EIATTR_KPARAM_INFO
	.align		4
.L_14:
        /*0038*/ 	.byte	0x04, 0x17
        /*003a*/ 	.short	(.L_16 - .L_15)
.L_15:
        /*003c*/ 	.word	0x00000000
        /*0040*/ 	.short	0x0016
        /*0042*/ 	.short	0x006c
        /*0044*/ 	.byte	0x00, 0xf0, 0x11, 0x00


	//----- nvinfo : EIATTR_KPARAM_INFO
	.align		4
.L_16:
        /*0048*/ 	.byte	0x04, 0x17
        /*004a*/ 	.short	(.L_18 - .L_17)
.L_17:
        /*004c*/ 	.word	0x00000000
        /*0050*/ 	.short	0x0015
        /*0052*/ 	.short	0x0068
        /*0054*/ 	.byte	0x00, 0xf0, 0x11, 0x00


	//----- nvinfo : EIATTR_KPARAM_INFO
	.align		4
.L_18:
        /*0058*/ 	.byte	0x04, 0x17
        /*005a*/ 	.short	(.L_20 - .L_19)
.L_19:
        /*005c*/ 	.word	0x00000000
        /*0060*/ 	.short	0x0014
        /*0062*/ 	.short	0x0064
        /*0064*/ 	.byte	0x00, 0xf0, 0x11, 0x00


	//----- nvinfo : EIATTR_KPARAM_INFO
	.align		4
.L_20:
        /*0068*/ 	.byte	0x04, 0x17
        /*006a*/ 	.short	(.L_22 - .L_21)
.L_21:
        /*006c*/ 	.word	0x00000000
        /*0070*/ 	.short	0x0013
        /*0072*/ 	.short	0x0060
        /*0074*/ 	.byte	0x00, 0xf0, 0x11, 0x00


	//----- nvinfo : EIATTR_KPARAM_INFO
	.align		4
.L_22:
        /*0078*/ 	.byte	0x04, 0x17
        /*007a*/ 	.short	(.L_24 - .L_23)
.L_23:
        /*007c*/ 	.word	0x00000000
        /*0080*/ 	.short	0x0012
        /*0082*/ 	.short	0x005c
        /*0084*/ 	.byte	0x00, 0xf0, 0x11, 0x00


	//----- nvinfo : EIATTR_KPARAM_INFO
	.align		4
.L_24:
        /*0088*/ 	.byte	0x04, 0x17
        /*008a*/ 	.short	(.L_26 - .L_25)
.L_25:
        /*008c*/ 	.word	0x00000000
        /*0090*/ 	.short	0x0011
        /*0092*/ 	.short	0x0058
        /*0094*/ 	.byte	0x00, 0xf0, 0x11, 0x00


	//----- nvinfo : EIATTR_KPARAM_INFO
	.align		4
.L_26:
        /*0098*/ 	.byte	0x04, 0x17
        /*009a*/ 	.short	(.L_28 - .L_27)
.L_27:
        /*009c*/ 	.word	0x00000000
        /*00a0*/ 	.short	0x0010
        /*00a2*/ 	.short	0x0054
        /*00a4*/ 	.byte	0x00, 0xf0, 0x11, 0x00


	//----- nvinfo : EIATTR_KPARAM_INFO
	.align		4
.L_28:
        /*00a8*/ 	.byte	0x04, 0x17
        /*00aa*/ 	.short	(.L_30 - .L_29)
.L_29:
        /*00ac*/ 	.word	0x00000000
        /*00b0*/ 	.short	0x000f
        /*00b2*/ 	.short	0x0050
        /*00b4*/ 	.byte	0x00, 0xf0, 0x11, 0x00


	//----- nvinfo : EIATTR_KPARAM_INFO
	.align		4
.L_30:
        /*00b8*/ 	.byte	0x04, 0x17
        /*00ba*/ 	.short	(.L_32 - .L_31)
.L_31:
        /*00bc*/ 	.word	0x00000000
        /*00c0*/ 	.short	0x000e
        /*00c2*/ 	.short	0x004c
        /*00c4*/ 	.byte	0x00, 0xf0, 0x11, 0x00


	//----- nvinfo : EIATTR_KPARAM_INFO
	.align		4
.L_32:
        /*00c8*/ 	.byte	0x04, 0x17
        /*00ca*/ 	.short	(.L_34 - .L_33)
.L_33:
        /*00cc*/ 	.word	0x00000000
        /*00d0*/ 	.short	0x000d
        /*00d2*/ 	.short	0x0048
        /*00d4*/ 	.byte	0x00, 0xf0, 0x11, 0x00


	//----- nvinfo : EIATTR_KPARAM_INFO
	.align		4
.L_34:
        /*00d8*/ 	.byte	0x04, 0x17
        /*00da*/ 	.short	(.L_36 - .L_35)
.L_35:
        /*00dc*/ 	.word	0x00000000
        /*00e0*/ 	.short	0x000c
        /*00e2*/ 	.short	0x0044
        /*00e4*/ 	.byte	0x00, 0xf0, 0x11, 0x00


	//----- nvinfo : EIATTR_KPARAM_INFO
	.align		4
.L_36:
        /*00e8*/ 	.byte	0x04, 0x17
        /*00ea*/ 	.short	(.L_38 - .L_37)
.L_37:
        /*00ec*/ 	.word	0x00000000
        /*00f0*/ 	.short	0x000b
        /*00f2*/ 	.short	0x0040
        /*00f4*/ 	.byte	0x00, 0xf0, 0x11, 0x00


	//----- nvinfo : EIATTR_KPARAM_INFO
	.align		4
.L_38:
        /*00f8*/ 	.byte	0x04, 0x17
        /*00fa*/ 	.short	(.L_40 - .L_39)
.L_39:
        /*00fc*/ 	.word	0x00000000
        /*0100*/ 	.short	0x000a
        /*0102*/ 	.short	0x003c
        /*0104*/ 	.byte	0x00, 0xf0, 0x11, 0x00


	//----- nvinfo : EIATTR_KPARAM_INFO
	.align		4
.L_40:
        /*0108*/ 	.byte	0x04, 0x17
        /*010a*/ 	.short	(.L_42 - .L_41)
.L_41:
        /*010c*/ 	.word	0x00000000
        /*0110*/ 	.short	0x0009
        /*0112*/ 	.short	0x0038
        /*0114*/ 	.byte	0x00, 0xf0, 0x11, 0x00


	//----- nvinfo : EIATTR_KPARAM_INFO
	.align		4
.L_42:
        /*0118*/ 	.byte	0x04, 0x17
        /*011a*/ 	.short	(.L_44 - .L_43)
.L_43:
        /*011c*/ 	.word	0x00000000
        /*0120*/ 	.short	0x0008
        /*0122*/ 	.short	0x0034
        /*0124*/ 	.byte	0x00, 0xf0, 0x11, 0x00


	//----- nvinfo : EIATTR_KPARAM_INFO
	.align		4
.L_44:
        /*0128*/ 	.byte	0x04, 0x17
        /*012a*/ 	.short	(.L_46 - .L_45)
.L_45:
        /*012c*/ 	.word	0x00000000
        /*0130*/ 	.short	0x0007
        /*0132*/ 	.short	0x0030
        /*0134*/ 	.byte	0x00, 0xf0, 0x11, 0x00


	//----- nvinfo : EIATTR_KPARAM_INFO
	.align		4
.L_46:
        /*0138*/ 	.byte	0x04, 0x17
        /*013a*/ 	.short	(.L_48 - .L_47)
.L_47:
        /*013c*/ 	.word	0x00000000
        /*0140*/ 	.short	0x0006
        /*0142*/ 	.short	0x002c
        /*0144*/ 	.byte	0x00, 0xf0, 0x11, 0x00


	//----- nvinfo : EIATTR_KPARAM_INFO
	.align		4
.L_48:
        /*0148*/ 	.byte	0x04, 0x17
        /*014a*/ 	.short	(.L_50 - .L_49)
.L_49:
        /*014c*/ 	.word	0x00000000
        /*0150*/ 	.short	0x0005
        /*0152*/ 	.short	0x0028
        /*0154*/ 	.byte	0x00, 0xf0, 0x11, 0x00


	//----- nvinfo : EIATTR_KPARAM_INFO
	.align		4
.L_50:
        /*0158*/ 	.byte	0x04, 0x17
        /*015a*/ 	.short	(.L_52 - .L_51)
.L_51:
        /*015c*/ 	.word	0x00000000
        /*0160*/ 	.short	0x0004
        /*0162*/ 	.short	0x0020
        /*0164*/ 	.byte	0x00, 0xf4, 0x21, 0x00


	//----- nvinfo : EIATTR_KPARAM_INFO
	.align		4
.L_52:
        /*0168*/ 	.byte	0x04, 0x17
        /*016a*/ 	.short	(.L_54 - .L_53)
.L_53:
        /*016c*/ 	.word	0x00000000
        /*0170*/ 	.short	0x0003
        /*0172*/ 	.short	0x0018
        /*0174*/ 	.byte	0x00, 0xf4, 0x21, 0x00


	//----- nvinfo : EIATTR_KPARAM_INFO
	.align		4
.L_54:
        /*0178*/ 	.byte	0x04, 0x17
        /*017a*/ 	.short	(.L_56 - .L_55)
.L_55:
        /*017c*/ 	.word	0x00000000
        /*0180*/ 	.short	0x0002
        /*0182*/ 	.short	0x0010
        /*0184*/ 	.byte	0x00, 0xf4, 0x21, 0x00


	//----- nvinfo : EIATTR_KPARAM_INFO
	.align		4
.L_56:
        /*0188*/ 	.byte	0x04, 0x17
        /*018a*/ 	.short	(.L_58 - .L_57)
.L_57:
        /*018c*/ 	.word	0x00000000
        /*0190*/ 	.short	0x0001
        /*0192*/ 	.short	0x0008
        /*0194*/ 	.byte	0x00, 0xf4, 0x21, 0x00


	//----- nvinfo : EIATTR_KPARAM_INFO
	.align		4
.L_58:
        /*0198*/ 	.byte	0x04, 0x17
        /*019a*/ 	.short	(.L_60 - .L_59)
.L_59:
        /*019c*/ 	.word	0x00000000
        /*01a0*/ 	.short	0x0000
        /*01a2*/ 	.short	0x0000
        /*01a4*/ 	.byte	0x00, 0xf4, 0x21, 0x00


	//----- nvinfo : EIATTR_SPARSE_MMA_MASK
	.align		4
.L_60:
        /*01a8*/ 	.byte	0x03, 0x50
        /*01aa*/ 	.short	0x0000


	//----- nvinfo : EIATTR_MAXREG_COUNT
	.align		4
        /*01ac*/ 	.byte	0x03, 0x1b
        /*01ae*/ 	.short	0x00ff


	//----- nvinfo : EIATTR_NUM_BARRIERS
	.align		4
        /*01b0*/ 	.byte	0x02, 0x4c
        /*01b2*/ 	.byte	0x01
	.zero		1


	//----- nvinfo : EIATTR_ANNOTATIONS
	.align		4
        /*01b4*/ 	.byte	0x04, 0x55
        /*01b6*/ 	.short	(.L_62 - .L_61)


	//   ....[0]....
.L_61:
        /*01b8*/ 	.word	0x00000001
        /*01bc*/ 	.byte	0xb0, 0x20, 0x00, 0x00, 0x01, 0x00, 0x00, 0x00, 0x00, 0x21, 0x00, 0x00, 0x01, 0x00, 0x00, 0x00
        /* <DEDUP_REMOVED lines=470> */
        /*1f2c*/ 	.byte	0x90, 0xf5, 0x00, 0x00, 0x01, 0x00, 0x00, 0x00, 0xd0, 0xf5, 0x00, 0x00


	//----- nvinfo : EIATTR_COOP_GROUP_MASK_REGIDS
	.align		4
.L_62:
        /*1f38*/ 	.byte	0x04, 0x29
        /*1f3a*/ 	.short	(.L_64 - .L_63)


	//   ....[0]....
.L_63:
        /*1f3c*/ 	.word	0xffffffff


	//   ....[1]....
        /*1f40*/ 	.word	0xffffffff


	//   ....[2]....
        /*1f44*/ 	.word	0xffffffff


	//   ....[3]....
        /*1f48*/ 	.word	0xffffffff


	//   ....[4]....
        /*1f4c*/ 	.word	0xffffffff


	//   ....[5]....
        /*1f50*/ 	.word	0xffffffff


	//   ....[6]....
        /*1f54*/ 	.word	0xffffffff


	//   ....[7]....
        /*1f58*/ 	.word	0xffffffff


	//   ....[8]....
        /*1f5c*/ 	.word	0xffffffff


	//   ....[9]....
        /*1f60*/ 	.word	0xffffffff


	//   ....[10]....
        /*1f64*/ 	.word	0xffffffff


	//   ....[11]....
        /*1f68*/ 	.word	0xffffffff


	//   ....[12]....
        /*1f6c*/ 	.word	0xffffffff


	//   ....[13]....
        /*1f70*/ 	.word	0xffffffff


	//   ....[14]....
        /*1f74*/ 	.word	0xffffffff


	//   ....[15]....
        /*1f78*/ 	.word	0xffffffff


	//   ....[16]....
        /*1f7c*/ 	.word	0xffffffff


	//   ....[17]....
        /*1f80*/ 	.word	0xffffffff


	//   ....[18]....
        /*1f84*/ 	.word	0xffffffff


	//   ....[19]....
        /*1f88*/ 	.word	0xffffffff


	//----- nvinfo : EIATTR_COOP_GROUP_INSTR_OFFSETS
	.align		4
.L_64:
        /*1f8c*/ 	.byte	0x04, 0x28
        /*1f8e*/ 	.short	(.L_66 - .L_65)


	//   ....[0]....
.L_65:
        /*1f90*/ 	.word	0x0000c940


	//   ....[1]....
        /*1f94*/ 	.word	0x0000c950


	//   ....[2]....
        /*1f98*/ 	.word	0x0000c960


	//   ....[3]....
        /*1f9c*/ 	.word	0x0000c970


	//   ....[4]....
        /*1fa0*/ 	.word	0x0000c9d0


	//   ....[5]....
        /*1fa4*/ 	.word	0x0000c9e0


	//   ....[6]....
        /*1fa8*/ 	.word	0x0000c9f0


	//   ....[7]....
        /*1fac*/ 	.word	0x0000ca00


	//   ....[8]....
        /*1fb0*/ 	.word	0x0000cb30


	//   ....[9]....
        /*1fb4*/ 	.word	0x0000cb50


	//   ....[10]....
        /*1fb8*/ 	.word	0x0000d050


	//   ....[11]....
        /*1fbc*/ 	.word	0x0000d070


	//   ....[12]....
        /*1fc0*/ 	.word	0x0000d090


	//   ....[13]....
        /*1fc4*/ 	.word	0x0000d0a0


	//   ....[14]....
        /*1fc8*/ 	.word	0x0000d0e0


	//   ....[15]....
        /*1fcc*/ 	.word	0x0000d100


	//   ....[16]....
        /*1fd0*/ 	.word	0x0000d110


	//   ....[17]....
        /*1fd4*/ 	.word	0x0000d160


	//   ....[18]....
        /*1fd8*/ 	.word	0x0000d230


	//   ....[19]....
        /*1fdc*/ 	.word	0x0000d250


	//----- nvinfo : EIATTR_VRC_CTA_INIT_COUNT
	.align		4
.L_66:
        /*1fe0*/ 	.byte	0x02, 0x4a
	.zero		1
	.zero		1


	//----- nvinfo : EIATTR_EXIT_INSTR_OFFSETS
	.align		4
        /*1fe4*/ 	.byte	0x04, 0x1c
        /*1fe6*/ 	.short	(.L_68 - .L_67)


	//   ....[0]....
.L_67:
        /*1fe8*/ 	.word	0x00014dd0


	//   ....[1]....
        /*1fec*/ 	.word	0x00014e00


	//----- nvinfo : EIATTR_REQNTID
	.align		4
.L_68:
        /*1ff0*/ 	.byte	0x04, 0x10
        /*1ff2*/ 	.short	(.L_70 - .L_69)
.L_69:
        /*1ff4*/ 	.word	0x00000080
        /*1ff8*/ 	.word	0x00000001
        /*1ffc*/ 	.word	0x00000001


	//----- nvinfo : EIATTR_CBANK_PARAM_SIZE
	.align		4
.L_70:
        /*2000*/ 	.byte	0x03, 0x19
        /*2002*/ 	.short	0x0088


	//----- nvinfo : EIATTR_PARAM_CBANK
	.align		4
        /*2004*/ 	.byte	0x04, 0x0a
        /*2006*/ 	.short	(.L_72 - .L_71)
	.align		4
.L_71:
        /*2008*/ 	.word	index@(.nv.constant0.attn_fwd)
        /*200c*/ 	.short	0x0380
        /*200e*/ 	.short	0x0088


	//----- nvinfo : EIATTR_SW_WAR
	.align		4
.L_72:
        /*2010*/ 	.byte	0x04, 0x36
        /*2012*/ 	.short	(.L_74 - .L_73)
.L_73:
        /*2014*/ 	.word	0x00000008
.L_74:


//--------------------- .nv.compat                --------------------------
	.section	.nv.compat,"",@"SHT_CUDA_COMPAT_INFO"
	.align	4
        /*0000*/ 	.byte	0x02, 0x02, 0x02, 0x00, 0x02, 0x05, 0x05, 0x00, 0x02, 0x03, 0x00, 0x00, 0x02, 0x06, 0x01, 0x00


//--------------------- .nv.callgraph             --------------------------
	.section	.nv.callgraph,"",@"SHT_CUDA_CALLGRAPH"
	.align	4
	.sectionentsize	8
	.align		4
        /*0000*/ 	.word	0x00000000
	.align		4
        /*0004*/ 	.word	0xffffffff
	.align		4
        /*0008*/ 	.word	0x00000000
	.align		4
        /*000c*/ 	.word	0xfffffffe
	.align		4
        /*0010*/ 	.word	0x00000000
	.align		4
        /*0014*/ 	.word	0xfffffffd
	.align		4
        /*0018*/ 	.word	0x00000000
	.align		4
        /*001c*/ 	.word	0xfffffffc


//--------------------- .nv.constant4             --------------------------
	.section	.nv.constant4,"a",@progbits
	.align	8
	.align		8
.nv.constant4:
        /*0000*/ 	.dword	_$_str


//--------------------- .text.attn_fwd            --------------------------
	.section	.text.attn_fwd,"ax",@progbits
	.align	128
        .global         attn_fwd
        .type           attn_fwd,@function
        .size           attn_fwd,(.L_x_3 - attn_fwd)
        .other          attn_fwd,@"STO_CUDA_ENTRY STV_DEFAULT"
attn_fwd:
.text.attn_fwd:
[----:B------:R-:W0:Y:S01]  /*0000*/  LDC R1, c[0x0][0x37c] ;  /* 0x0000df00ff017b82 */ /* 0x000e220000000800 */
[----:B------:R-:W1:Y:S07]  /*0010*/  S2R R5, SR_TID.X ;  /* 0x0000000000057919 */ /* 0x000e6e0000002100 */
[----:B------:R-:W2:Y:S01]  /*0020*/  S2UR UR8, SR_CTAID.Y ;  /* 0x00000000000879c3 */ /* 0x000ea20000002600 */
[----:B------:R-:W2:Y:S01]  /*0030*/  LDCU.64 UR4, c[0x0][0x3b0] ;  /* 0x00007600ff0477ac */ /* 0x000ea20008000a00 */
[----:B0-----:R-:W-:Y:S01]  /*0040*/  VIADD R1, R1, 0xfffff8a0 ;  /* 0xfffff8a001017836 */ /* 0x001fe20000000000 */
[----:B------:R-:W0:Y:S01]  /*0050*/  S2R R7, SR_CTAID.X ;  /* 0x0000000000077919 */ /* 0x000e220000002500 */
[----:B------:R-:W3:Y:S04]  /*0060*/  LDCU.64 UR12, c[0x0][0x358] ;  /* 0x00006b00ff0c77ac */ /* 0x000ee80008000a00 */
[----:B------:R-:W4:Y:S08]  /*0070*/  LDC R3, c[0x0][0x3b8] ;  /* 0x0000ee00ff037b82 */ /* 0x000f300000000800 */
[----:B------:R-:W5:Y:S01]  /*0080*/  LDC.64 R10, c[0x0][0x380] ;  /* 0x0000e000ff0a7b82 */ /* 0x000f620000000a00 */
[----:B--2---:R-:W-:Y:S01]  /*0090*/  UIMAD UR4, UR8, UR4, URZ ;  /* 0x00000004080472a4 */ /* 0x004fe2000f8e02ff */
[----:B-1----:R-:W-:-:S05]  /*00a0*/  LOP3.LUT R0, R5, 0x1f, RZ, 0xc0, !PT ;  /* 0x0000001f05007812 */ /* 0x002fca00078ec0ff */
[----:B0-----:R-:W-:Y:S01]  /*00b0*/  IMAD R2, R7, 0x20, R0 ;  /* 0x0000002007027824 */ /* 0x001fe200078e0200 */
[----:B------:R-:W-:-:S03]  /*00c0*/  SHF.R.U32.HI R0, RZ, 0x5, R5 ;  /* 0x00000005ff007819 */ /* 0x000fc60000011605 */
[----:B------:R-:W-:Y:S01]  /*00d0*/  IMAD R7, R2, UR5, RZ ;  /* 0x0000000502077c24 */ /* 0x000fe2000f8e02ff */
[----:B------:R-:W-:Y:S01]  /*00e0*/  SGXT.U32 R0, R0, 0x2 ;  /* 0x000000020000781a */ /* 0x000fe20000000000 */
[----:B------:R-:W-:-:S03]  /*00f0*/  USHF.R.S32.HI UR5, URZ, 0x1f, UR4 ;  /* 0x0000001fff057899 */ /* 0x000fc60008011404 */
[----:B-----5:R-:W-:Y:S01]  /*0100*/  IADD3 R2, P0, P1, R7, UR4, R10 ;  /* 0x0000000407027c10 */ /* 0x020fe2000f91e00a */
[----:B----4-:R-:W-:Y:S01]  /*0110*/  IMAD R9, R0, R3, RZ ;  /* 0x0000000300097224 */ /* 0x010fe200078e02ff */
[----:B------:R-:W-:-:S03]  /*0120*/  SHF.R.S32.HI R0, RZ, 0x1f, R7 ;  /* 0x0000001fff007819 */ /* 0x000fc60000011407 */
[----:B------:R-:W-:Y:S01]  /*0130*/  IMAD R7, R3, 0x4, R9 ;  /* 0x0000000403077824 */ /* 0x000fe200078e0209 */
[----:B------:R-:W-:Y:S02]  /*0140*/  IADD3.X R0, PT, PT, R0, UR5, R11, P0, P1 ;  /* 0x0000000500007c10 */ /* 0x000fe400087e240b */
[-C--:B------:R-:W-:Y:S01]  /*0150*/  IADD3 R8, P0, PT, R9, R2.reuse, RZ ;  /* 0x0000000209087210 */ /* 0x080fe20007f1e0ff */
[----:B------:R-:W-:Y:S01]  /*0160*/  IMAD R13, R3, 0x4, R7 ;  /* 0x00000004030d7824 */ /* 0x000fe200078e0207 */
[----:B------:R-:W-:Y:S02]  /*0170*/  IADD3 R10, P1, PT, R7, R2, RZ ;  /* 0x00000002070a7210 */ /* 0x000fe40007f3e0ff */
[----:B------:R-:W-:Y:S01]  /*0180*/  LEA.HI.X.SX32 R9, R9, R0, 0x1, P0 ;  /* 0x0000000009097211 */ /* 0x000fe200000f0eff */
[----:B------:R-:W-:Y:S01]  /*0190*/  IMAD R15, R3, 0x4, R13 ;  /* 0x00000004030f7824 */ /* 0x000fe200078e020d */
[----:B------:R-:W-:Y:S02]  /*01a0*/  IADD3 R12, P0, PT, R13, R2, RZ ;  /* 0x000000020d0c7210 */ /* 0x000fe40007f1e0ff */
[-C--:B------:R-:W-:Y:S01]  /*01b0*/  LEA.HI.X.SX32 R11, R7, R0.reuse, 0x1, P1 ;  /* 0x00000000070b7211 */ /* 0x080fe200008f0eff */
[----:B------:R-:W-:Y:S01]  /*01c0*/  IMAD R17, R3, 0x4, R15 ;  /* 0x0000000403117824 */ /* 0x000fe200078e020f */
[----:B------:R-:W-:Y:S01]  /*01d0*/  LEA.HI.X.SX32 R13, R13, R0, 0x1, P0 ;  /* 0x000000000d0d7211 */ /* 0x000fe200000f0eff */
[----:B---3--:R-:W2:Y:S01]  /*01e0*/  LDG.E.U8 R4, desc[UR12][R8.64] ;  /* 0x0000000c08047981 */ /* 0x008ea2000c1e1100 */
[----:B------:R-:W-:Y:S01]  /*01f0*/  IADD3 R14, P0, PT, R15, R2, RZ ;  /* 0x000000020f0e7210 */ /* 0x000fe20007f1e0ff */
[----:B------:R-:W-:-:S02]  /*0200*/  IMAD R19, R3, 0x4, R17 ;  /* 0x0000000403137824 */ /* 0x000fc400078e0211 */
[----:B------:R0:W3:Y:S01]  /*0210*/  LDG.E.U8 R6, desc[UR12][R12.64] ;  /* 0x0000000c0c067981 */ /* 0x0000e2000c1e1100 */
[----:B------:R-:W-:Y:S01]  /*0220*/  LEA.HI.X.SX32 R15, R15, R0, 0x1, P0 ;  /* 0x000000000f0f7211 */ /* 0x000fe200000f0eff */
[----:B------:R-:W-:Y:S01]  /*0230*/  IMAD R21, R3, 0x4, R19 ;  /* 0x0000000403157824 */ /* 0x000fe200078e0213 */
[----:B------:R-:W-:Y:S01]  /*0240*/  IADD3 R16, P0, PT, R17, R2, RZ ;  /* 0x0000000211107210 */ /* 0x000fe20007f1e0ff */
[----:B------:R1:W2:Y:S02]  /*0250*/  LDG.E.U8 R7, desc[UR12][R10.64] ;  /* 0x0000000c0a077981 */ /* 0x0002a4000c1e1100 */
[----:B------:R-:W-:Y:S01]  /*0260*/  IMAD R23, R3, 0x4, R21 ;  /* 0x0000000403177824 */ /* 0x000fe200078e0215 */
[----:B------:R-:W-:Y:S01]  /*0270*/  LEA.HI.X.SX32 R17, R17, R0, 0x1, P0 ;  /* 0x0000000011117211 */ /* 0x000fe200000f0eff */
[----:B------:R4:W3:Y:S01]  /*0280*/  LDG.E.U8 R27, desc[UR12][R14.64] ;  /* 0x0000000c0e1b7981 */ /* 0x0008e2000c1e1100 */
[-C--:B------:R-:W-:Y:S01]  /*0290*/  IADD3 R18, P0, PT, R19, R2.reuse, RZ ;  /* 0x0000000213127210 */ /* 0x080fe20007f1e0ff */
[----:B0-----:R-:W-:Y:S01]  /*02a0*/  IMAD R13, R3, 0x4, R23 ;  /* 0x00000004030d7824 */ /* 0x001fe200078e0217 */
[----:B------:R-:W-:Y:S01]  /*02b0*/  IADD3 R20, P1, PT, R21, R2, RZ ;  /* 0x0000000215147210 */ /* 0x000fe20007f3e0ff */
[----:B------:R0:W5:Y:S01]  /*02c0*/  LDG.E.U8 R8, desc[UR12][R16.64] ;  /* 0x0000000c10087981 */ /* 0x000162000c1e1100 */
[----:B------:R-:W-:-:S02]  /*02d0*/  LEA.HI.X.SX32 R19, R19, R0, 0x1, P0 ;  /* 0x0000000013137211 */ /* 0x000fc400000f0eff */
[----:B-1----:R-:W-:Y:S01]  /*02e0*/  IADD3 R10, P0, PT, R23, R2, RZ ;  /* 0x00000002170a7210 */ /* 0x002fe20007f1e0ff */
[----:B----4-:R-:W-:-:S03]  /*02f0*/  IMAD R15, R3, 0x4, R13 ;  /* 0x00000004030f7824 */ /* 0x010fc600078e020d */
[----:B------:R-:W-:Y:S01]  /*0300*/  LEA.HI.X.SX32 R11, R23, R0, 0x1, P0 ;  /* 0x00000000170b7211 */ /* 0x000fe200000f0eff */
[----:B------:R1:W5:Y:S01]  /*0310*/  LDG.E.U8 R9, desc[UR12][R18.64] ;  /* 0x0000000c12097981 */ /* 0x000362000c1e1100 */
[----:B------:R-:W-:Y:S01]  /*0320*/  IADD3 R12, P0, PT, R13, R2, RZ ;  /* 0x000000020d0c7210 */ /* 0x000fe20007f1e0ff */
[----:B------:R-:W-:Y:S01]  /*0330*/  IMAD R23, R3, 0x4, R15 ;  /* 0x0000000403177824 */ /* 0x000fe200078e020f */
[-C--:B------:R-:W-:Y:S01]  /*0340*/  LEA.HI.X.SX32 R21, R21, R0.reuse, 0x1, P1 ;  /* 0x0000000015157211 */ /* 0x080fe200008f0eff */
[----:B------:R-:W4:Y:S01]  /*0350*/  LDG.E.U8 R29, desc[UR12][R10.64] ;  /* 0x0000000c0a1d7981 */ /* 0x000f22000c1e1100 */
[----:B------:R-:W-:Y:S01]  /*0360*/  LEA.HI.X.SX32 R13, R13, R0, 0x1, P0 ;  /* 0x000000000d0d7211 */ /* 0x000fe200000f0eff */
[----:B------:R-:W-:Y:S01]  /*0370*/  IMAD R25, R3, 0x4, R23 ;  /* 0x0000000403197824 */ /* 0x000fe200078e0217 */
[-C--:B------:R-:W-:Y:S01]  /*0380*/  IADD3 R14, P0, PT, R15, R2.reuse, RZ ;  /* 0x000000020f0e7210 */ /* 0x080fe20007f1e0ff */
[----:B------:R1:W4:Y:S01]  /*0390*/  LDG.E.U8 R22, desc[UR12][R20.64] ;  /* 0x0000000c14167981 */ /* 0x000322000c1e1100 */
[----:B0-----:R-:W-:-:S02]  /*03a0*/  IADD3 R16, P1, PT, R23, R2, RZ ;  /* 0x0000000217107210 */ /* 0x001fc40007f3e0ff */
[----:B------:R-:W-:Y:S01]  /*03b0*/  LEA.HI.X.SX32 R15, R15, R0, 0x1, P0 ;  /* 0x000000000f0f7211 */ /* 0x000fe200000f0eff */
[----:B------:R0:W2:Y:S01]  /*03c0*/  LDG.E.U8 R24, desc[UR12][R12.64] ;  /* 0x0000000c0c187981 */ /* 0x0000a2000c1e1100 */
[----:B-1----:R-:W-:Y:S01]  /*03d0*/  IADD3 R18, P0, PT, R25, R2, RZ ;  /* 0x0000000219127210 */ /* 0x002fe20007f1e0ff */
[----:B------:R-:W-:-:S03]  /*03e0*/  IMAD R21, R3, 0x4, R25 ;  /* 0x0000000403157824 */ /* 0x000fc600078e0219 */
[-C--:B------:R-:W-:Y:S01]  /*03f0*/  LEA.HI.X.SX32 R19, R25, R0.reuse, 0x1, P0 ;  /* 0x0000000019137211 */ /* 0x080fe200000f0eff */
[----:B------:R1:W2:Y:S01]  /*0400*/  LDG.E.U8 R31, desc[UR12][R14.64] ;  /* 0x0000000c0e1f7981 */ /* 0x0002a2000c1e1100 */
[----:B------:R-:W-:Y:S01]  /*0410*/  LEA.HI.X.SX32 R17, R23, R0, 0x1, P1 ;  /* 0x0000000017117211 */ /* 0x000fe200008f0eff */
[----:B------:R-:W-:Y:S01]  /*0420*/  IMAD R23, R3, 0x4, R21 ;  /* 0x0000000403177824 */ /* 0x000fe200078e0215 */
[C---:B------:R-:W-:Y:S01]  /*0430*/  IADD3 R10, P0, PT, R21.reuse, R2, RZ ;  /* 0x00000002150a7210 */ /* 0x040fe20007f1e0ff */
[----:B------:R-:W2:Y:S03]  /*0440*/  LDG.E.U8 R33, desc[UR12][R18.64] ;  /* 0x0000000c12217981 */ /* 0x000ea6000c1e1100 */
[----:B------:R-:W-:Y:S01]  /*0450*/  LEA.HI.X.SX32 R11, R21, R0, 0x1, P0 ;  /* 0x00000000150b7211 */ /* 0x000fe200000f0eff */
[----:B------:R-:W-:Y:S01]  /*0460*/  IMAD R21, R3, 0x4, R23 ;  /* 0x0000000403157824 */ /* 0x000fe200078e0217 */
[----:B0-----:R-:W-:Y:S01]  /*0470*/  IADD3 R12, P0, PT, R23, R2, RZ ;  /* 0x00000002170c7210 */ /* 0x001fe20007f1e0ff */
[----:B------:R0:W2:Y:S02]  /*0480*/  LDG.E.U8 R26, desc[UR12][R16.64] ;  /* 0x0000000c101a7981 */ /* 0x0000a4000c1e1100 */
[----:B------:R-:W-:Y:S01]  /*0490*/  IMAD R25, R3, 0x4, R21 ;  /* 0x0000000403197824 */ /* 0x000fe200078e0215 */
[----:B------:R-:W-:Y:S01]  /*04a0*/  LEA.HI.X.SX32 R13, R23, R0, 0x1, P0 ;  /* 0x00000000170d7211 */ /* 0x000fe200000f0eff */
[----:B------:R0:W2:Y:S03]  /*04b0*/  LDG.E.U8 R28, desc[UR12][R10.64] ;  /* 0x0000000c0a1c7981 */ /* 0x0000a6000c1e1100 */
[----:B-1----:R-:W-:Y:S01]  /*04c0*/  IADD3 R14, P0, PT, R25, R2, RZ ;  /* 0x00000002190e7210 */ /* 0x002fe20007f1e0ff */
[----:B------:R1:W2:Y:S01]  /*04d0*/  LDG.E.U8 R35, desc[UR12][R12.64] ;  /* 0x0000000c0c237981 */ /* 0x0002a2000c1e1100 */
[----:B0-----:R-:W-:-:S02]  /*04e0*/  IMAD R17, R3, 0x4, R25 ;  /* 0x0000000403117824 */ /* 0x001fc400078e0219 */
[----:B------:R-:W-:Y:S02]  /*04f0*/  LEA.HI.X.SX32 R15, R25, R0, 0x1, P0 ;  /* 0x00000000190f7211 */ /* 0x000fe400000f0eff */
[----:B------:R-:W-:Y:S01]  /*0500*/  IMAD R19, R3, 0x4, R17 ;  /* 0x0000000403137824 */ /* 0x000fe200078e0211 */
[-C--:B------:R-:W-:Y:S02]  /*0510*/  IADD3 R20, P1, PT, R21, R2.reuse, RZ ;  /* 0x0000000215147210 */ /* 0x080fe40007f3e0ff */
[----:B------:R-:W3:Y:S01]  /*0520*/  LDG.E.U8 R37, desc[UR12][R14.64] ;  /* 0x0000000c0e257981 */ /* 0x000ee2000c1e1100 */
[----:B------:R-:W-:Y:S01]  /*0530*/  IADD3 R16, P0, PT, R17, R2, RZ ;  /* 0x0000000211107210 */ /* 0x000fe20007f1e0ff */
[----:B------:R-:W-:Y:S01]  /*0540*/  IMAD R23, R3, 0x4, R19 ;  /* 0x0000000403177824 */ /* 0x000fe200078e0213 */
[-C--:B------:R-:W-:Y:S02]  /*0550*/  LEA.HI.X.SX32 R21, R21, R0.reuse, 0x1, P1 ;  /* 0x0000000015157211 */ /* 0x080fe400008f0eff */
[----:B------:R-:W-:Y:S01]  /*0560*/  LEA.HI.X.SX32 R17, R17, R0, 0x1, P0 ;  /* 0x0000000011117211 */ /* 0x000fe200000f0eff */
[----:B------:R-:W-:Y:S01]  /*0570*/  IMAD R25, R3, 0x4, R23 ;  /* 0x0000000403197824 */ /* 0x000fe200078e0217 */
[-C--:B------:R-:W-:Y:S01]  /*0580*/  IADD3 R10, P0, PT, R19, R2.reuse, RZ ;  /* 0x00000002130a7210 */ /* 0x080fe20007f1e0ff */
[----:B------:R0:W4:Y:S01]  /*0590*/  LDG.E.U8 R30, desc[UR12][R20.64] ;  /* 0x0000000c141e7981 */ /* 0x000122000c1e1100 */
[----:B------:R-:W-:-:S02]  /*05a0*/  IADD3 R18, P1, PT, R23, R2, RZ ;  /* 0x0000000217127210 */ /* 0x000fc40007f3e0ff */
[----:B------:R-:W-:Y:S01]  /*05b0*/  LEA.HI.X.SX32 R11, R19, R0, 0x1, P0 ;  /* 0x00000000130b7211 */ /* 0x000fe200000f0eff */
[----:B------:R0:W4:Y:S01]  /*05c0*/  LDG.E.U8 R32, desc[UR12][R16.64] ;  /* 0x0000000c10207981 */ /* 0x000122000c1e1100 */
[----:B-1----:R-:W-:Y:S01]  /*05d0*/  IADD3 R12, P0, PT, R25, R2, RZ ;  /* 0x00000002190c7210 */ /* 0x002fe20007f1e0ff */
[----:B0-----:R-:W-:-:S03]  /*05e0*/  IMAD R21, R3, 0x4, R25 ;  /* 0x0000000403157824 */ /* 0x001fc600078e0219 */
[-C--:B------:R-:W-:Y:S01]  /*05f0*/  LEA.HI.X.SX32 R13, R25, R0.reuse, 0x1, P0 ;  /* 0x00000000190d7211 */ /* 0x080fe200000f0eff */
[----:B------:R0:W4:Y:S01]  /*0600*/  LDG.E.U8 R39, desc[UR12][R10.64] ;  /* 0x0000000c0a277981 */ /* 0x000122000c1e1100 */
[----:B------:R-:W-:Y:S01]  /*0610*/  LEA.HI.X.SX32 R19, R23, R0, 0x1, P1 ;  /* 0x0000000017137211 */ /* 0x000fe200008f0eff */
[----:B------:R-:W-:Y:S01]  /*0620*/  IMAD R23, R3, 0x4, R21 ;  /* 0x0000000403177824 */ /* 0x000fe200078e0215 */
[C---:B------:R-:W-:Y:S01]  /*0630*/  IADD3 R14, P0, PT, R21.reuse, R2, RZ ;  /* 0x00000002150e7210 */ /* 0x040fe20007f1e0ff */
[----:B------:R-:W4:Y:S03]  /*0640*/  LDG.E.U8 R41, desc[UR12][R12.64] ;  /* 0x0000000c0c297981 */ /* 0x000f26000c1e1100 */
[----:B------:R-:W-:Y:S01]  /*0650*/  LEA.HI.X.SX32 R15, R21, R0, 0x1, P0 ;  /* 0x00000000150f7211 */ /* 0x000fe200000f0eff */
[----:B------:R-:W-:Y:S01]  /*0660*/  IMAD R21, R3, 0x4, R23 ;  /* 0x0000000403157824 */ /* 0x000fe200078e0217 */
[----:B------:R-:W-:Y:S01]  /*0670*/  IADD3 R16, P0, PT, R23, R2, RZ ;  /* 0x0000000217107210 */ /* 0x000fe20007f1e0ff */
[----:B------:R1:W4:Y:S02]  /*0680*/  LDG.E.U8 R34, desc[UR12][R18.64] ;  /* 0x0000000c12227981 */ /* 0x000324000c1e1100 */
[----:B------:R-:W-:Y:S01]  /*0690*/  IMAD R25, R3, 0x4, R21 ;  /* 0x0000000403197824 */ /* 0x000fe200078e0215 */
[----:B------:R-:W-:Y:S01]  /*06a0*/  LEA.HI.X.SX32 R17, R23, R0, 0x1, P0 ;  /* 0x0000000017117211 */ /* 0x000fe200000f0eff */
[----:B------:R1:W4:Y:S03]  /*06b0*/  LDG.E.U8 R36, desc[UR12][R14.64] ;  /* 0x0000000c0e247981 */ /* 0x000326000c1e1100 */
[----:B0-----:R-:W-:Y:S01]  /*06c0*/  IADD3 R10, P0, PT, R25, R2, RZ ;  /* 0x00000002190a7210 */ /* 0x001fe20007f1e0ff */
[----:B------:R0:W4:Y:S01]  /*06d0*/  LDG.E.U8 R43, desc[UR12][R16.64] ;  /* 0x0000000c102b7981 */ /* 0x000122000c1e1100 */
[----:B-1----:R-:W-:-:S02]  /*06e0*/  IMAD R19, R3, 0x4, R25 ;  /* 0x0000000403137824 */ /* 0x002fc400078e0219 */
[----:B------:R-:W-:Y:S02]  /*06f0*/  LEA.HI.X.SX32 R11, R25, R0, 0x1, P0 ;  /* 0x00000000190b7211 */ /* 0x000fe400000f0eff */
[----:B------:R-:W-:Y:S01]  /*0700*/  IMAD R23, R3, 0x4, R19 ;  /* 0x0000000403177824 */ /* 0x000fe200078e0213 */
[-C--:B------:R-:W-:Y:S02]  /*0710*/  IADD3 R12, P0, PT, R19, R2.reuse, RZ ;  /* 0x00000002130c7210 */ /* 0x080fe40007f1e0ff */
[----:B------:R-:W4:Y:S01]  /*0720*/  LDG.E.U8 R45, desc[UR12][R10.64] ;  /* 0x0000000c0a2d7981 */ /* 0x000f22000c1e1100 */
[----:B------:R-:W-:Y:S02]  /*0730*/  IADD3 R20, P1, PT, R21, R2, RZ ;  /* 0x0000000215147210 */ /* 0x000fe40007f3e0ff */
[-C--:B------:R-:W-:Y:S01]  /*0740*/  LEA.HI.X.SX32 R13, R19, R0.reuse, 0x1, P0 ;  /* 0x00000000130d7211 */ /* 0x080fe200000f0eff */
[----:B------:R-:W-:Y:S01]  /*0750*/  IMAD R19, R3, 0x4, R23 ;  /* 0x0000000403137824 */ /* 0x000fe200078e0217 */
[----:B------:R-:W-:-:S02]  /*0760*/  LEA.HI.X.SX32 R21, R21, R0, 0x1, P1 ;  /* 0x0000000015157211 */ /* 0x000fc400008f0eff */
[----:B------:R-:W-:Y:S01]  /*0770*/  IADD3 R14, P0, PT, R23, R2, RZ ;  /* 0x00000002170e7210 */ /* 0x000fe20007f1e0ff */
[----:B------:R-:W-:Y:S01]  /*0780*/  IMAD R25, R3, 0x4, R19 ;  /* 0x0000000403197824 */ /* 0x000fe200078e0213 */
[----:B------:R-:W4:Y:S02]  /*0790*/  LDG.E.U8 R40, desc[UR12][R12.64] ;  /* 0x0000000c0c287981 */ /* 0x000f24000c1e1100 */
[----:B------:R-:W-:Y:S02]  /*07a0*/  LEA.HI.X.SX32 R15, R23, R0, 0x1, P0 ;  /* 0x00000000170f7211 */ /* 0x000fe400000f0eff */
[----:B------:R1:W4:Y:S01]  /*07b0*/  LDG.E.U8 R38, desc[UR12][R20.64] ;  /* 0x0000000c14267981 */ /* 0x000322000c1e1100 */
[-C--:B0-----:R-:W-:Y:S02]  /*07c0*/  IADD3 R16, P0, PT, R25, R2.reuse, RZ ;  /* 0x0000000219107210 */ /* 0x081fe40007f1e0ff */
[----:B------:R-:W-:Y:S01]  /*07d0*/  IADD3 R18, P1, PT, R19, R2, RZ ;  /* 0x0000000213127210 */ /* 0x000fe20007f3e0ff */
[----:B------:R-:W4:Y:S01]  /*07e0*/  LDG.E.U8 R47, desc[UR12][R14.64] ;  /* 0x0000000c0e2f7981 */ /* 0x000f22000c1e1100 */
[-C--:B------:R-:W-:Y:S01]  /*07f0*/  LEA.HI.X.SX32 R17, R25, R0.reuse, 0x1, P0 ;  /* 0x0000000019117211 */ /* 0x080fe200000f0eff */
[----:B-1----:R-:W-:Y:S01]  /*0800*/  IMAD R21, R3, 0x4, R25 ;  /* 0x0000000403157824 */ /* 0x002fe200078e0219 */
[----:B------:R-:W-:-:S03]  /*0810*/  LEA.HI.X.SX32 R19, R19, R0, 0x1, P1 ;  /* 0x0000000013137211 */ /* 0x000fc600008f0eff */
[----:B------:R-:W4:Y:S01]  /*0820*/  LDG.E.U8 R49, desc[UR12][R16.64] ;  /* 0x0000000c10317981 */ /* 0x000f22000c1e1100 */
[----:B------:R-:W-:Y:S01]  /*0830*/  IMAD R23, R3, 0x4, R21 ;  /* 0x0000000403177824 */ /* 0x000fe200078e0215 */
[C---:B------:R-:W-:Y:S02]  /*0840*/  IADD3 R10, P0, PT, R21.reuse, R2, RZ ;  /* 0x00000002150a7210 */ /* 0x040fe40007f1e0ff */
[----:B------:R0:W4:Y:S02]  /*0850*/  LDG.E.U8 R42, desc[UR12][R18.64] ;  /* 0x0000000c122a7981 */ /* 0x000124000c1e1100 */
[----:B------:R-:W-:Y:S01]  /*0860*/  LEA.HI.X.SX32 R11, R21, R0, 0x1, P0 ;  /* 0x00000000150b7211 */ /* 0x000fe200000f0eff */
[----:B------:R-:W-:Y:S01]  /*0870*/  IMAD R21, R3, 0x4, R23 ;  /* 0x0000000403157824 */ /* 0x000fe200078e0217 */
[----:B------:R-:W-:-:S03]  /*0880*/  IADD3 R12, P0, PT, R23, R2, RZ ;  /* 0x00000002170c7210 */ /* 0x000fc60007f1e0ff */
[----:B------:R-:W-:Y:S01]  /*0890*/  IMAD R25, R3, 0x4, R21 ;  /* 0x0000000403197824 */ /* 0x000fe200078e0215 */
[----:B------:R-:W-:Y:S01]  /*08a0*/  LEA.HI.X.SX32 R13, R23, R0, 0x1, P0 ;  /* 0x00000000170d7211 */ /* 0x000fe200000f0eff */
[----:B------:R1:W4:Y:S02]  /*08b0*/  LDG.E.U8 R44, desc[UR12][R10.64] ;  /* 0x0000000c0a2c7981 */ /* 0x000324000c1e1100 */
[----:B0-----:R-:W-:Y:S01]  /*08c0*/  IMAD R19, R3, 0x4, R25 ;  /* 0x0000000403137824 */ /* 0x001fe200078e0219 */
[C---:B------:R-:W-:Y:S01]  /*08d0*/  IADD3 R14, P0, PT, R25.reuse, R2, RZ ;  /* 0x00000002190e7210 */ /* 0x040fe20007f1e0ff */
[----:B------:R0:W4:Y:S03]  /*08e0*/  LDG.E.U8 R51, desc[UR12][R12.64] ;  /* 0x0000000c0c337981 */ /* 0x000126000c1e1100 */
[----:B------:R-:W-:Y:S01]  /*08f0*/  LEA.HI.X.SX32 R15, R25, R0, 0x1, P0 ;  /* 0x00000000190f7211 */ /* 0x000fe200000f0eff */
[----:B------:R-:W-:Y:S01]  /*0900*/  IMAD R23, R3, 0x4, R19 ;  /* 0x0000000403177824 */ /* 0x000fe200078e0213 */
[----:B------:R-:W-:-:S02]  /*0910*/  IADD3 R16, P0, PT, R19, R2, RZ ;  /* 0x0000000213107210 */ /* 0x000fc40007f1e0ff */
[----:B------:R-:W-:Y:S01]  /*0920*/  IADD3 R20, P1, PT, R21, R2, RZ ;  /* 0x0000000215147210 */ /* 0x000fe20007f3e0ff */
[----:B------:R-:W4:Y:S01]  /*0930*/  LDG.E.U8 R53, desc[UR12][R14.64] ;  /* 0x0000000c0e357981 */ /* 0x000f22000c1e1100 */
[-C--:B------:R-:W-:Y:S01]  /*0940*/  LEA.HI.X.SX32 R17, R19, R0.reuse, 0x1, P0 ;  /* 0x0000000013117211 */ /* 0x080fe200000f0eff */
[----:B------:R-:W-:Y:S01]  /*0950*/  IMAD R19, R3, 0x4, R23 ;  /* 0x0000000403137824 */ /* 0x000fe200078e0217 */
[----:B------:R-:W-:Y:S02]  /*0960*/  LEA.HI.X.SX32 R21, R21, R0, 0x1, P1 ;  /* 0x0000000015157211 */ /* 0x000fe400008f0eff */
[----:B-1----:R-:W-:Y:S01]  /*0970*/  IADD3 R10, P0, PT, R23, R2, RZ ;  /* 0x00000002170a7210 */ /* 0x002fe20007f1e0ff */
[----:B------:R-:W-:Y:S01]  /*0980*/  IMAD R25, R3, 0x4, R19 ;  /* 0x0000000403197824 */ /* 0x000fe200078e0213 */
[----:B------:R-:W4:Y:S02]  /*0990*/  LDG.E.U8 R48, desc[UR12][R16.64] ;  /* 0x0000000c10307981 */ /* 0x000f24000c1e1100 */
[----:B------:R-:W-:-:S02]  /*09a0*/  LEA.HI.X.SX32 R11, R23, R0, 0x1, P0 ;  /* 0x00000000170b7211 */ /* 0x000fc400000f0eff */
        /* <DEDUP_REMOVED lines=100> */
[----:B-1----:R-:W-:Y:S01]  /*0ff0*/  IMAD R21, R3, 0x4, R25 ;  /* 0x0000000403157824 */ /* 0x002fe200078e0219 */
[----:B------:R-:W-:-:S03]  /*1000*/  LEA.HI.X.SX32 R17, R25, R0, 0x1, P0 ;  /* 0x0000000019117211 */ /* 0x000fc600000f0eff */
[----:B------:R-:W-:Y:S01]  /*1010*/  IMAD R23, R3, 0x4, R21 ;  /* 0x0000000403177824 */ /* 0x000fe200078e0215 */
[----:B------:R-:W-:Y:S02]  /*1020*/  IADD3 R10, P0, PT, R21, R2, RZ ;  /* 0x00000002150a7210 */ /* 0x000fe40007f1e0ff */
[-C--:B------:R-:W-:Y:S01]  /*1030*/  LEA.HI.X.SX32 R19, R19, R0.reuse, 0x1, P1 ;  /* 0x0000000013137211 */ /* 0x080fe200008f0eff */
[----:B------:R-:W-:Y:S01]  /*1040*/  IMAD R25, R3, 0x4, R23 ;  /* 0x0000000403197824 */ /* 0x000fe200078e0217 */
[----:B------:R-:W-:Y:S01]  /*1050*/  LEA.HI.X.SX32 R11, R21, R0, 0x1, P0 ;  /* 0x00000000150b7211 */ /* 0x000fe200000f0eff */
[----:B------:R-:W4:Y:S01]  /*1060*/  LDG.E.U8 R17, desc[UR12][R16.64] ;  /* 0x0000000c10117981 */ /* 0x000f22000c1e1100 */
[-C--:B------:R-:W-:Y:S01]  /*1070*/  IADD3 R12, P0, PT, R23, R2.reuse, RZ ;  /* 0x00000002170c7210 */ /* 0x080fe20007f1e0ff */
[----:B------:R-:W-:Y:S01]  /*1080*/  IMAD R3, R3, 0x4, R25 ;  /* 0x0000000403037824 */ /* 0x000fe200078e0219 */
[----:B------:R-:W-:Y:S01]  /*1090*/  IADD3 R20, P1, PT, R25, R2, RZ ;  /* 0x0000000219147210 */ /* 0x000fe20007f3e0ff */
[----:B------:R0:W4:Y:S01]  /*10a0*/  LDG.E.U8 R10, desc[UR12][R10.64] ;  /* 0x0000000c0a0a7981 */ /* 0x000122000c1e1100 */
[----:B------:R-:W-:-:S02]  /*10b0*/  LEA.HI.X.SX32 R13, R23, R0, 0x1, P0 ;  /* 0x00000000170d7211 */ /* 0x000fc400000f0eff */
[----:B------:R-:W-:Y:S01]  /*10c0*/  IADD3 R2, P0, PT, R3, R2, RZ ;  /* 0x0000000203027210 */ /* 0x000fe20007f1e0ff */
[----:B------:R-:W4:Y:S01]  /*10d0*/  LDG.E.U8 R18, desc[UR12][R18.64] ;  /* 0x0000000c12127981 */ /* 0x000f22000c1e1100 */
[-C--:B------:R-:W-:Y:S02]  /*10e0*/  LEA.HI.X.SX32 R21, R25, R0.reuse, 0x1, P1 ;  /* 0x0000000019157211 */ /* 0x080fe400008f0eff */
[----:B------:R-:W-:Y:S01]  /*10f0*/  LEA.HI.X.SX32 R3, R3, R0, 0x1, P0 ;  /* 0x0000000003037211 */ /* 0x000fe200000f0eff */
[----:B------:R-:W4:Y:S04]  /*1100*/  LDG.E.U8 R13, desc[UR12][R12.64] ;  /* 0x0000000c0c0d7981 */ /* 0x000f28000c1e1100 */
[----:B------:R-:W4:Y:S04]  /*1110*/  LDG.E.U8 R20, desc[UR12][R20.64] ;  /* 0x0000000c14147981 */ /* 0x000f28000c1e1100 */
[----:B------:R1:W4:Y:S01]  /*1120*/  LDG.E.U8 R3, desc[UR12][R2.64] ;  /* 0x0000000c02037981 */ /* 0x000322000c1e1100 */
[----:B------:R-:W1:Y:S01]  /*1130*/  S2UR UR5, SR_CgaCtaId ;  /* 0x00000000000579c3 */ /* 0x000e620000008800 */
[----:B--2---:R-:W-:Y:S01]  /*1140*/  IMAD R4, R7, 0x100, R4 ;  /* 0x0000010007047824 */ /* 0x004fe200078e0204 */
[----:B------:R-:W-:-:S02]  /*1150*/  LOP3.LUT R7, R5, 0x3f, RZ, 0xc0, !PT ;  /* 0x0000003f05077812 */ /* 0x000fc400078ec0ff */
[----:B------:R-:W-:Y:S01]  /*1160*/  SHF.R.S32.HI R0, RZ, 0x6, R5 ;  /* 0x00000006ff007819 */ /* 0x000fe20000011405 */
[----:B------:R-:W-:Y:S02]  /*1170*/  UMOV UR4, 0x400 ;  /* 0x0000040000047882 */ /* 0x000fe40000000000 */
[----:B0-----:R-:W-:Y:S01]  /*1180*/  IMAD.SHL.U32 R11, R7, 0x2, RZ ;  /* 0x00000002070b7824 */ /* 0x001fe200078e00ff */
[----:B------:R-:W-:Y:S01]  /*1190*/  SGXT R0, R0, 0x1 ;  /* 0x000000010000781a */ /* 0x000fe20000000200 */
[----:B---3--:R-:W-:Y:S02]  /*11a0*/  IMAD R6, R27, 0x100, R6 ;  /* 0x000001001b067824 */ /* 0x008fe400078e0206 */
[----:B-----5:R-:W-:Y:S01]  /*11b0*/  IMAD R8, R9, 0x100, R8 ;  /* 0x0000010009087824 */ /* 0x020fe200078e0208 */
[----:B------:R-:W-:Y:S01]  /*11c0*/  LOP3.LUT R0, R11, 0x90, R0, 0x78, !PT ;  /* 0x000000900b007812 */ /* 0x000fe200078e7800 */
[----:B----4-:R-:W-:Y:S02]  /*11d0*/  IMAD R22, R29, 0x100, R22 ;  /* 0x000001001d167824 */ /* 0x010fe400078e0216 */
[----:B------:R-:W-:-:S02]  /*11e0*/  IMAD R24, R31, 0x100, R24 ;  /* 0x000001001f187824 */ /* 0x000fc400078e0218 */
[----:B------:R-:W-:Y:S02]  /*11f0*/  IMAD R26, R33, 0x100, R26 ;  /* 0x00000100211a7824 */ /* 0x000fe400078e021a */
[----:B------:R-:W-:Y:S01]  /*1200*/  IMAD R28, R35, 0x100, R28 ;  /* 0x00000100231c7824 */ /* 0x000fe200078e021c */
[----:B-1----:R-:W-:Y:S01]  /*1210*/  ULEA UR4, UR5, UR4, 0x18 ;  /* 0x0000000405047291 */ /* 0x002fe2000f8ec0ff */
[----:B------:R-:W-:Y:S02]  /*1220*/  IMAD R30, R37, 0x100, R30 ;  /* 0x00000100251e7824 */ /* 0x000fe400078e021e */
[----:B------:R-:W-:Y:S01]  /*1230*/  IMAD R32, R39, 0x100, R32 ;  /* 0x0000010027207824 */ /* 0x000fe200078e0220 */
[----:B------:R-:W-:Y:S02]  /*1240*/  F2FP.F16.E4M3.UNPACK_B R4, R4 ;  /* 0x00000004ff04723e */ /* 0x000fe400020006ff */
[----:B------:R-:W-:Y:S01]  /*1250*/  F2FP.F16.E4M3.UNPACK_B R6, R6 ;  /* 0x00000006ff06723e */ /* 0x000fe200020006ff */
[----:B------:R-:W-:Y:S01]  /*1260*/  IMAD R34, R41, 0x100, R34 ;  /* 0x0000010029227824 */ /* 0x000fe200078e0222 */
[----:B------:R-:W-:-:S02]  /*1270*/  F2FP.F16.E4M3.UNPACK_B R8, R8 ;  /* 0x00000008ff08723e */ /* 0x000fc400020006ff */
[----:B------:R-:W-:Y:S01]  /*1280*/  F2FP.F16.E4M3.UNPACK_B R22, R22 ;  /* 0x00000016ff16723e */ /* 0x000fe200020006ff */
[----:B------:R-:W-:Y:S01]  /*1290*/  IMAD R36, R43, 0x100, R36 ;  /* 0x000001002b247824 */ /* 0x000fe200078e0224 */
[----:B------:R-:W-:Y:S02]  /*12a0*/  F2FP.F16.E4M3.UNPACK_B R24, R24 ;  /* 0x00000018ff18723e */ /* 0x000fe400020006ff */
[----:B------:R-:W-:Y:S02]  /*12b0*/  F2FP.F16.E4M3.UNPACK_B R26, R26 ;  /* 0x0000001aff1a723e */ /* 0x000fe400020006ff */
[----:B------:R-:W-:Y:S02]  /*12c0*/  F2FP.F16.E4M3.UNPACK_B R28, R28 ;  /* 0x0000001cff1c723e */ /* 0x000fe400020006ff */
[----:B------:R-:W-:Y:S02]  /*12d0*/  F2FP.F16.E4M3.UNPACK_B R30, R30 ;  /* 0x0000001eff1e723e */ /* 0x000fe400020006ff */
[----:B------:R-:W-:-:S02]  /*12e0*/  F2FP.F16.E4M3.UNPACK_B R32, R32 ;  /* 0x00000020ff20723e */ /* 0x000fc400020006ff */
[----:B------:R-:W-:Y:S02]  /*12f0*/  F2FP.F16.E4M3.UNPACK_B R34, R34 ;  /* 0x00000022ff22723e */ /* 0x000fe400020006ff */
[----:B------:R-:W-:Y:S01]  /*1300*/  F2FP.F16.E4M3.UNPACK_B R36, R36 ;  /* 0x00000024ff24723e */ /* 0x000fe200020006ff */
[----:B------:R-:W-:Y:S02]  /*1310*/  IMAD R38, R45, 0x100, R38 ;  /* 0x000001002d267824 */ /* 0x000fe400078e0226 */
[----:B------:R-:W-:-:S03]  /*1320*/  IMAD R40, R47, 0x100, R40 ;  /* 0x000001002f287824 */ /* 0x000fc600078e0228 */
[----:B------:R-:W-:Y:S01]  /*1330*/  F2FP.F16.E4M3.UNPACK_B R38, R38 ;  /* 0x00000026ff26723e */ /* 0x000fe200020006ff */
[----:B------:R0:W-:Y:S01]  /*1340*/  STS.U16 [R0+UR4], R4 ;  /* 0x0000000400007988 */ /* 0x0001e20008000404 */
[----:B------:R-:W-:Y:S02]  /*1350*/  LOP3.LUT R9, R0, 0x20, RZ, 0x3c, !PT ;  /* 0x0000002000097812 */ /* 0x000fe400078e3cff */
[----:B------:R-:W-:Y:S01]  /*1360*/  F2FP.F16.E4M3.UNPACK_B R40, R40 ;  /* 0x00000028ff28723e */ /* 0x000fe200020006ff */
[----:B------:R-:W-:Y:S01]  /*1370*/  IMAD R42, R49, 0x100, R42 ;  /* 0x00000100312a7824 */ /* 0x000fe200078e022a */
[----:B------:R-:W-:Y:S01]  /*1380*/  PRMT R2, R4, 0x7632, R2 ;  /* 0x0000763204027816 */ /* 0x000fe20000000002 */
[----:B------:R1:W-:Y:S03]  /*1390*/  STS.U16 [R0+UR4+0x200], R6 ;  /* 0x0002000600007988 */ /* 0x0003e60008000404 */
[----:B------:R-:W-:Y:S01]  /*13a0*/  F2FP.F16.E4M3.UNPACK_B R42, R42 ;  /* 0x0000002aff2a723e */ /* 0x000fe200020006ff */
[----:B------:R-:W-:Y:S01]  /*13b0*/  IMAD R44, R51, 0x100, R44 ;  /* 0x00000100332c7824 */ /* 0x000fe200078e022c */
[----:B0-----:R-:W-:-:S04]  /*13c0*/  PRMT R4, R6, 0x7632, R4 ;  /* 0x0000763206047816 */ /* 0x001fc80000000004 */
[----:B------:R-:W-:Y:S01]  /*13d0*/  F2FP.F16.E4M3.UNPACK_B R44, R44 ;  /* 0x0000002cff2c723e */ /* 0x000fe200020006ff */
[----:B------:R0:W-:Y:S01]  /*13e0*/  STS.U16 [R0+UR4+0x400], R8 ;  /* 0x0004000800007988 */ /* 0x0001e20008000404 */
[----:B-1----:R-:W-:Y:S02]  /*13f0*/  PRMT R6, R8, 0x7632, R6 ;  /* 0x0000763208067816 */ /* 0x002fe40000000006 */
[----:B------:R-:W-:Y:S01]  /*1400*/  PRMT R11, R24, 0x7632, R11 ;  /* 0x00007632180b7816 */ /* 0x000fe2000000000b */
[----:B------:R-:W-:Y:S02]  /*1410*/  IMAD R46, R53, 0x100, R46 ;  /* 0x00000100352e7824 */ /* 0x000fe400078e022e */
[----:B------:R-:W-:-:S03]  /*1420*/  IMAD R48, R55, 0x100, R48 ;  /* 0x0000010037307824 */ /* 0x000fc600078e0230 */
[----:B------:R-:W-:Y:S02]  /*1430*/  F2FP.F16.E4M3.UNPACK_B R46, R46 ;  /* 0x0000002eff2e723e */ /* 0x000fe400020006ff */
[----:B------:R-:W-:Y:S01]  /*1440*/  F2FP.F16.E4M3.UNPACK_B R48, R48 ;  /* 0x00000030ff30723e */ /* 0x000fe200020006ff */
[----:B------:R-:W-:-:S05]  /*1450*/  IMAD R50, R57, 0x100, R50 ;  /* 0x0000010039327824 */ /* 0x000fca00078e0232 */
[----:B------:R-:W-:Y:S01]  /*1460*/  F2FP.F16.E4M3.UNPACK_B R50, R50 ;  /* 0x00000032ff32723e */ /* 0x000fe200020006ff */
[----:B------:R-:W-:-:S05]  /*1470*/  IMAD R52, R59, 0x100, R52 ;  /* 0x000001003b347824 */ /* 0x000fca00078e0234 */
[----:B------:R-:W-:Y:S01]  /*1480*/  F2FP.F16.E4M3.UNPACK_B R52, R52 ;  /* 0x00000034ff34723e */ /* 0x000fe200020006ff */
[----:B------:R-:W-:Y:S01]  /*1490*/  STS.U16 [R0+UR4+0x600], R22 ;  /* 0x0006001600007988 */ /* 0x000fe20008000404 */
[----:B0-----:R-:W-:Y:S02]  /*14a0*/  PRMT R8, R22, 0x7632, R8 ;  /* 0x0000763216087816 */ /* 0x001fe40000000008 */
        /* <DEDUP_REMOVED lines=23> */
[----:B------:R-:W-:Y:S04]  /*1620*/  STS.U16 [R0+UR4+0xc00], R28 ;  /* 0x000c001c00007988 */ /* 0x000fe80008000404 */
[----:B------:R-:W-:Y:S01]  /*1630*/  STS.U16 [R0+UR4+0xe00], R30 ;  /* 0x000e001e00007988 */ /* 0x000fe20008000404 */
[----:B------:R-:W-:Y:S02]  /*1640*/  IMAD R10, R13, 0x100, R10 ;  /* 0x000001000d0a7824 */ /* 0x000fe400078e020a */
[----:B------:R-:W-:-:S03]  /*1650*/  IMAD R17, R17, 0x100, R18 ;  /* 0x0000010011117824 */ /* 0x000fc600078e0212 */
[----:B------:R-:W-:Y:S01]  /*1660*/  F2FP.F16.E4M3.UNPACK_B R10, R10 ;  /* 0x0000000aff0a723e */ /* 0x000fe200020006ff */
[----:B------:R-:W-:Y:S01]  /*1670*/  IMAD R3, R3, 0x100, R20 ;  /* 0x0000010003037824 */ /* 0x000fe200078e0214 */
[----:B------:R-:W-:-:S03]  /*1680*/  F2FP.F16.E4M3.UNPACK_B R17, R17 ;  /* 0x00000011ff11723e */ /* 0x000fc600020006ff */
[----:B------:R0:W-:Y:S01]  /*1690*/  STS.U16 [R0+UR4+0x3c00], R10 ;  /* 0x003c000a00007988 */ /* 0x0001e20008000404 */
[----:B------:R-:W-:-:S03]  /*16a0*/  F2FP.F16.E4M3.UNPACK_B R3, R3 ;  /* 0x00000003ff03723e */ /* 0x000fc600020006ff */
[----:B------:R-:W-:Y:S01]  /*16b0*/  STS.U16 [R0+UR4+0x1000], R32 ;  /* 0x0010002000007988 */ /* 0x000fe20008000404 */
[----:B------:R-:W-:Y:S02]  /*16c0*/  PRMT R13, R28, 0x7632, R13 ;  /* 0x000076321c0d7816 */ /* 0x000fe4000000000d */
[----:B0-----:R-:W-:Y:S01]  /*16d0*/  PRMT R10, R38, 0x7632, R10 ;  /* 0x00007632260a7816 */ /* 0x001fe2000000000a */
[----:B------:R-:W-:Y:S04]  /*16e0*/  STS.U16 [R0+UR4+0x1200], R34 ;  /* 0x0012002200007988 */ /* 0x000fe80008000404 */
        /* <DEDUP_REMOVED lines=20> */
[----:B------:R0:W-:Y:S04]  /*1830*/  STS.U16 [R0+UR4+0x3e00], R3 ;  /* 0x003e000300007988 */ /* 0x0001e80008000404 */
[----:B------:R1:W-:Y:S01]  /*1840*/  STS.U16 [R9+UR4+0x1700], R10 ;  /* 0x0017000a09007988 */ /* 0x0003e20008000404 */
[----:B0-----:R-:W-:-:S03]  /*1850*/  PRMT R3, R34, 0x7632, R3 ;  /* 0x0000763222037816 */ /* 0x001fc60000000003 */
[----:B------:R0:W-:Y:S01]  /*1860*/  STS.U16 [R9+UR4+0x100], R2 ;  /* 0x0001000209007988 */ /* 0x0001e20008000404 */
[----:B-1----:R-:W-:-:S03]  /*1870*/  PRMT R10, R58, 0x7632, R10 ;  /* 0x000076323a0a7816 */ /* 0x002fc6000000000a */
[----:B------:R1:W-:Y:S01]  /*1880*/  STS.U16 [R9+UR4+0x300], R4 ;  /* 0x0003000409007988 */ /* 0x0003e20008000404 */
[----:B------:R-:W-:-:S03]  /*1890*/  PRMT R0, R30, 0x7632, R0 ;  /* 0x000076321e007816 */ /* 0x000fc60000000000 */
[----:B------:R2:W-:Y:S01]  /*18a0*/  STS.U16 [R9+UR4+0x500], R6 ;  /* 0x0005000609007988 */ /* 0x0005e20008000404 */
[----:B0-----:R-:W-:-:S03]  /*18b0*/  PRMT R2, R32, 0x7632, R2 ;  /* 0x0000763220027816 */ /* 0x001fc60000000002 */
[----:B------:R0:W-:Y:S01]  /*18c0*/  STS.U16 [R9+UR4+0x700], R8 ;  /* 0x0007000809007988 */ /* 0x0001e20008000404 */
[----:B-1----:R-:W-:-:S03]  /*18d0*/  PRMT R4, R36, 0x7632, R4 ;  /* 0x0000763224047816 */ /* 0x002fc60000000004 */
[----:B------:R1:W-:Y:S01]  /*18e0*/  STS.U16 [R9+UR4+0x900], R11 ;  /* 0x0009000b09007988 */ /* 0x0003e20008000404 */
[----:B--2---:R-:W-:-:S03]  /*18f0*/  PRMT R6, R40, 0x7632, R6 ;  /* 0x0000763228067816 */ /* 0x004fc60000000006 */
[----:B------:R2:W-:Y:S01]  /*1900*/  STS.U16 [R9+UR4+0xb00], R12 ;  /* 0x000b000c09007988 */ /* 0x0005e20008000404 */
[----:B0-----:R-:W-:-:S03]  /*1910*/  PRMT R8, R42, 0x7632, R8 ;  /* 0x000076322a087816 */ /* 0x001fc60000000008 */
[----:B------:R0:W-:Y:S01]  /*1920*/  STS.U16 [R9+UR4+0xd00], R13 ;  /* 0x000d000d09007988 */ /* 0x0001e20008000404 */
[----:B-1----:R-:W-:-:S03]  /*1930*/  PRMT R11, R44, 0x7632, R11 ;  /* 0x000076322c0b7816 */ /* 0x002fc6000000000b */
[----:B------:R1:W-:Y:S01]  /*1940*/  STS.U16 [R9+UR4+0x1300], R3 ;  /* 0x0013000309007988 */ /* 0x0003e20008000404 */
[----:B--2---:R-:W-:-:S03]  /*1950*/  PRMT R12, R46, 0x7632, R12 ;  /* 0x000076322e0c7816 */ /* 0x004fc6000000000c */
[----:B------:R2:W-:Y:S01]  /*1960*/  STS.U16 [R9+UR4+0x2b00], R10 ;  /* 0x002b000a09007988 */ /* 0x0005e20008000404 */
[----:B0-----:R-:W-:Y:S02]  /*1970*/  PRMT R13, R48, 0x7632, R13 ;  /* 0x00007632300d7816 */ /* 0x001fe4000000000d */
[----:B------:R-:W-:Y:S02]  /*1980*/  PRMT R14, R15, 0x7632, R14 ;  /* 0x000076320f0e7816 */ /* 0x000fe4000000000e */
[----:B-1----:R-:W-:Y:S01]  /*1990*/  PRMT R3, R54, 0x7632, R3 ;  /* 0x0000763236037816 */ /* 0x002fe20000000003 */
[----:B------:R0:W-:Y:S01]  /*19a0*/  STS.U16 [R9+UR4+0xf00], R0 ;  /* 0x000f000009007988 */ /* 0x0001e20008000404 */
[----:B--2---:R-:W-:-:S03]  /*19b0*/  PRMT R10, R70, 0x7632, R10 ;  /* 0x00007632460a7816 */ /* 0x004fc6000000000a */
[----:B------:R1:W-:Y:S01]  /*19c0*/  STS.U16 [R9+UR4+0x1100], R2 ;  /* 0x0011000209007988 */ /* 0x0003e20008000404 */
[----:B------:R-:W-:Y:S02]  /*19d0*/  PRMT R15, R17, 0x7632, R15 ;  /* 0x00007632110f7816 */ /* 0x000fe4000000000f */
[----:B------:R-:W-:Y:S01]  /*19e0*/  PRMT R16, R10, 0x7632, R16 ;  /* 0x000076320a107816 */ /* 0x000fe20000000010 */
[----:B------:R2:W-:Y:S01]  /*19f0*/  STS.U16 [R9+UR4+0x1500], R4 ;  /* 0x0015000409007988 */ /* 0x0005e20008000404 */
[----:B------:R-:W-:Y:S02]  /*1a00*/  PRMT R17, R3, 0x7632, R17 ;  /* 0x0000763203117816 */ /* 0x000fe40000000011 */
[----:B0-----:R-:W-:Y:S01]  /*1a10*/  PRMT R0, R50, 0x7632, R0 ;  /* 0x0000763232007816 */ /* 0x001fe20000000000 */
        /* <DEDUP_REMOVED lines=9> */
[----:B--2---:R-:W-:Y:S02]  /*1ab0*/  PRMT R11, R64, 0x7632, R11 ;  /* 0x00007632400b7816 */ /* 0x004fe4000000000b */
[----:B0-----:R-:W-:Y:S02]  /*1ac0*/  PRMT R12, R66, 0x7632, R12 ;  /* 0x00007632420c7816 */ /* 0x001fe4000000000c */
[----:B-1----:R-:W-:Y:S01]  /*1ad0*/  PRMT R13, R68, 0x7632, R13 ;  /* 0x00007632440d7816 */ /* 0x002fe2000000000d */
[----:B------:R0:W-:Y:S04]  /*1ae0*/  STS.U16 [R9+UR4+0x2300], R0 ;  /* 0x0023000009007988 */ /* 0x0001e80008000404 */
[----:B------:R1:W-:Y:S04]  /*1af0*/  STS.U16 [R9+UR4+0x2500], R2 ;  /* 0x0025000209007988 */ /* 0x0003e80008000404 */
[----:B------:R2:W-:Y:S04]  /*1b00*/  STS.U16 [R9+UR4+0x2700], R3 ;  /* 0x0027000309007988 */ /* 0x0005e80008000404 */
[----:B------:R3:W-:Y:S04]  /*1b10*/  STS.U16 [R9+UR4+0x2900], R4 ;  /* 0x0029000409007988 */ /* 0x0007e80008000404 */
[----:B------:R-:W-:Y:S04]  /*1b20*/  STS.U16 [R9+UR4+0x2d00], R6 ;  /* 0x002d000609007988 */ /* 0x000fe80008000404 */
[----:B------:R4:W-:Y:S04]  /*1b30*/  STS.U16 [R9+UR4+0x2f00], R8 ;  /* 0x002f000809007988 */ /* 0x0009e80008000404 */
[----:B------:R0:W-:Y:S04]  /*1b40*/  STS.U16 [R9+UR4+0x3100], R11 ;  /* 0x0031000b09007988 */ /* 0x0001e80008000404 */
[----:B------:R0:W-:Y:S04]  /*1b50*/  STS.U16 [R9+UR4+0x3300], R12 ;  /* 0x0033000c09007988 */ /* 0x0001e80008000404 */
[----:B------:R0:W-:Y:S04]  /*1b60*/  STS.U16 [R9+UR4+0x3500], R13 ;  /* 0x0035000d09007988 */ /* 0x0001e80008000404 */
[----:B------:R0:W-:Y:S04]  /*1b70*/  STS.U16 [R9+UR4+0x3700], R10 ;  /* 0x0037000a09007988 */ /* 0x0001e80008000404 */
[----:B------:R0:W-:Y:S04]  /*1b80*/  STS.U16 [R9+UR4+0x3900], R14 ;  /* 0x0039000e09007988 */ /* 0x0001e80008000404 */
[----:B------:R0:W-:Y:S04]  /*1b90*/  STS.U16 [R9+UR4+0x3b00], R15 ;  /* 0x003b000f09007988 */ /* 0x0001e80008000404 */
[----:B------:R2:W-:Y:S04]  /*1ba0*/  STS.U16 [R9+UR4+0x3d00], R16 ;  /* 0x003d001009007988 */ /* 0x0005e80008000404 */
[----:B------:R4:W-:Y:S01]  /*1bb0*/  STS.U16 [R9+UR4+0x3f00], R17 ;  /* 0x003f001109007988 */ /* 0x0009e20008000404 */
[----:B------:R-:W5:Y:S01]  /*1bc0*/  LDCU UR4, c[0x0][0x3f0] ;  /* 0x00007e00ff0477ac */ /* 0x000f620008000800 */
[----:B0-----:R-:W-:Y:S01]  /*1bd0*/  IMAD.MOV.U32 R0, RZ, RZ, -0x800000 ;  /* 0xff800000ff007424 */ /* 0x001fe200078e00ff */
[----:B------:R-:W-:Y:S01]  /*1be0*/  CS2R R76, SRZ ;  /* 0x00000000004c7805 */ /* 0x000fe2000001ff00 */
[----:B-1----:R-:W-:Y:S01]  /*1bf0*/  IMAD.MOV.U32 R2, RZ, RZ, -0x800000 ;  /* 0xff800000ff027424 */ /* 0x002fe200078e00ff */
[----:B------:R-:W-:Y:S01]  /*1c00*/  CS2R R78, SRZ ;  /* 0x00000000004e7805 */ /* 0x000fe2000001ff00 */
[----:B--2---:R-:W-:Y:S01]  /*1c10*/  IMAD.MOV.U32 R3, RZ, RZ, -0x800000 ;  /* 0xff800000ff037424 */ /* 0x004fe200078e00ff */
[----:B------:R-:W-:Y:S01]  /*1c20*/  CS2R R64, SRZ ;  /* 0x0000000000407805 */ /* 0x000fe2000001ff00 */
[----:B---3--:R-:W-:Y:S01]  /*1c30*/  IMAD.MOV.U32 R4, RZ, RZ, -0x800000 ;  /* 0xff800000ff047424 */ /* 0x008fe200078e00ff */
[----:B-----5:R-:W-:Y:S01]  /*1c40*/  UISETP.GE.AND UP0, UPT, UR4, 0x1, UPT ;  /* 0x000000010400788c */ /* 0x020fe2000bf06270 */
[----:B------:R-:W-:Y:S01]  /*1c50*/  IMAD.MOV.U32 R158, RZ, RZ, 0x3f800000 ;  /* 0x3f800000ff9e7424 */ /* 0x000fe200078e00ff */
[----:B------:R-:W-:Y:S01]  /*1c60*/  CS2R R66, SRZ ;  /* 0x0000000000427805 */ /* 0x000fe2000001ff00 */
[----:B------:R-:W-:Y:S01]  /*1c70*/  IMAD.MOV.U32 R159, RZ, RZ, 0x3f800000 ;  /* 0x3f800000ff9f7424 */ /* 0x000fe200078e00ff */
[----:B------:R-:W-:Y:S01]  /*1c80*/  CS2R R48, SRZ ;  /* 0x0000000000307805 */ /* 0x000fe2000001ff00 */
[----:B------:R-:W-:Y:S01]  /*1c90*/  IMAD.MOV.U32 R154, RZ, RZ, 0x3f800000 ;  /* 0x3f800000ff9a7424 */ /* 0x000fe200078e00ff */
[----:B------:R-:W-:Y:S01]  /*1ca0*/  CS2R R50, SRZ ;  /* 0x0000000000327805 */ /* 0x000fe2000001ff00 */
[----:B------:R-:W-:Y:S01]  /*1cb0*/  IMAD.MOV.U32 R155, RZ, RZ, 0x3f800000 ;  /* 0x3f800000ff9b7424 */ /* 0x000fe200078e00ff */
[----:B------:R-:W-:-:S02]  /*1cc0*/  CS2R R84, SRZ ;  /* 0x0000000000547805 */ /* 0x000fc4000001ff00 */
[----:B------:R-:W-:Y:S02]  /*1cd0*/  CS2R R86, SRZ ;  /* 0x0000000000567805 */ /* 0x000fe4000001ff00 */
[----:B------:R-:W-:Y:S02]  /*1ce0*/  CS2R R72, SRZ ;  /* 0x0000000000487805 */ /* 0x000fe4000001ff00 */
[----:B------:R-:W-:Y:S02]  /*1cf0*/  CS2R R74, SRZ ;  /* 0x00000000004a7805 */ /* 0x000fe4000001ff00 */
[----:B------:R-:W-:Y:S02]  /*1d00*/  CS2R R108, SRZ ;  /* 0x00000000006c7805 */ /* 0x000fe4000001ff00 */
[----:B------:R-:W-:Y:S02]  /*1d10*/  CS2R R110, SRZ ;  /* 0x00000000006e7805 */ /* 0x000fe4000001ff00 */
        /* <DEDUP_REMOVED lines=20> */
[----:B----4-:R-:W-:Y:S01]  /*1e60*/  LOP3.LUT R8, R5, 0x7f, RZ, 0xc0, !PT ;  /* 0x0000007f05087812 */ /* 0x010fe200078ec0ff */
[----:B------:R-:W-:Y:S06]  /*1e70*/  BRA.U !UP0, `(.L_x_0) ;  /* 0x000000f5083c7547 */ /* 0x000fec000b800000 */
[----:B------:R-:W0:Y:S01]  /*1e80*/  LDCU.64 UR16, c[0x0][0x3d0] ;  /* 0x00007a00ff1077ac */ /* 0x000e220008000a00 */
[----:B------:R-:W1:Y:S01]  /*1e90*/  LDC.64 R2, c[0x0][0x390] ;  /* 0x0000e400ff027b82 */ /* 0x000e620000000a00 */
[----:B------:R-:W-:Y:S01]  /*1ea0*/  IMAD.MOV.U32 R159, RZ, RZ, 0x3f800000 ;  /* 0x3f800000ff9f7424 */ /* 0x000fe200078e00ff */
[----:B------:R-:W2:Y:S01]  /*1eb0*/  LDCU.64 UR6, c[0x0][0x3c0] ;  /* 0x00007800ff0677ac */ /* 0x000ea20008000a00 */
[----:B------:R-:W-:Y:S01]  /*1ec0*/  IMAD.MOV.U32 R155, RZ, RZ, 0x3f800000 ;  /* 0x3f800000ff9b7424 */ /* 0x000fe200078e00ff */
[----:B------:R-:W3:Y:S04]  /*1ed0*/  LDCU.64 UR10, c[0x0][0x388] ;  /* 0x00007100ff0a77ac */ /* 0x000ee80008000a00 */
[----:B------:R-:W4:Y:S01]  /*1ee0*/  LDC R4, c[0x0][0x3d8] ;  /* 0x0000f600ff047b82 */ /* 0x000f220000000800 */
[----:B------:R-:W-:Y:S01]  /*1ef0*/  UMOV UR4, URZ ;  /* 0x000000ff00047c82 */ /* 0x000fe20008000000 */
[----:B------:R-:W-:Y:S01]  /*1f00*/  UMOV UR5, URZ ;  /* 0x000000ff00057c82 */ /* 0x000fe20008000000 */
[----:B------:R-:W1:Y:S05]  /*1f10*/  LDCU UR14, c[0x0][0x3a8] ;  /* 0x00007500ff0e77ac */ /* 0x000e6a0008000800 */
[----:B------:R-:W5:Y:S01]  /*1f20*/  LDC R10, c[0x0][0x3d8] ;  /* 0x0000f600ff0a7b82 */ /* 0x000f620000000800 */
[----:B0-----:R-:W-:Y:S01]  /*1f30*/  UIMAD UR15, UR8, UR16, URZ ;  /* 0x00000010080f72a4 */ /* 0x001fe2000f8e02ff */
[----:B------:R-:W-:Y:S01]  /*1f40*/  IMAD R7, R7, UR17, RZ ;  /* 0x0000001107077c24 */ /* 0x000fe2000f8e02ff */
[----:B--2---:R-:W-:-:S02]  /*1f50*/  UIMAD UR6, UR8, UR6, URZ ;  /* 0x00000006080672a4 */ /* 0x004fc4000f8e02ff */
[----:B------:R-:W-:Y:S02]  /*1f60*/  USHF.R.S32.HI UR16, URZ, 0x1f, UR15 ;  /* 0x0000001fff107899 */ /* 0x000fe4000801140f */
[----:B-1----:R-:W-:Y:S01]  /*1f70*/  IADD3 R6, P0, P1, R7, UR15, R2 ;  /* 0x0000000f07067c10 */ /* 0x002fe2000f91e002 */
[----:B------:R-:W0:Y:S01]  /*1f80*/  LDC R11, c[0x0][0x3c8] ;  /* 0x0000f200ff0b7b82 */ /* 0x000e220000000800 */
[----:B------:R-:W-:Y:S01]  /*1f90*/  SHF.R.U32.HI R2, RZ, 0x6, R5 ;  /* 0x00000006ff027819 */ /* 0x000fe20000011605 */
[----:B---3--:R-:W-:Y:S01]  /*1fa0*/  UIADD3 UR10, UP0, UPT, UR6, UR10, URZ ;  /* 0x0000000a060a7290 */ /* 0x008fe2000ff1e0ff */
[----:B------:R-:W-:Y:S01]  /*1fb0*/  SHF.R.S32.HI R0, RZ, 0x1f, R7 ;  /* 0x0000001fff007819 */ /* 0x000fe20000011407 */
[----:B------:R-:W-:Y:S01]  /*1fc0*/  USHF.R.S32.HI UR17, URZ, 0x1f, UR7 ;  /* 0x0000001fff117899 */ /* 0x000fe20008011407 */
[----:B------:R-:W-:Y:S01]  /*1fd0*/  SGXT.U32 R2, R2, 0x1 ;  /* 0x000000010202781a */ /* 0x000fe20000000000 */
[----:B------:R-:W-:Y:S01]  /*1fe0*/  ULEA.HI.X.SX32 UR9, UR6, UR11, 0x1, UP0 ;  /* 0x0000000b06097291 */ /* 0x000fe200080f0eff */
[----:B------:R-:W-:Y:S01]  /*1ff0*/  IADD3.X R0, PT, PT, R0, UR16, R3, P0, P1 ;  /* 0x0000001000007c10 */ /* 0x000fe200087e2403 */
[----:B------:R-:W1:Y:S01]  /*2000*/  LDC R12, c[0x0][0x3d8] ;  /* 0x0000f600ff0c7b82 */ /* 0x000e620000000800 */
[----:B------:R-:W-:Y:S01]  /*2010*/  LOP3.LUT P0, RZ, R5, 0x3, RZ, 0xc0, !PT ;  /* 0x0000000305ff7812 */ /* 0x000fe2000780c0ff */
[----:B----4-:R-:W-:Y:S01]  /*2020*/  IMAD R19, R2, R4, RZ ;  /* 0x0000000402137224 */ /* 0x010fe200078e02ff */
[----:B------:R-:W-:-:S02]  /*2030*/  USHF.L.U32 UR74, UR7, 0x1, URZ ;  /* 0x00000001074a7899 */ /* 0x000fc400080006ff */
[----:B------:R-:W-:Y:S01]  /*2040*/  UIMAD UR42, UR7, 0x3, URZ ;  /* 0x00000003072a78a4 */ /* 0x000fe2000f8e02ff */
[C---:B------:R-:W-:Y:S01]  /*2050*/  IMAD R23, R4.reuse, 0x2, R19 ;  /* 0x0000000204177824 */ /* 0x040fe200078e0213 */
[C---:B------:R-:W-:Y:S01]  /*2060*/  IADD3 R21, P3, PT, R19.reuse, R6, RZ ;  /* 0x0000000613157210 */ /* 0x040fe20007f7e0ff */
[----:B------:R-:W2:Y:S01]  /*2070*/  LDC R14, c[0x0][0x3d8] ;  /* 0x0000f600ff0e7b82 */ /* 0x000ea20000000800 */
[----:B------:R-:W-:Y:S01]  /*2080*/  USHF.L.U32 UR58, UR7, 0x2, URZ ;  /* 0x00000002073a7899 */ /* 0x000fe200080006ff */
[C---:B------:R-:W-:Y:S01]  /*2090*/  IMAD R31, R4.reuse, 0x2, R23 ;  /* 0x00000002041f7824 */ /* 0x040fe200078e0217 */
[----:B------:R-:W-:Y:S01]  /*20a0*/  LEA.HI.X.SX32 R19, R19, R0, 0x1, P3 ;  /* 0x0000000013137211 */ /* 0x000fe200018f0eff */
[----:B------:R-:W-:Y:S01]  /*20b0*/  STL [R1+0x364], R21 ;  /* 0x0003641501007387 */ /* 0x000fe20000100800 */
[----:B------:R-:W-:Y:S01]  /*20c0*/  UIMAD UR26, UR7, 0x5, URZ ;  /* 0x00000005071a78a4 */ /* 0x000fe2000f8e02ff */
[C---:B------:R-:W-:Y:S01]  /*20d0*/  IMAD R33, R4.reuse, 0x2, R31 ;  /* 0x0000000204217824 */ /* 0x040fe200078e021f */
[----:B------:R-:W-:Y:S01]  /*20e0*/  UIMAD UR66, UR7, 0x6, URZ ;  /* 0x00000006074278a4 */ /* 0x000fe2000f8e02ff */
[----:B------:R-:W3:Y:S01]  /*20f0*/  LDC R16, c[0x0][0x3d8] ;  /* 0x0000f600ff107b82 */ /* 0x000ee20000000800 */
[----:B------:R4:W-:Y:S01]  /*2100*/  STL [R1+0x360], R19 ;  /* 0x0003601301007387 */ /* 0x0009e20000100800 */
[----:B------:R-:W-:Y:S01]  /*2110*/  IMAD R35, R4, 0x2, R33 ;  /* 0x0000000204237824 */ /* 0x000fe200078e0221 */
[----:B------:R-:W-:-:S02]  /*2120*/  UIMAD UR50, UR7, 0x7, URZ ;  /* 0x00000007073278a4 */ /* 0x000fc4000f8e02ff */
[----:B------:R-:W-:Y:S01]  /*2130*/  USHF.L.U32 UR34, UR7, 0x3, URZ ;  /* 0x0000000307227899 */ /* 0x000fe200080006ff */
[C---:B------:R-:W-:Y:S01]  /*2140*/  IMAD R37, R4.reuse, 0x2, R35 ;  /* 0x0000000204257824 */ /* 0x040fe200078e0223 */
[----:B------:R-:W-:Y:S01]  /*2150*/  UIMAD UR20, UR7, 0x9, URZ ;  /* 0x00000009071478a4 */ /* 0x000fe2000f8e02ff */
[----:B------:R-:W3:Y:S01]  /*2160*/  LDC R18, c[0x0][0x3d8] ;  /* 0x0000f600ff127b82 */ /* 0x000ee20000000800 */
[----:B------:R-:W-:Y:S01]  /*2170*/  UIMAD UR70, UR7, 0xa, URZ ;  /* 0x0000000a074678a4 */ /* 0x000fe2000f8e02ff */
[C---:B------:R-:W-:Y:S01]  /*2180*/  IMAD R39, R4.reuse, 0x2, R37 ;  /* 0x0000000204277824 */ /* 0x040fe200078e0225 */
[----:B----4-:R-:W-:Y:S01]  /*2190*/  IADD3 R19, P3, PT, R33, R6, RZ ;  /* 0x0000000621137210 */ /* 0x010fe20007f7e0ff */
[----:B------:R-:W-:Y:S02]  /*21a0*/  UIMAD UR62, UR7, 0xb, URZ ;  /* 0x0000000b073e78a4 */ /* 0x000fe4000f8e02ff */
[C---:B------:R-:W-:Y:S01]  /*21b0*/  IMAD R41, R4.reuse, 0x2, R39 ;  /* 0x0000000204297824 */ /* 0x040fe200078e0227 */
[----:B------:R-:W-:Y:S01]  /*21c0*/  UIMAD UR54, UR7, 0xc, URZ ;  /* 0x0000000c073678a4 */ /* 0x000fe2000f8e02ff */
[----:B------:R-:W4:Y:S01]  /*21d0*/  LDC R20, c[0x0][0x3d8] ;  /* 0x0000f600ff147b82 */ /* 0x000f220000000800 */
[----:B------:R-:W-:Y:S01]  /*21e0*/  UIMAD UR46, UR7, 0xd, URZ ;  /* 0x0000000d072e78a4 */ /* 0x000fe2000f8e02ff */
[----:B------:R-:W-:Y:S01]  /*21f0*/  IMAD R47, R4, 0x2, R41 ;  /* 0x00000002042f7824 */ /* 0x000fe200078e0229 */
[----:B------:R-:W-:-:S02]  /*2200*/  UIMAD UR38, UR7, 0xe, URZ ;  /* 0x0000000e072678a4 */ /* 0x000fc4000f8e02ff */
[----:B------:R-:W-:Y:S01]  /*2210*/  UIMAD UR30, UR7, 0xf, URZ ;  /* 0x0000000f071e78a4 */ /* 0x000fe2000f8e02ff */
[C---:B------:R-:W-:Y:S01]  /*2220*/  IMAD R49, R4.reuse, 0x2, R47 ;  /* 0x0000000204317824 */ /* 0x040fe200078e022f */
[----:B------:R-:W-:Y:S01]  /*2230*/  USHF.L.U32 UR22, UR7, 0x4, URZ ;  /* 0x0000000407167899 */ /* 0x000fe200080006ff */
[----:B------:R-:W4:Y:S01]  /*2240*/  LDC R22, c[0x0][0x3d8] ;  /* 0x0000f600ff167b82 */ /* 0x000f220000000800 */
[----:B------:R-:W-:Y:S01]  /*2250*/  UIMAD UR76, UR7, 0x11, URZ ;  /* 0x00000011074c78a4 */ /* 0x000fe2000f8e02ff */
[C---:B------:R-:W-:Y:S01]  /*2260*/  IMAD R51, R4.reuse, 0x2, R49 ;  /* 0x0000000204337824 */ /* 0x040fe200078e0231 */
[----:B------:R-:W-:Y:S02]  /*2270*/  UIMAD UR72, UR7, 0x12, URZ ;  /* 0x00000012074878a4 */ /* 0x000fe4000f8e02ff */
[----:B------:R-:W-:Y:S01]  /*2280*/  UIMAD UR68, UR7, 0x13, URZ ;  /* 0x00000013074478a4 */ /* 0x000fe2000f8e02ff */
        /* <DEDUP_REMOVED lines=8> */
[----:B------:R-:W-:Y:S01]  /*2310*/  UIMAD UR48, UR7, 0x18, URZ ;  /* 0x00000018073078a4 */ /* 0x000fe2000f8e02ff */
[----:B------:R-:W4:Y:S01]  /*2320*/  LDC R26, c[0x0][0x3d8] ;  /* 0x0000f600ff1a7b82 */ /* 0x000f220000000800 */
[----:B------:R-:W-:Y:S01]  /*2330*/  UIMAD UR44, UR7, 0x19, URZ ;  /* 0x00000019072c78a4 */ /* 0x000fe2000f8e02ff */
[----:B------:R-:W-:Y:S01]  /*2340*/  IMAD R65, R4, 0x2, R63 ;  /* 0x0000000204417824 */ /* 0x000fe200078e023f */
[----:B------:R-:W-:Y:S02]  /*2350*/  UIMAD UR40, UR7, 0x1a, URZ ;  /* 0x0000001a072878a4 */ /* 0x000fe4000f8e02ff */
[----:B------:R-:W-:Y:S01]  /*2360*/  UIMAD UR36, UR7, 0x1b, URZ ;  /* 0x0000001b072478a4 */ /* 0x000fe2000f8e02ff */
[----:B-----5:R-:W-:Y:S01]  /*2370*/  IMAD R67, R10, 0x2, R65 ;  /* 0x000000020a437824 */ /* 0x020fe200078e0241 */
[----:B------:R-:W-:Y:S01]  /*2380*/  UIMAD UR32, UR7, 0x1c, URZ ;  /* 0x0000001c072078a4 */ /* 0x000fe2000f8e02ff */
[----:B0-----:R-:W-:Y:S01]  /*2390*/  IMAD R10, R8, R11, RZ ;  /* 0x0000000b080a7224 */ /* 0x001fe200078e02ff */
[----:B------:R-:W0:Y:S01]  /*23a0*/  LDC R28, c[0x0][0x3d8] ;  /* 0x0000f600ff1c7b82 */ /* 0x000e220000000800 */
[----:B-1----:R-:W-:Y:S01]  /*23b0*/  IMAD R69, R12, 0x2, R67 ;  /* 0x000000020c457824 */ /* 0x002fe200078e0243 */
[----:B------:R-:W-:Y:S01]  /*23c0*/  UIMAD UR28, UR7, 0x1d, URZ ;  /* 0x0000001d071c78a4 */ /* 0x000fe2000f8e02ff */
[----:B------:R-:W-:Y:S01]  /*23d0*/  IMAD R11, R11, 0x80, R10 ;  /* 0x000000800b0b7824 */ /* 0x000fe200078e020a */
[----:B------:R-:W-:Y:S01]  /*23e0*/  IADD3 R8, P1, PT, R10, UR10, RZ ;  /* 0x0000000a0a087c10 */ /* 0x000fe2000ff3e0ff */
[----:B--2---:R-:W-:Y:S01]  /*23f0*/  IMAD R75, R14, 0x2, R69 ;  /* 0x000000020e4b7824 */ /* 0x004fe200078e0245 */
[----:B------:R-:W-:-:S02]  /*2400*/  UIMAD UR24, UR7, 0x1e, URZ ;  /* 0x0000001e071878a4 */ /* 0x000fc4000f8e02ff */
[C---:B------:R-:W-:Y:S01]  /*2410*/  IADD3 R9, P2, PT, R11.reuse, UR10, RZ ;  /* 0x0000000a0b097c10 */ /* 0x040fe2000ff5e0ff */
[----:B---3--:R-:W-:Y:S01]  /*2420*/  IMAD R79, R16, 0x2, R75 ;  /* 0x00000002104f7824 */ /* 0x008fe200078e024b */
[----:B------:R-:W-:Y:S01]  /*2430*/  LEA.HI.X.SX32 R10, R10, UR9, 0x1, P1 ;  /* 0x000000090a0a7c11 */ /* 0x000fe200088f0eff */
[----:B------:R-:W1:Y:S01]  /*2440*/  LDC R120, c[0x0][0x3d8] ;  /* 0x0000f600ff787b82 */ /* 0x000e620000000800 */
[----:B------:R-:W-:Y:S01]  /*2450*/  LEA.HI.X.SX32 R11, R11, UR9, 0x1, P2 ;  /* 0x000000090b0b7c11 */ /* 0x000fe200090f0eff */
[----:B------:R-:W-:Y:S01]  /*2460*/  IMAD R83, R18, 0x2, R79 ;  /* 0x0000000212537824 */ /* 0x000fe200078e024f */
[-C--:B------:R-:W-:Y:S01]  /*2470*/  IADD3 R21, P1, PT, R23, R6.reuse, RZ ;  /* 0x0000000617157210 */ /* 0x080fe20007f3e0ff */
[----:B------:R-:W-:Y:S01]  /*2480*/  UIMAD UR21, UR7, 0x1f, URZ ;  /* 0x0000001f071578a4 */ /* 0x000fe2000f8e02ff */
[----:B------:R-:W-:Y:S01]  /*2490*/  IADD3 R43, P2, PT, R31, R6, RZ ;  /* 0x000000061f2b7210 */ /* 0x000fe20007f5e0ff */
[----:B----4-:R-:W-:Y:S01]  /*24a0*/  IMAD R85, R20, 0x2, R83 ;  /* 0x0000000214557824 */ /* 0x010fe200078e0253 */
[----:B------:R-:W-:Y:S01]  /*24b0*/  USHF.L.U32 UR19, UR7, 0x5, URZ ;  /* 0x0000000507137899 */ /* 0x000fe200080006ff */
[----:B------:R-:W-:Y:S01]  /*24c0*/  STL [R1+0x36c], R21 ;  /* 0x00036c1501007387 */ /* 0x000fe20000100800 */
[----:B------:R-:W2:Y:S01]  /*24d0*/  LDC R122, c[0x0][0x3d8] ;  /* 0x0000f600ff7a7b82 */ /* 0x000ea20000000800 */
[----:B------:R-:W-:Y:S01]  /*24e0*/  IMAD R87, R22, 0x2, R85 ;  /* 0x0000000216577824 */ /* 0x000fe200078e0255 */
[----:B------:R-:W-:Y:S01]  /*24f0*/  UIMAD UR18, UR7, 0x21, URZ ;  /* 0x00000021071278a4 */ /* 0x000fe2000f8e02ff */
[----:B------:R3:W-:Y:S01]  /*2500*/  STL [R1+0x374], R43 ;  /* 0x0003742b01007387 */ /* 0x0007e20000100800 */
[----:B------:R-:W-:Y:S01]  /*2510*/  UIMAD UR77, UR7, 0x22, URZ ;  /* 0x00000022074d78a4 */ /* 0x000fe2000f8e02ff */
[----:B------:R-:W-:Y:S01]  /*2520*/  IMAD R89, R24, 0x2, R87 ;  /* 0x0000000218597824 */ /* 0x000fe200078e0257 */
[----:B------:R-:W-:Y:S01]  /*2530*/  UIMAD UR75, UR7, 0x23, URZ ;  /* 0x00000023074b78a4 */ /* 0x000fe2000f8e02ff */
[----:B------:R4:W-:Y:S01]  /*2540*/  STL [R1+0x37c], R19 ;  /* 0x00037c1301007387 */ /* 0x0009e20000100800 */
[----:B------:R-:W5:Y:S01]  /*2550*/  LDC R124, c[0x0][0x3d8] ;  /* 0x0000f600ff7c7b82 */ /* 0x000f620000000800 */
[----:B------:R-:W-:Y:S01]  /*2560*/  IMAD R91, R26, 0x2, R89 ;  /* 0x000000021a5b7824 */ /* 0x000fe200078e0259 */
[----:B------:R-:W-:-:S02]  /*2570*/  UIMAD UR73, UR7, 0x24, URZ ;  /* 0x00000024074978a4 */ /* 0x000fc4000f8e02ff */
[----:B------:R-:W-:Y:S01]  /*2580*/  UIMAD UR71, UR7, 0x25, URZ ;  /* 0x00000025074778a4 */ /* 0x000fe2000f8e02ff */
[-C--:B---3--:R-:W-:Y:S01]  /*2590*/  LEA.HI.X.SX32 R43, R23, R0.reuse, 0x1, P1 ;  /* 0x00000000172b7211 */ /* 0x088fe200008f0eff */
[----:B0-----:R-:W-:Y:S01]  /*25a0*/  IMAD R93, R28, 0x2, R91 ;  /* 0x000000021c5d7824 */ /* 0x001fe200078e025b */
[-C--:B------:R-:W-:Y:S01]  /*25b0*/  LEA.HI.X.SX32 R23, R31, R0.reuse, 0x1, P2 ;  /* 0x000000001f177211 */ /* 0x080fe200010f0eff */
[----:B------:R-:W0:Y:S01]  /*25c0*/  LDC R126, c[0x0][0x3d8] ;  /* 0x0000f600ff7e7b82 */ /* 0x000e220000000800 */
[----:B----4-:R-:W-:Y:S01]  /*25d0*/  LEA.HI.X.SX32 R19, R33, R0, 0x1, P3 ;  /* 0x0000000021137211 */ /* 0x010fe200018f0eff */
[----:B------:R-:W-:Y:S01]  /*25e0*/  STL [R1+0x368], R43 ;  /* 0x0003682b01007387 */ /* 0x000fe20000100800 */
[----:B------:R-:W-:Y:S01]  /*25f0*/  IADD3 R31, P1, PT, R35, R6, RZ ;  /* 0x00000006231f7210 */ /* 0x000fe20007f3e0ff */
[----:B-1----:R-:W-:Y:S01]  /*2600*/  IMAD R95, R120, 0x2, R93 ;  /* 0x00000002785f7824 */ /* 0x002fe200078e025d */
[----:B------:R-:W-:Y:S01]  /*2610*/  UIMAD UR69, UR7, 0x26, URZ ;  /* 0x00000026074578a4 */ /* 0x000fe2000f8e02ff */
[----:B------:R1:W-:Y:S01]  /*2620*/  STL [R1+0x370], R23 ;  /* 0x0003701701007387 */ /* 0x0003e20000100800 */
[----:B------:R-:W-:Y:S01]  /*2630*/  UIMAD UR67, UR7, 0x27, URZ ;  /* 0x00000027074378a4 */ /* 0x000fe2000f8e02ff */
[----:B------:R-:W3:Y:S01]  /*2640*/  LDC R128, c[0x0][0x3d8] ;  /* 0x0000f600ff807b82 */ /* 0x000ee20000000800 */
[----:B--2---:R-:W-:Y:S01]  /*2650*/  IMAD R97, R122, 0x2, R95 ;  /* 0x000000027a617824 */ /* 0x004fe200078e025f */
[----:B------:R2:W-:Y:S01]  /*2660*/  STL [R1+0x378], R19 ;  /* 0x0003781301007387 */ /* 0x0005e20000100800 */
[----:B------:R-:W-:-:S02]  /*2670*/  UIMAD UR65, UR7, 0x28, URZ ;  /* 0x00000028074178a4 */ /* 0x000fc4000f8e02ff */
[----:B------:R-:W-:Y:S01]  /*2680*/  UIMAD UR63, UR7, 0x29, URZ ;  /* 0x00000029073f78a4 */ /* 0x000fe2000f8e02ff */
[----:B------:R4:W-:Y:S01]  /*2690*/  STL [R1+0x384], R31 ;  /* 0x0003841f01007387 */ /* 0x0009e20000100800 */
[----:B------:R-:W-:Y:S01]  /*26a0*/  UIMAD UR61, UR7, 0x2a, URZ ;  /* 0x0000002a073d78a4 */ /* 0x000fe2000f8e02ff */
[-C--:B-1----:R-:W-:Y:S01]  /*26b0*/  IADD3 R23, P2, PT, R37, R6.reuse, RZ ;  /* 0x0000000625177210 */ /* 0x082fe20007f5e0ff */
[----:B------:R-:W1:Y:S01]  /*26c0*/  LDC R130, c[0x0][0x3d8] ;  /* 0x0000f600ff827b82 */ /* 0x000e620000000800 */
[----:B-----5:R-:W-:Y:S01]  /*26d0*/  IMAD R99, R124, 0x2, R97 ;  /* 0x000000027c637824 */ /* 0x020fe200078e0261 */
[----:B------:R-:W-:Y:S01]  /*26e0*/  UIMAD UR59, UR7, 0x2b, URZ ;  /* 0x0000002b073b78a4 */ /* 0x000fe2000f8e02ff */
[----:B--2---:R-:W-:Y:S01]  /*26f0*/  IADD3 R19, P3, PT, R39, R6, RZ ;  /* 0x0000000627137210 */ /* 0x004fe20007f7e0ff */
[----:B------:R2:W-:Y:S01]  /*2700*/  STL [R1+0x38c], R23 ;  /* 0x00038c1701007387 */ /* 0x0005e20000100800 */
[----:B------:R-:W-:Y:S01]  /*2710*/  UIMAD UR57, UR7, 0x2c, URZ ;  /* 0x0000002c073978a4 */ /* 0x000fe2000f8e02ff */
[----:B----4-:R-:W-:-:S02]  /*2720*/  LEA.HI.X.SX32 R31, R37, R0, 0x1, P2 ;  /* 0x00000000251f7211 */ /* 0x010fc400010f0eff */
[----:B------:R4:W-:Y:S01]  /*2730*/  STL [R1+0x394], R19 ;  /* 0x0003941301007387 */ /* 0x0009e20000100800 */
[----:B------:R-:W5:Y:S01]  /*2740*/  LDC R132, c[0x0][0x3d8] ;  /* 0x0000f600ff847b82 */ /* 0x000f620000000800 */
[----:B0-----:R-:W-:Y:S01]  /*2750*/  IMAD R101, R126, 0x2, R99 ;  /* 0x000000027e657824 */ /* 0x001fe200078e0263 */
[----:B------:R-:W-:Y:S02]  /*2760*/  UIMAD UR55, UR7, 0x2d, URZ ;  /* 0x0000002d073778a4 */ /* 0x000fe4000f8e02ff */
[----:B------:R-:W-:Y:S01]  /*2770*/  UIMAD UR53, UR7, 0x2e, URZ ;  /* 0x0000002e073578a4 */ /* 0x000fe2000f8e02ff */
[----:B--2---:R-:W-:Y:S01]  /*2780*/  LEA.HI.X.SX32 R23, R35, R0, 0x1, P1 ;  /* 0x0000000023177211 */ /* 0x004fe200008f0eff */
[----:B---3--:R-:W-:Y:S01]  /*2790*/  IMAD R103, R128, 0x2, R101 ;  /* 0x0000000280677824 */ /* 0x008fe200078e0265 */
[----:B------:R-:W-:Y:S01]  /*27a0*/  IADD3 R33, P1, PT, R41, R6, RZ ;  /* 0x0000000629217210 */ /* 0x000fe20007f3e0ff */
[----:B------:R-:W0:Y:S01]  /*27b0*/  LDC R134, c[0x0][0x3d8] ;  /* 0x0000f600ff867b82 */ /* 0x000e220000000800 */
[----:B----4-:R-:W-:Y:S01]  /*27c0*/  LEA.HI.X.SX32 R19, R39, R0, 0x1, P3 ;  /* 0x0000000027137211 */ /* 0x010fe200018f0eff */
[----:B------:R-:W-:Y:S01]  /*27d0*/  STL [R1+0x380], R23 ;  /* 0x0003801701007387 */ /* 0x000fe20000100800 */
[----:B------:R-:W-:-:S02]  /*27e0*/  UIMAD UR51, UR7, 0x2f, URZ ;  /* 0x0000002f073378a4 */ /* 0x000fc4000f8e02ff */
[----:B------:R-:W-:Y:S01]  /*27f0*/  UIMAD UR49, UR7, 0x30, URZ ;  /* 0x00000030073178a4 */ /* 0x000fe2000f8e02ff */
[----:B------:R2:W-:Y:S01]  /*2800*/  STL [R1+0x388], R31 ;  /* 0x0003881f01007387 */ /* 0x0005e20000100800 */
[----:B-1----:R-:W-:Y:S01]  /*2810*/  IMAD R105, R130, 0x2, R103 ;  /* 0x0000000282697824 */ /* 0x002fe200078e0267 */
[----:B------:R-:W1:Y:S01]  /*2820*/  LDC R136, c[0x0][0x3d8] ;  /* 0x0000f600ff887b82 */ /* 0x000e620000000800 */
[----:B------:R-:W-:Y:S01]  /*2830*/  UIMAD UR47, UR7, 0x31, URZ ;  /* 0x00000031072f78a4 */ /* 0x000fe2000f8e02ff */
[----:B------:R3:W-:Y:S01]  /*2840*/  STL [R1+0x390], R19 ;  /* 0x0003901301007387 */ /* 0x0007e20000100800 */
[----:B------:R-:W-:Y:S02]  /*2850*/  UIMAD UR45, UR7, 0x32, URZ ;  /* 0x00000032072d78a4 */ /* 0x000fe4000f8e02ff */
[----:B------:R-:W-:Y:S01]  /*2860*/  UIMAD UR43, UR7, 0x33, URZ ;  /* 0x00000033072b78a4 */ /* 0x000fe2000f8e02ff */
[----:B------:R4:W-:Y:S01]  /*2870*/  STL [R1+0x39c], R33 ;  /* 0x00039c2101007387 */ /* 0x0009e20000100800 */
[----:B------:R-:W-:Y:S01]  /*2880*/  UIMAD UR41, UR7, 0x34, URZ ;  /* 0x00000034072978a4 */ /* 0x000fe2000f8e02ff */
[-C--:B--2---:R-:W-:Y:S01]  /*2890*/  IADD3 R31, P2, PT, R47, R6.reuse, RZ ;  /* 0x000000062f1f7210 */ /* 0x084fe20007f5e0ff */
[----:B------:R-:W2:Y:S01]  /*28a0*/  LDC R138, c[0x0][0x3d8] ;  /* 0x0000f600ff8a7b82 */ /* 0x000ea20000000800 */
[----:B-----5:R-:W-:Y:S01]  /*28b0*/  IMAD R107, R132, 0x2, R105 ;  /* 0x00000002846b7824 */ /* 0x020fe200078e0269 */
[----:B------:R-:W-:Y:S01]  /*28c0*/  UIMAD UR39, UR7, 0x35, URZ ;  /* 0x00000035072778a4 */ /* 0x000fe2000f8e02ff */
[----:B---3--:R-:W-:Y:S01]  /*28d0*/  IADD3 R19, P3, PT, R49, R6, RZ ;  /* 0x0000000631137210 */ /* 0x008fe20007f7e0ff */
[----:B------:R3:W-:Y:S01]  /*28e0*/  STL [R1+0x3a4], R31 ;  /* 0x0003a41f01007387 */ /* 0x0007e20000100800 */
[----:B------:R-:W-:Y:S01]  /*28f0*/  UIMAD UR37, UR7, 0x36, URZ ;  /* 0x00000036072578a4 */ /* 0x000fe2000f8e02ff */
[----:B----4-:R-:W-:-:S02]  /*2900*/  LEA.HI.X.SX32 R33, R41, R0, 0x1, P1 ;  /* 0x0000000029217211 */ /* 0x010fc400008f0eff */
[----:B------:R4:W-:Y:S01]  /*2910*/  STL [R1+0x3ac], R19 ;  /* 0x0003ac1301007387 */ /* 0x0009e20000100800 */
[----:B------:R-:W5:Y:S01]  /*2920*/  LDC R140, c[0x0][0x3d8] ;  /* 0x0000f600ff8c7b82 */ /* 0x000f620000000800 */
[----:B0-----:R-:W-:Y:S01]  /*2930*/  IMAD R109, R134, 0x2, R107 ;  /* 0x00000002866d7824 */ /* 0x001fe200078e026b */
[----:B------:R-:W-:Y:S01]  /*2940*/  UIMAD UR35, UR7, 0x37, URZ ;  /* 0x00000037072378a4 */ /* 0x000fe2000f8e02ff */
[----:B------:R0:W-:Y:S01]  /*2950*/  STL [R1+0x398], R33 ;  /* 0x0003982101007387 */ /* 0x0001e20000100800 */
[----:B------:R-:W-:Y:S01]  /*2960*/  UIMAD UR33, UR7, 0x38, URZ ;  /* 0x00000038072178a4 */ /* 0x000fe2000f8e02ff */
[-C--:B---3--:R-:W-:Y:S01]  /*2970*/  LEA.HI.X.SX32 R31, R49, R0.reuse, 0x1, P3 ;  /* 0x00000000311f7211 */ /* 0x088fe200018f0eff */
[----:B-1----:R-:W-:Y:S01]  /*2980*/  IMAD R111, R136, 0x2, R109 ;  /* 0x00000002886f7824 */ /* 0x002fe200078e026d */
[----:B------:R-:W-:Y:S01]  /*2990*/  UIMAD UR31, UR7, 0x39, URZ ;  /* 0x00000039071f78a4 */ /* 0x000fe2000f8e02ff */
[----:B------:R-:W1:Y:S01]  /*29a0*/  LDC R142, c[0x0][0x3d8] ;  /* 0x0000f600ff8e7b82 */ /* 0x000e620000000800 */
[----:B----4-:R-:W-:Y:S01]  /*29b0*/  LEA.HI.X.SX32 R19, R47, R0, 0x1, P2 ;  /* 0x000000002f137211 */ /* 0x010fe200010f0eff */
[----:B------:R-:W-:-:S02]  /*29c0*/  UIMAD UR29, UR7, 0x3a, URZ ;  /* 0x0000003a071d78a4 */ /* 0x000fc4000f8e02ff */
[----:B------:R-:W-:Y:S01]  /*29d0*/  UIMAD UR27, UR7, 0x3b, URZ ;  /* 0x0000003b071b78a4 */ /* 0x000fe2000f8e02ff */
[-C--:B0-----:R-:W-:Y:S01]  /*29e0*/  IADD3 R33, P2, PT, R53, R6.reuse, RZ ;  /* 0x0000000635217210 */ /* 0x081fe20007f5e0ff */
[----:B------:R0:W-:Y:S01]  /*29f0*/  STL [R1+0x3a0], R19 ;  /* 0x0003a01301007387 */ /* 0x0001e20000100800 */
[----:B--2---:R-:W-:Y:S01]  /*2a00*/  IMAD R113, R138, 0x2, R111 ;  /* 0x000000028a717824 */ /* 0x004fe200078e026f */
[----:B------:R-:W2:Y:S01]  /*2a10*/  LDC R144, c[0x0][0x3d8] ;  /* 0x0000f600ff907b82 */ /* 0x000ea20000000800 */
[----:B------:R-:W-:Y:S01]  /*2a20*/  UIMAD UR25, UR7, 0x3c, URZ ;  /* 0x0000003c071978a4 */ /* 0x000fe2000f8e02ff */
[----:B------:R3:W-:Y:S01]  /*2a30*/  STL [R1+0x3a8], R31 ;  /* 0x0003a81f01007387 */ /* 0x0007e20000100800 */
[----:B------:R-:W-:Y:S02]  /*2a40*/  UIMAD UR23, UR7, 0x3d, URZ ;  /* 0x0000003d071778a4 */ /* 0x000fe4000f8e02ff */
[----:B------:R-:W-:Y:S02]  /*2a50*/  UIMAD UR10, UR7, 0x3e, URZ ;  /* 0x0000003e070a78a4 */ /* 0x000fe4000f8e02ff */
[----:B------:R-:W-:Y:S01]  /*2a60*/  UIMAD UR9, UR7, 0x3f, URZ ;  /* 0x0000003f070978a4 */ /* 0x000fe2000f8e02ff */
[-C--:B0-----:R-:W-:Y:S01]  /*2a70*/  IADD3 R19, P1, PT, R51, R6.reuse, RZ ;  /* 0x0000000633137210 */ /* 0x081fe20007f3e0ff */
[----:B------:R-:W0:Y:S01]  /*2a80*/  LDC R146, c[0x0][0x3d8] ;  /* 0x0000f600ff927b82 */ /* 0x000e220000000800 */
[----:B-----5:R-:W-:Y:S01]  /*2a90*/  IMAD R115, R140, 0x2, R113 ;  /* 0x000000028c737824 */ /* 0x020fe200078e0271 */
[----:B------:R-:W-:Y:S01]  /*2aa0*/  UMOV UR6, URZ ;  /* 0x000000ff00067c82 */ /* 0x000fe20008000000 */
[----:B---3--:R-:W-:Y:S01]  /*2ab0*/  IADD3 R31, P3, PT, R55, R6, RZ ;  /* 0x00000006371f7210 */ /* 0x008fe20007f7e0ff */
[----:B------:R-:W-:Y:S01]  /*2ac0*/  STL [R1+0x3b4], R19 ;  /* 0x0003b41301007387 */ /* 0x000fe20000100800 */
[----:B------:R-:W-:Y:S01]  /*2ad0*/  LEA.HI.X.SX32 R35, R51, R0, 0x1, P1 ;  /* 0x0000000033237211 */ /* 0x000fe200008f0eff */
[----:B------:R-:W3:Y:S01]  /*2ae0*/  LDCU UR11, c[0x0][0x3f0] ;  /* 0x00007e00ff0b77ac */ /* 0x000ee20008000800 */
[----:B-1----:R-:W-:Y:S01]  /*2af0*/  IMAD R117, R142, 0x2, R115 ;  /* 0x000000028e757824 */ /* 0x002fe200078e0273 */
[----:B------:R1:W-:Y:S01]  /*2b00*/  STL [R1+0x3bc], R33 ;  /* 0x0003bc2101007387 */ /* 0x0003e20000100800 */
[----:B------:R-:W4:Y:S01]  /*2b10*/  LDC R148, c[0x0][0x3d8] ;  /* 0x0000f600ff947b82 */ /* 0x000f220000000800 */
[----:B------:R-:W3:Y:S02]  /*2b20*/  LDCU UR15, c[0x0][0x3d4] ;  /* 0x00007a80ff0f77ac */ /* 0x000ee40008000800 */
[----:B------:R5:W-:Y:S01]  /*2b30*/  STL [R1+0x3c4], R31 ;  /* 0x0003c41f01007387 */ /* 0x000be20000100800 */
[----:B------:R-:W3:Y:S01]  /*2b40*/  LDCU UR16, c[0x0][0x3c4] ;  /* 0x00007880ff1077ac */ /* 0x000ee20008000800 */
[----:B--2---:R-:W-:-:S02]  /*2b50*/  IMAD R119, R144, 0x2, R117 ;  /* 0x0000000290777824 */ /* 0x004fc400078e0275 */
[----:B------:R2:W-:Y:S01]  /*2b60*/  STL [R1+0x3b0], R35 ;  /* 0x0003b02301007387 */ /* 0x0005e20000100800 */
[----:B------:R-:W3:Y:S01]  /*2b70*/  LDC R150, c[0x0][0x3d8] ;  /* 0x0000f600ff967b82 */ /* 0x000ee20000000800 */
[-C--:B-1----:R-:W-:Y:S02]  /*2b80*/  LEA.HI.X.SX32 R33, R53, R0.reuse, 0x1, P2 ;  /* 0x0000000035217211 */ /* 0x082fe400010f0eff */
[----:B-----5:R-:W-:-:S03]  /*2b90*/  LEA.HI.X.SX32 R31, R55, R0, 0x1, P3 ;  /* 0x00000000371f7211 */ /* 0x020fc600018f0eff */
[----:B------:R1:W-:Y:S01]  /*2ba0*/  STL [R1+0x3b8], R33 ;  /* 0x0003b82101007387 */ /* 0x0003e20000100800 */
[----:B0-----:R-:W-:Y:S01]  /*2bb0*/  IMAD R121, R146, 0x2, R119 ;  /* 0x0000000292797824 */ /* 0x001fe200078e0277 */
[----:B------:R-:W0:Y:S01]  /*2bc0*/  LDC R152, c[0x0][0x3d8] ;  /* 0x0000f600ff987b82 */ /* 0x000e220000000800 */
[-C--:B--2---:R-:W-:Y:S01]  /*2bd0*/  IADD3 R35, P1, PT, R63, R6.reuse, RZ ;  /* 0x000000063f237210 */ /* 0x084fe20007f3e0ff */
[----:B------:R2:W-:Y:S04]  /*2be0*/  STL [R1+0x3c0], R31 ;  /* 0x0003c01f01007387 */ /* 0x0005e80000100800 */
[----:B------:R5:W-:Y:S01]  /*2bf0*/  STL [R1+0x3cc], R35 ;  /* 0x0003cc2301007387 */ /* 0x000be20000100800 */
[-C--:B-1----:R-:W-:Y:S01]  /*2c00*/  IADD3 R33, P2, PT, R65, R6.reuse, RZ ;  /* 0x0000000641217210 */ /* 0x082fe20007f5e0ff */
[----:B------:R-:W1:Y:S01]  /*2c10*/  LDC R154, c[0x0][0x3d8] ;  /* 0x0000f600ff9a7b82 */ /* 0x000e620000000800 */
[----:B----4-:R-:W-:Y:S01]  /*2c20*/  IMAD R123, R148, 0x2, R121 ;  /* 0x00000002947b7824 */ /* 0x010fe200078e0279 */
[----:B--2---:R-:W-:-:S02]  /*2c30*/  IADD3 R31, P3, PT, R67, R6, RZ ;  /* 0x00000006431f7210 */ /* 0x004fc40007f7e0ff */
[----:B------:R2:W-:Y:S01]  /*2c40*/  STL [R1+0x3d4], R33 ;  /* 0x0003d42101007387 */ /* 0x0005e20000100800 */
[----:B-----5:R-:W-:-:S03]  /*2c50*/  LEA.HI.X.SX32 R35, R63, R0, 0x1, P1 ;  /* 0x000000003f237211 */ /* 0x020fc600008f0eff */
[----:B------:R4:W-:Y:S01]  /*2c60*/  STL [R1+0x3dc], R31 ;  /* 0x0003dc1f01007387 */ /* 0x0009e20000100800 */
[----:B------:R-:W5:Y:S01]  /*2c70*/  LDC R156, c[0x0][0x3d8] ;  /* 0x0000f600ff9c7b82 */ /* 0x000f620000000800 */
[----:B---3--:R-:W-:Y:S02]  /*2c80*/  IMAD R27, R150, 0x2, R123 ;  /* 0x00000002961b7824 */ /* 0x008fe400078e027b */
[----:B------:R3:W-:Y:S01]  /*2c90*/  STL [R1+0x3c8], R35 ;  /* 0x0003c82301007387 */ /* 0x0007e20000100800 */
[----:B--2---:R-:W-:Y:S01]  /*2ca0*/  LEA.HI.X.SX32 R33, R65, R0, 0x1, P2 ;  /* 0x0000000041217211 */ /* 0x004fe200010f0eff */
[----:B0-----:R-:W-:-:S03]  /*2cb0*/  IMAD R29, R152, 0x2, R27 ;  /* 0x00000002981d7824 */ /* 0x001fc600078e021b */
[----:B------:R-:W0:Y:S01]  /*2cc0*/  LDC R158, c[0x0][0x3d8] ;  /* 0x0000f600ff9e7b82 */ /* 0x000e220000000800 */
[----:B----4-:R-:W-:Y:S01]  /*2cd0*/  LEA.HI.X.SX32 R31, R67, R0, 0x1, P3 ;  /* 0x00000000431f7211 */ /* 0x010fe200018f0eff */
[----:B------:R2:W-:Y:S01]  /*2ce0*/  STL [R1+0x3d0], R33 ;  /* 0x0003d02101007387 */ /* 0x0005e20000100800 */
[----:B---3--:R-:W-:-:S03]  /*2cf0*/  IADD3 R35, P1, PT, R69, R6, RZ ;  /* 0x0000000645237210 */ /* 0x008fc60007f3e0ff */
[----:B------:R3:W-:Y:S01]  /*2d00*/  STL [R1+0x3d8], R31 ;  /* 0x0003d81f01007387 */ /* 0x0007e20000100800 */
[----:B-1----:R-:W-:Y:S01]  /*2d10*/  IMAD R125, R154, 0x2, R29 ;  /* 0x000000029a7d7824 */ /* 0x002fe200078e021d */
[----:B------:R-:W1:Y:S01]  /*2d20*/  LDC R160, c[0x0][0x3d8] ;  /* 0x0000f600ffa07b82 */ /* 0x000e620000000800 */
[----:B------:R-:W-:Y:S01]  /*2d30*/  IMAD.MOV.U32 R154, RZ, RZ, 0x3f800000 ;  /* 0x3f800000ff9a7424 */ /* 0x000fe200078e00ff */
[----:B------:R4:W-:Y:S01]  /*2d40*/  STL [R1+0x3e4], R35 ;  /* 0x0003e42301007387 */ /* 0x0009e20000100800 */
[-C--:B--2---:R-:W-:Y:S02]  /*2d50*/  IADD3 R33, P2, PT, R75, R6.reuse, RZ ;  /* 0x000000064b217210 */ /* 0x084fe40007f5e0ff */
[----:B---3--:R-:W-:-:S03]  /*2d60*/  IADD3 R31, P3, PT, R79, R6, RZ ;  /* 0x000000064f1f7210 */ /* 0x008fc60007f7e0ff */
[----:B------:R2:W-:Y:S01]  /*2d70*/  STL [R1+0x3ec], R33 ;  /* 0x0003ec2101007387 */ /* 0x0005e20000100800 */
[----:B------:R-:W3:Y:S01]  /*2d80*/  LDC R162, c[0x0][0x3d8] ;  /* 0x0000f600ffa27b82 */ /* 0x000ee20000000800 */
[----:B-----5:R-:W-:Y:S01]  /*2d90*/  IMAD R25, R156, 0x2, R125 ;  /* 0x000000029c197824 */ /* 0x020fe200078e027d */
[-C--:B----4-:R-:W-:Y:S01]  /*2da0*/  LEA.HI.X.SX32 R35, R69, R0.reuse, 0x1, P1 ;  /* 0x0000000045237211 */ /* 0x090fe200008f0eff */
[----:B------:R4:W-:Y:S02]  /*2db0*/  STL [R1+0x3f4], R31 ;  /* 0x0003f41f01007387 */ /* 0x0009e40000100800 */
[----:B0-----:R-:W-:Y:S02]  /*2dc0*/  IMAD R45, R158, 0x2, R25 ;  /* 0x000000029e2d7824 */ /* 0x001fe400078e0219 */
[----:B------:R0:W-:Y:S01]  /*2dd0*/  STL [R1+0x3e0], R35 ;  /* 0x0003e02301007387 */ /* 0x0001e20000100800 */
[----:B------:R-:W5:Y:S01]  /*2de0*/  LDC R164, c[0x0][0x3d8] ;  /* 0x0000f600ffa47b82 */ /* 0x000f620000000800 */
[-C--:B--2---:R-:W-:Y:S01]  /*2df0*/  LEA.HI.X.SX32 R33, R75, R0.reuse, 0x1, P2 ;  /* 0x000000004b217211 */ /* 0x084fe200010f0eff */
[----:B------:R-:W-:Y:S01]  /*2e00*/  IMAD.MOV.U32 R158, RZ, RZ, 0x3f800000 ;  /* 0x3f800000ff9e7424 */ /* 0x000fe200078e00ff */
[----:B----4-:R-:W-:-:S03]  /*2e10*/  LEA.HI.X.SX32 R31, R79, R0, 0x1, P3 ;  /* 0x000000004f1f7211 */ /* 0x010fc600018f0eff */
[----:B------:R2:W-:Y:S01]  /*2e20*/  STL [R1+0x3e8], R33 ;  /* 0x0003e82101007387 */ /* 0x0005e20000100800 */
[----:B-1----:R-:W-:Y:S01]  /*2e30*/  IMAD R61, R160, 0x2, R45 ;  /* 0x00000002a03d7824 */ /* 0x002fe200078e022d */
[----:B------:R-:W1:Y:S01]  /*2e40*/  LDC R166, c[0x0][0x3d8] ;  /* 0x0000f600ffa67b82 */ /* 0x000e620000000800 */
[-C--:B0-----:R-:W-:Y:S01]  /*2e50*/  IADD3 R35, P1, PT, R83, R6.reuse, RZ ;  /* 0x0000000653237210 */ /* 0x081fe20007f3e0ff */
[----:B------:R0:W-:Y:S04]  /*2e60*/  STL [R1+0x3f0], R31 ;  /* 0x0003f01f01007387 */ /* 0x0001e80000100800 */
[----:B------:R4:W-:Y:S01]  /*2e70*/  STL [R1+0x3fc], R35 ;  /* 0x0003fc2301007387 */ /* 0x0009e20000100800 */
[-C--:B--2---:R-:W-:Y:S01]  /*2e80*/  IADD3 R33, P2, PT, R85, R6.reuse, RZ ;  /* 0x0000000655217210 */ /* 0x084fe20007f5e0ff */
[----:B------:R-:W2:Y:S01]  /*2e90*/  LDC R168, c[0x0][0x3d8] ;  /* 0x0000f600ffa87b82 */ /* 0x000ea20000000800 */
[----:B---3--:R-:W-:Y:S01]  /*2ea0*/  IMAD R21, R162, 0x2, R61 ;  /* 0x00000002a2157824 */ /* 0x008fe200078e023d */
[----:B0-----:R-:W-:-:S02]  /*2eb0*/  IADD3 R31, P3, PT, R87, R6, RZ ;  /* 0x00000006571f7210 */ /* 0x001fc40007f7e0ff */
[----:B------:R0:W-:Y:S01]  /*2ec0*/  STL [R1+0x404], R33 ;  /* 0x0004042101007387 */ /* 0x0001e20000100800 */
[----:B----4-:R-:W-:-:S03]  /*2ed0*/  LEA.HI.X.SX32 R35, R83, R0, 0x1, P1 ;  /* 0x0000000053237211 */ /* 0x010fc600008f0eff */
[----:B------:R3:W-:Y:S01]  /*2ee0*/  STL [R1+0x40c], R31 ;  /* 0x00040c1f01007387 */ /* 0x0007e20000100800 */
[----:B------:R-:W4:Y:S01]  /*2ef0*/  LDC R170, c[0x0][0x3d8] ;  /* 0x0000f600ffaa7b82 */ /* 0x000f220000000800 */
[----:B-----5:R-:W-:Y:S02]  /*2f00*/  IMAD R59, R164, 0x2, R21 ;  /* 0x00000002a43b7824 */ /* 0x020fe400078e0215 */
[----:B------:R5:W-:Y:S01]  /*2f10*/  STL [R1+0x3f8], R35 ;  /* 0x0003f82301007387 */ /* 0x000be20000100800 */
[----:B0-----:R-:W-:Y:S01]  /*2f20*/  LEA.HI.X.SX32 R33, R85, R0, 0x1, P2 ;  /* 0x0000000055217211 */ /* 0x001fe200010f0eff */
[----:B-1----:R-:W-:-:S03]  /*2f30*/  IMAD R77, R166, 0x2, R59 ;  /* 0x00000002a64d7824 */ /* 0x002fc600078e023b */
[----:B------:R-:W0:Y:S01]  /*2f40*/  LDC R172, c[0x0][0x3d8] ;  /* 0x0000f600ffac7b82 */ /* 0x000e220000000800 */
[----:B---3--:R-:W-:Y:S01]  /*2f50*/  LEA.HI.X.SX32 R31, R87, R0, 0x1, P3 ;  /* 0x00000000571f7211 */ /* 0x008fe200018f0eff */
[----:B------:R1:W-:Y:S01]  /*2f60*/  STL [R1+0x400], R33 ;  /* 0x0004002101007387 */ /* 0x0003e20000100800 */
[----:B-----5:R-:W-:-:S03]  /*2f70*/  IADD3 R35, P1, PT, R89, R6, RZ ;  /* 0x0000000659237210 */ /* 0x020fc60007f3e0ff */
[----:B------:R3:W-:Y:S01]  /*2f80*/  STL [R1+0x408], R31 ;  /* 0x0004081f01007387 */ /* 0x0007e20000100800 */
[----:B--2---:R-:W-:Y:S01]  /*2f90*/  IMAD R23, R168, 0x2, R77 ;  /* 0x00000002a8177824 */ /* 0x004fe200078e024d */
[----:B------:R-:W2:Y:S02]  /*2fa0*/  LDC R174, c[0x0][0x3d8] ;  /* 0x0000f600ffae7b82 */ /* 0x000ea40000000800 */
[----:B------:R5:W-:Y:S01]  /*2fb0*/  STL [R1+0x414], R35 ;  /* 0x0004142301007387 */ /* 0x000be20000100800 */
[-C--:B-1----:R-:W-:Y:S02]  /*2fc0*/  IADD3 R33, P2, PT, R91, R6.reuse, RZ ;  /* 0x000000065b217210 */ /* 0x082fe40007f5e0ff */
[----:B---3--:R-:W-:-:S03]  /*2fd0*/  IADD3 R31, P3, PT, R93, R6, RZ ;  /* 0x000000065d1f7210 */ /* 0x008fc60007f7e0ff */
[----:B------:R1:W-:Y:S01]  /*2fe0*/  STL [R1+0x41c], R33 ;  /* 0x00041c2101007387 */ /* 0x0003e20000100800 */
[----:B------:R-:W3:Y:S01]  /*2ff0*/  LDC R176, c[0x0][0x3d8] ;  /* 0x0000f600ffb07b82 */ /* 0x000ee20000000800 */
[----:B----4-:R-:W-:Y:S01]  /*3000*/  IMAD R43, R170, 0x2, R23 ;  /* 0x00000002aa2b7824 */ /* 0x010fe200078e0217 */
[-C--:B-----5:R-:W-:Y:S01]  /*3010*/  LEA.HI.X.SX32 R35, R89, R0.reuse, 0x1, P1 ;  /* 0x0000000059237211 */ /* 0x0a0fe200008f0eff */
[----:B------:R4:W-:Y:S02]  /*3020*/  STL [R1+0x424], R31 ;  /* 0x0004241f01007387 */ /* 0x0009e40000100800 */
[----:B0-----:R-:W-:Y:S02]  /*3030*/  IMAD R81, R172, 0x2, R43 ;  /* 0x00000002ac517824 */ /* 0x001fe400078e022b */
[----:B------:R0:W-:Y:S01]  /*3040*/  STL [R1+0x410], R35 ;  /* 0x0004102301007387 */ /* 0x0001e20000100800 */
[----:B------:R-:W5:Y:S01]  /*3050*/  LDC R178, c[0x0][0x3d8] ;  /* 0x0000f600ffb27b82 */ /* 0x000f620000000800 */
[----:B-1----:R-:W-:-:S02]  /*3060*/  LEA.HI.X.SX32 R33, R91, R0, 0x1, P2 ;  /* 0x000000005b217211 */ /* 0x002fc400010f0eff */
[----:B----4-:R-:W-:-:S03]  /*3070*/  LEA.HI.X.SX32 R31, R93, R0, 0x1, P3 ;  /* 0x000000005d1f7211 */ /* 0x010fc600018f0eff */
[----:B------:R1:W-:Y:S01]  /*3080*/  STL [R1+0x418], R33 ;  /* 0x0004182101007387 */ /* 0x0003e20000100800 */
[----:B--2---:R-:W-:Y:S01]  /*3090*/  IMAD R19, R174, 0x2, R81 ;  /* 0x00000002ae137824 */ /* 0x004fe200078e0251 */
[----:B------:R-:W2:Y:S01]  /*30a0*/  LDC R180, c[0x0][0x3d8] ;  /* 0x0000f600ffb47b82 */ /* 0x000ea20000000800 */
[-C--:B0-----:R-:W-:Y:S01]  /*30b0*/  IADD3 R35, P1, PT, R95, R6.reuse, RZ ;  /* 0x000000065f237210 */ /* 0x081fe20007f3e0ff */
[----:B------:R0:W-:Y:S04]  /*30c0*/  STL [R1+0x420], R31 ;  /* 0x0004201f01007387 */ /* 0x0001e80000100800 */
[----:B------:R4:W-:Y:S01]  /*30d0*/  STL [R1+0x42c], R35 ;  /* 0x00042c2301007387 */ /* 0x0009e20000100800 */
[-C--:B-1----:R-:W-:Y:S01]  /*30e0*/  IADD3 R33, P2, PT, R97, R6.reuse, RZ ;  /* 0x0000000661217210 */ /* 0x082fe20007f5e0ff */
[----:B------:R-:W1:Y:S01]  /*30f0*/  LDC R182, c[0x0][0x3d8] ;  /* 0x0000f600ffb67b82 */ /* 0x000e620000000800 */
        /* <DEDUP_REMOVED lines=9> */
[----:B--2---:R-:W-:-:S03]  /*3190*/  IMAD R71, R180, 0x2, R57 ;  /* 0x00000002b4477824 */ /* 0x004fc600078e0239 */
[----:B------:R-:W0:Y:S01]  /*31a0*/  LDC R186, c[0x0][0x3d8] ;  /* 0x0000f600ffba7b82 */ /* 0x000e220000000800 */
[----:B---3--:R-:W-:Y:S01]  /*31b0*/  LEA.HI.X.SX32 R31, R99, R0, 0x1, P3 ;  /* 0x00000000631f7211 */ /* 0x008fe200018f0eff */
[----:B------:R2:W-:Y:S01]  /*31c0*/  STL [R1+0x430], R33 ;  /* 0x0004302101007387 */ /* 0x0005e20000100800 */
[----:B-----5:R-:W-:-:S03]  /*31d0*/  IADD3 R35, P1, PT, R101, R6, RZ ;  /* 0x0000000665237210 */ /* 0x020fc60007f3e0ff */
[----:B------:R3:W-:Y:S01]  /*31e0*/  STL [R1+0x438], R31 ;  /* 0x0004381f01007387 */ /* 0x0007e20000100800 */
[----:B-1----:R-:W-:Y:S01]  /*31f0*/  IMAD R73, R182, 0x2, R71 ;  /* 0x00000002b6497824 */ /* 0x002fe200078e0247 */
[----:B------:R-:W1:Y:S01]  /*3200*/  LDC R188, c[0x0][0x3d8] ;  /* 0x0000f600ffbc7b82 */ /* 0x000e620000000800 */
[----:B------:R-:W-:Y:S01]  /*3210*/  LEA.HI.X.SX32 R37, R101, R0, 0x1, P1 ;  /* 0x0000000065257211 */ /* 0x000fe200008f0eff */
[----:B------:R-:W-:Y:S01]  /*3220*/  STL [R1+0x444], R35 ;  /* 0x0004442301007387 */ /* 0x000fe20000100800 */
[-C--:B------:R-:W-:Y:S02]  /*3230*/  IADD3 R47, P1, PT, R107, R6.reuse, RZ ;  /* 0x000000066b2f7210 */ /* 0x080fe40007f3e0ff */
[-C--:B--2---:R-:W-:Y:S02]  /*3240*/  IADD3 R33, P2, PT, R103, R6.reuse, RZ ;  /* 0x0000000667217210 */ /* 0x084fe40007f5e0ff */
[----:B---3--:R-:W-:Y:S01]  /*3250*/  IADD3 R31, P3, PT, R105, R6, RZ ;  /* 0x00000006691f7210 */ /* 0x008fe20007f7e0ff */
[----:B------:R-:W2:Y:S02]  /*3260*/  LDC R190, c[0x0][0x3d8] ;  /* 0x0000f600ffbe7b82 */ /* 0x000ea40000000800 */
[----:B------:R3:W-:Y:S01]  /*3270*/  STL [R1+0x44c], R33 ;  /* 0x00044c2101007387 */ /* 0x0007e20000100800 */
[----:B----4-:R-:W-:-:S03]  /*3280*/  IMAD R79, R184, 0x2, R73 ;  /* 0x00000002b84f7824 */ /* 0x010fc600078e0249 */
[----:B------:R4:W-:Y:S01]  /*3290*/  STL [R1+0x454], R31 ;  /* 0x0004541f01007387 */ /* 0x0009e20000100800 */
[----:B0-----:R-:W-:Y:S01]  /*32a0*/  IMAD R41, R186, 0x2, R79 ;  /* 0x00000002ba297824 */ /* 0x001fe200078e024f */
[----:B------:R-:W0:Y:S02]  /*32b0*/  LDC R192, c[0x0][0x3d8] ;  /* 0x0000f600ffc07b82 */ /* 0x000e240000000800 */
[----:B------:R-:W-:Y:S01]  /*32c0*/  STL [R1+0x440], R37 ;  /* 0x0004402501007387 */ /* 0x000fe20000100800 */
[-C--:B---3--:R-:W-:Y:S02]  /*32d0*/  LEA.HI.X.SX32 R33, R103, R0.reuse, 0x1, P2 ;  /* 0x0000000067217211 */ /* 0x088fe400010f0eff */
[----:B----4-:R-:W-:-:S03]  /*32e0*/  LEA.HI.X.SX32 R31, R105, R0, 0x1, P3 ;  /* 0x00000000691f7211 */ /* 0x010fc600018f0eff */
[----:B------:R3:W-:Y:S01]  /*32f0*/  STL [R1+0x448], R33 ;  /* 0x0004482101007387 */ /* 0x0007e20000100800 */
[----:B------:R-:W4:Y:S01]  /*3300*/  LDC R194, c[0x0][0x3d8] ;  /* 0x0000f600ffc27b82 */ /* 0x000f220000000800 */
[----:B-1----:R-:W-:Y:S02]  /*3310*/  IMAD R75, R188, 0x2, R41 ;  /* 0x00000002bc4b7824 */ /* 0x002fe400078e0229 */
[----:B------:R1:W-:Y:S04]  /*3320*/  STL [R1+0x450], R31 ;  /* 0x0004501f01007387 */ /* 0x0003e80000100800 */
[----:B------:R5:W-:Y:S01]  /*3330*/  STL [R1+0x45c], R47 ;  /* 0x00045c2f01007387 */ /* 0x000be20000100800 */
[----:B------:R-:W4:Y:S01]  /*3340*/  LDC R196, c[0x0][0x3d8] ;  /* 0x0000f600ffc47b82 */ /* 0x000f220000000800 */
[-C--:B---3--:R-:W-:Y:S01]  /*3350*/  IADD3 R33, P2, PT, R109, R6.reuse, RZ ;  /* 0x000000066d217210 */ /* 0x088fe20007f5e0ff */
[----:B--2---:R-:W-:Y:S01]  /*3360*/  IMAD R53, R190, 0x2, R75 ;  /* 0x00000002be357824 */ /* 0x004fe200078e024b */
[----:B-1----:R-:W-:-:S03]  /*3370*/  IADD3 R31, P3, PT, R111, R6, RZ ;  /* 0x000000066f1f7210 */ /* 0x002fc60007f7e0ff */
[----:B------:R1:W-:Y:S01]  /*3380*/  STL [R1+0x464], R33 ;  /* 0x0004642101007387 */ /* 0x0003e20000100800 */
[----:B0-----:R-:W-:Y:S01]  /*3390*/  IMAD R51, R192, 0x2, R53 ;  /* 0x00000002c0337824 */ /* 0x001fe200078e0235 */
[----:B------:R-:W0:Y:S01]  /*33a0*/  LDC R198, c[0x0][0x3d8] ;  /* 0x0000f600ffc67b82 */ /* 0x000e220000000800 */
[-C--:B-----5:R-:W-:Y:S01]  /*33b0*/  LEA.HI.X.SX32 R47, R109, R0.reuse, 0x1, P2 ;  /* 0x000000006d2f7211 */ /* 0x0a0fe200010f0eff */
[----:B------:R2:W-:Y:S01]  /*33c0*/  STL [R1+0x46c], R31 ;  /* 0x00046c1f01007387 */ /* 0x0005e20000100800 */
[----:B-1----:R-:W-:-:S05]  /*33d0*/  LEA.HI.X.SX32 R33, R107, R0, 0x1, P1 ;  /* 0x000000006b217211 */ /* 0x002fca00008f0eff */
[----:B------:R-:W1:Y:S01]  /*33e0*/  LDC R200, c[0x0][0x3d8] ;  /* 0x0000f600ffc87b82 */ /* 0x000e620000000800 */
[----:B------:R-:W-:Y:S01]  /*33f0*/  IADD3 R49, P1, PT, R113, R6, RZ ;  /* 0x0000000671317210 */ /* 0x000fe20007f3e0ff */
[----:B----4-:R-:W-:Y:S01]  /*3400*/  IMAD R39, R194, 0x2, R51 ;  /* 0x00000002c2277824 */ /* 0x010fe200078e0233 */
[-C--:B--2---:R-:W-:Y:S01]  /*3410*/  LEA.HI.X.SX32 R31, R111, R0.reuse, 0x1, P3 ;  /* 0x000000006f1f7211 */ /* 0x084fe200018f0eff */
[----:B------:R-:W-:Y:S01]  /*3420*/  STL [R1+0x458], R33 ;  /* 0x0004582101007387 */ /* 0x000fe20000100800 */
[----:B------:R-:W-:Y:S01]  /*3430*/  LEA.HI.X.SX32 R63, R113, R0, 0x1, P1 ;  /* 0x00000000713f7211 */ /* 0x000fe200008f0eff */
[----:B------:R-:W-:Y:S02]  /*3440*/  IMAD R69, R196, 0x2, R39 ;  /* 0x00000002c4457824 */ /* 0x000fe400078e0227 */
[----:B------:R2:W-:Y:S01]  /*3450*/  STL [R1+0x460], R47 ;  /* 0x0004602f01007387 */ /* 0x0005e20000100800 */
[----:B------:R-:W3:Y:S03]  /*3460*/  LDC R118, c[0x0][0x3d8] ;  /* 0x0000f600ff767b82 */ /* 0x000ee60000000800 */
[----:B------:R4:W-:Y:S01]  /*3470*/  STL [R1+0x468], R31 ;  /* 0x0004681f01007387 */ /* 0x0009e20000100800 */
[----:B0-----:R-:W-:-:S03]  /*3480*/  IMAD R35, R198, 0x2, R69 ;  /* 0x00000002c6237824 */ /* 0x001fc600078e0245 */
[----:B------:R-:W-:Y:S01]  /*3490*/  STL [R1+0x474], R49 ;  /* 0x0004743101007387 */ /* 0x000fe20000100800 */
[----:B------:R-:W0:Y:S01]  /*34a0*/  LDC R116, c[0x0][0x3d8] ;  /* 0x0000f600ff747b82 */ /* 0x000e220000000800 */
[-C--:B--2---:R-:W-:Y:S02]  /*34b0*/  IADD3 R47, P2, PT, R115, R6.reuse, RZ ;  /* 0x00000006732f7210 */ /* 0x084fe40007f5e0ff */
[----:B----4-:R-:W-:-:S03]  /*34c0*/  IADD3 R31, P3, PT, R117, R6, RZ ;  /* 0x00000006751f7210 */ /* 0x010fc60007f7e0ff */
[----:B------:R2:W-:Y:S01]  /*34d0*/  STL [R1+0x47c], R47 ;  /* 0x00047c2f01007387 */ /* 0x0005e20000100800 */
[----:B-1----:R-:W-:Y:S01]  /*34e0*/  IMAD R37, R200, 0x2, R35 ;  /* 0x00000002c8257824 */ /* 0x002fe200078e0223 */
[----:B------:R-:W1:Y:S02]  /*34f0*/  LDC R114, c[0x0][0x3d8] ;  /* 0x0000f600ff727b82 */ /* 0x000e640000000800 */
[----:B------:R4:W-:Y:S04]  /*3500*/  STL [R1+0x484], R31 ;  /* 0x0004841f01007387 */ /* 0x0009e80000100800 */
[----:B------:R5:W-:Y:S01]  /*3510*/  STL [R1+0x470], R63 ;  /* 0x0004703f01007387 */ /* 0x000be20000100800 */
[-C--:B--2---:R-:W-:Y:S01]  /*3520*/  LEA.HI.X.SX32 R47, R117, R0.reuse, 0x1, P3 ;  /* 0x00000000752f7211 */ /* 0x084fe200018f0eff */
[----:B------:R-:W2:Y:S01]  /*3530*/  LDC R112, c[0x0][0x3d8] ;  /* 0x0000f600ff707b82 */ /* 0x000ea20000000800 */
[----:B---3--:R-:W-:Y:S01]  /*3540*/  IMAD R67, R118, 0x2, R37 ;  /* 0x0000000276437824 */ /* 0x008fe200078e0225 */
[----:B----4-:R-:W-:Y:S01]  /*3550*/  LEA.HI.X.SX32 R31, R115, R0, 0x1, P2 ;  /* 0x00000000731f7211 */ /* 0x010fe200010f0eff */
[----:B------:R-:W-:Y:S01]  /*3560*/  IMAD.MOV.U32 R115, RZ, RZ, -0x800000 ;  /* 0xff800000ff737424 */ /* 0x000fe200078e00ff */
[----:B-----5:R-:W-:-:S03]  /*3570*/  IADD3 R63, P3, PT, R123, R6, RZ ;  /* 0x000000067b3f7210 */ /* 0x020fc60007f7e0ff */
[----:B------:R3:W-:Y:S01]  /*3580*/  STL [R1+0x478], R31 ;  /* 0x0004781f01007387 */ /* 0x0007e20000100800 */
[----:B------:R-:W4:Y:S01]  /*3590*/  LDC R110, c[0x0][0x3d8] ;  /* 0x0000f600ff6e7b82 */ /* 0x000f220000000800 */
[----:B0-----:R-:W-:Y:S01]  /*35a0*/  IMAD R33, R116, 0x2, R67 ;  /* 0x0000000274217824 */ /* 0x001fe200078e0243 */
[----:B------:R-:W-:Y:S01]  /*35b0*/  LEA.HI.X.SX32 R83, R123, R0, 0x1, P3 ;  /* 0x000000007b537211 */ /* 0x000fe200018f0eff */
[----:B------:R0:W-:Y:S02]  /*35c0*/  STL [R1+0x480], R47 ;  /* 0x0004802f01007387 */ /* 0x0001e40000100800 */
[----:B-1----:R-:W-:-:S03]  /*35d0*/  IMAD R49, R114, 0x2, R33 ;  /* 0x0000000272317824 */ /* 0x002fc600078e0221 */
[----:B------:R-:W1:Y:S01]  /*35e0*/  LDC R108, c[0x0][0x3d8] ;  /* 0x0000f600ff6c7b82 */ /* 0x000e620000000800 */
[-C--:B---3--:R-:W-:Y:S02]  /*35f0*/  IADD3 R31, P1, PT, R119, R6.reuse, RZ ;  /* 0x00000006771f7210 */ /* 0x088fe40007f3e0ff */
[----:B0-----:R-:W-:-:S03]  /*3600*/  IADD3 R47, P2, PT, R121, R6, RZ ;  /* 0x00000006792f7210 */ /* 0x001fc60007f5e0ff */
[----:B------:R4:W-:Y:S01]  /*3610*/  STL [R1+0x48c], R31 ;  /* 0x00048c1f01007387 */ /* 0x0009e20000100800 */
[----:B--2---:R-:W-:Y:S01]  /*3620*/  IMAD R65, R112, 0x2, R49 ;  /* 0x0000000270417824 */ /* 0x004fe200078e0231 */
[----:B------:R-:W0:Y:S02]  /*3630*/  LDC R106, c[0x0][0x3d8] ;  /* 0x0000f600ff6a7b82 */ /* 0x000e240000000800 */
[----:B------:R2:W-:Y:S04]  /*3640*/  STL [R1+0x494], R47 ;  /* 0x0004942f01007387 */ /* 0x0005e80000100800 */
[----:B------:R3:W-:Y:S02]  /*3650*/  STL [R1+0x49c], R63 ;  /* 0x00049c3f01007387 */ /* 0x0007e40000100800 */
[----:B------:R-:W5:Y:S01]  /*3660*/  LDC R104, c[0x0][0x3d8] ;  /* 0x0000f600ff687b82 */ /* 0x000f620000000800 */
[----:B----4-:R-:W-:Y:S01]  /*3670*/  IMAD R31, R110, 0x2, R65 ;  /* 0x000000026e1f7824 */ /* 0x010fe200078e0241 */
[----:B------:R-:W-:-:S02]  /*3680*/  CS2R R110, SRZ ;  /* 0x00000000006e7805 */ /* 0x000fc4000001ff00 */
[-C--:B--2---:R-:W-:Y:S02]  /*3690*/  LEA.HI.X.SX32 R47, R119, R0.reuse, 0x1, P1 ;  /* 0x00000000772f7211 */ /* 0x084fe400008f0eff */
[----:B---3--:R-:W-:-:S03]  /*36a0*/  LEA.HI.X.SX32 R63, R121, R0, 0x1, P2 ;  /* 0x00000000793f7211 */ /* 0x008fc600010f0eff */
[----:B------:R1:W-:Y:S01]  /*36b0*/  STL [R1+0x488], R47 ;  /* 0x0004882f01007387 */ /* 0x0003e20000100800 */
[C---:B------:R-:W-:Y:S01]  /*36c0*/  IADD3 R85, P2, PT, R29.reuse, R6, RZ ;  /* 0x000000061d557210 */ /* 0x040fe20007f5e0ff */
[----:B------:R-:W2:Y:S02]  /*36d0*/  LDC R102, c[0x0][0x3d8] ;  /* 0x0000f600ff667b82 */ /* 0x000ea40000000800 */
[----:B------:R3:W-:Y:S01]  /*36e0*/  STL [R1+0x490], R63 ;  /* 0x0004903f01007387 */ /* 0x0007e20000100800 */
[----:B------:R-:W-:-:S03]  /*36f0*/  LEA.HI.X.SX32 R29, R29, R0, 0x1, P2 ;  /* 0x000000001d1d7211 */ /* 0x000fc600010f0eff */
[----:B------:R4:W-:Y:S02]  /*3700*/  STL [R1+0x498], R83 ;  /* 0x0004985301007387 */ /* 0x0009e40000100800 */
[----:B------:R-:W2:Y:S01]  /*3710*/  LDC R100, c[0x0][0x3d8] ;  /* 0x0000f600ff647b82 */ /* 0x000ea20000000800 */
[----:B-1----:R-:W-:Y:S01]  /*3720*/  IMAD R47, R108, 0x2, R31 ;  /* 0x000000026c2f7824 */ /* 0x002fe200078e021f */
[----:B------:R-:W-:Y:S02]  /*3730*/  CS2R R108, SRZ ;  /* 0x00000000006c7805 */ /* 0x000fe4000001ff00 */
[-C--:B---3--:R-:W-:Y:S02]  /*3740*/  IADD3 R63, P1, PT, R27, R6.reuse, RZ ;  /* 0x000000061b3f7210 */ /* 0x088fe40007f3e0ff */
[----:B----4-:R-:W-:-:S03]  /*3750*/  IADD3 R83, P3, PT, R125, R6, RZ ;  /* 0x000000067d537210 */ /* 0x010fc60007f7e0ff */
[----:B------:R0:W-:Y:S01]  /*3760*/  STL [R1+0x4a4], R63 ;  /* 0x0004a43f01007387 */ /* 0x0001e20000100800 */
[----:B------:R-:W-:Y:S01]  /*3770*/  LEA.HI.X.SX32 R27, R27, R0, 0x1, P1 ;  /* 0x000000001b1b7211 */ /* 0x000fe200008f0eff */
[----:B------:R-:W1:Y:S02]  /*3780*/  LDC R98, c[0x0][0x3d8] ;  /* 0x0000f600ff627b82 */ /* 0x000e640000000800 */
[----:B------:R-:W-:Y:S04]  /*3790*/  STL [R1+0x4ac], R85 ;  /* 0x0004ac5501007387 */ /* 0x000fe80000100800 */
[----:B------:R3:W-:Y:S02]  /*37a0*/  STL [R1+0x4b4], R83 ;  /* 0x0004b45301007387 */ /* 0x0007e40000100800 */
[----:B------:R-:W4:Y:S01]  /*37b0*/  LDC R96, c[0x0][0x3d8] ;  /* 0x0000f600ff607b82 */ /* 0x000f220000000800 */
[----:B0-----:R-:W-:Y:S01]  /*37c0*/  IMAD R63, R106, 0x2, R47 ;  /* 0x000000026a3f7824 */ /* 0x001fe200078e022f */
[----:B------:R5:W-:Y:S01]  /*37d0*/  STL [R1+0x4a0], R27 ;  /* 0x0004a01b01007387 */ /* 0x000be20000100800 */
[----:B------:R-:W-:-:S03]  /*37e0*/  CS2R R106, SRZ ;  /* 0x00000000006a7805 */ /* 0x000fc6000001ff00 */
[----:B------:R0:W-:Y:S01]  /*37f0*/  STL [R1+0x4a8], R29 ;  /* 0x0004a81d01007387 */ /* 0x0001e20000100800 */
[----:B---3--:R-:W-:Y:S01]  /*3800*/  LEA.HI.X.SX32 R83, R125, R0, 0x1, P3 ;  /* 0x000000007d537211 */ /* 0x008fe200018f0eff */
[----:B------:R-:W3:Y:S01]  /*3810*/  LDC R94, c[0x0][0x3d8] ;  /* 0x0000f600ff5e7b82 */ /* 0x000ee20000000800 */
[-C--:B------:R-:W-:Y:S01]  /*3820*/  IADD3 R85, P3, PT, R61, R6.reuse, RZ ;  /* 0x000000063d557210 */ /* 0x080fe20007f7e0ff */
[----:B-----5:R-:W-:Y:S02]  /*3830*/  IMAD R27, R104, 0x2, R63 ;  /* 0x00000002681b7824 */ /* 0x020fe400078e023f */
[----:B------:R5:W-:Y:S01]  /*3840*/  STL [R1+0x4b0], R83 ;  /* 0x0004b05301007387 */ /* 0x000be20000100800 */
[----:B------:R-:W-:Y:S02]  /*3850*/  CS2R R104, SRZ ;  /* 0x0000000000687805 */ /* 0x000fe4000001ff00 */
[-C--:B0-----:R-:W-:Y:S01]  /*3860*/  IADD3 R29, P1, PT, R25, R6.reuse, RZ ;  /* 0x00000006191d7210 */ /* 0x081fe20007f3e0ff */
[----:B------:R-:W0:Y:S04]  /*3870*/  LDC R92, c[0x0][0x3d8] ;  /* 0x0000f600ff5c7b82 */ /* 0x000e280000000800 */
[----:B------:R2:W-:Y:S01]  /*3880*/  STL [R1+0x4bc], R29 ;  /* 0x0004bc1d01007387 */ /* 0x0005e20000100800 */
[----:B-----5:R-:W-:-:S03]  /*3890*/  IADD3 R83, P2, PT, R45, R6, RZ ;  /* 0x000000062d537210 */ /* 0x020fc60007f5e0ff */
[----:B------:R-:W5:Y:S02]  /*38a0*/  LDC R90, c[0x0][0x3d8] ;  /* 0x0000f600ff5a7b82 */ /* 0x000f640000000800 */
[----:B------:R1:W-:Y:S01]  /*38b0*/  STL [R1+0x4c4], R83 ;  /* 0x0004c45301007387 */ /* 0x0003e20000100800 */
[----:B--2---:R-:W-:-:S03]  /*38c0*/  IMAD R29, R102, 0x2, R27 ;  /* 0x00000002661d7824 */ /* 0x004fc600078e021b */
[----:B------:R-:W-:Y:S02]  /*38d0*/  STL [R1+0x4cc], R85 ;  /* 0x0004cc5501007387 */ /* 0x000fe40000100800 */
[----:B------:R-:W2:Y:S01]  /*38e0*/  LDC R88, c[0x0][0x3d8] ;  /* 0x0000f600ff587b82 */ /* 0x000ea20000000800 */
[----:B------:R-:W-:Y:S02]  /*38f0*/  CS2R R102, SRZ ;  /* 0x0000000000667805 */ /* 0x000fe4000001ff00 */
[-C--:B-1----:R-:W-:Y:S02]  /*3900*/  LEA.HI.X.SX32 R83, R25, R0.reuse, 0x1, P1 ;  /* 0x0000000019537211 */ /* 0x082fe400008f0eff */
[----:B------:R-:W-:-:S03]  /*3910*/  LEA.HI.X.SX32 R25, R45, R0, 0x1, P2 ;  /* 0x000000002d197211 */ /* 0x000fc600010f0eff */
[----:B------:R-:W1:Y:S01]  /*3920*/  LDC R86, c[0x0][0x3d8] ;  /* 0x0000f600ff567b82 */ /* 0x000e620000000800 */
[----:B------:R-:W-:Y:S01]  /*3930*/  LEA.HI.X.SX32 R45, R61, R0, 0x1, P3 ;  /* 0x000000003d2d7211 */ /* 0x000fe200018f0eff */
[----:B------:R4:W-:Y:S01]  /*3940*/  STL [R1+0x4b8], R83 ;  /* 0x0004b85301007387 */ /* 0x0009e20000100800 */
[----:B------:R-:W-:Y:S01]  /*3950*/  IMAD R61, R100, 0x2, R29 ;  /* 0x00000002643d7824 */ /* 0x000fe200078e021d */
[----:B------:R-:W-:Y:S02]  /*3960*/  CS2R R100, SRZ ;  /* 0x0000000000647805 */ /* 0x000fe4000001ff00 */
[----:B------:R3:W-:Y:S02]  /*3970*/  STL [R1+0x4c0], R25 ;  /* 0x0004c01901007387 */ /* 0x0007e40000100800 */
[----:B------:R-:W0:Y:S02]  /*3980*/  LDC R84, c[0x0][0x3d8] ;  /* 0x0000f600ff547b82 */ /* 0x000e240000000800 */
[----:B------:R3:W-:Y:S01]  /*3990*/  STL [R1+0x4c8], R45 ;  /* 0x0004c82d01007387 */ /* 0x0007e20000100800 */
[----:B----4-:R-:W-:-:S02]  /*39a0*/  IADD3 R83, P3, PT, R77, R6, RZ ;  /* 0x000000064d537210 */ /* 0x010fc40007f7e0ff */
[----:B---3--:R-:W-:-:S03]  /*39b0*/  IADD3 R25, P1, PT, R21, R6, RZ ;  /* 0x0000000615197210 */ /* 0x008fc60007f3e0ff */
[----:B------:R-:W3:Y:S01]  /*39c0*/  LDC R82, c[0x0][0x3d8] ;  /* 0x0000f600ff527b82 */ /* 0x000ee20000000800 */
[C---:B------:R-:W-:Y:S01]  /*39d0*/  IADD3 R45, P2, PT, R59.reuse, R6, RZ ;  /* 0x000000063b2d7210 */ /* 0x040fe20007f5e0ff */
[----:B------:R4:W-:Y:S03]  /*39e0*/  STL [R1+0x4d4], R25 ;  /* 0x0004d41901007387 */ /* 0x0009e60000100800 */
[----:B------:R-:W-:Y:S01]  /*39f0*/  LEA.HI.X.SX32 R59, R59, R0, 0x1, P2 ;  /* 0x000000003b3b7211 */ /* 0x000fe200010f0eff */
[----:B------:R5:W-:Y:S02]  /*3a00*/  STL [R1+0x4dc], R45 ;  /* 0x0004dc2d01007387 */ /* 0x000be40000100800 */
[----:B------:R-:W0:Y:S02]  /*3a10*/  LDC R80, c[0x0][0x3d8] ;  /* 0x0000f600ff507b82 */ /* 0x000e240000000800 */
[----:B------:R-:W-:Y:S01]  /*3a20*/  STL [R1+0x4e4], R83 ;  /* 0x0004e45301007387 */ /* 0x000fe20000100800 */
[----:B----4-:R-:W-:Y:S01]  /*3a30*/  IMAD R25, R98, 0x2, R61 ;  /* 0x0000000262197824 */ /* 0x010fe200078e023d */
[----:B------:R-:W-:-:S04]  /*3a40*/  CS2R R98, SRZ ;  /* 0x0000000000627805 */ /* 0x000fc8000001ff00 */
[----:B------:R-:W4:Y:S01]  /*3a50*/  LDC R78, c[0x0][0x3d8] ;  /* 0x0000f600ff4e7b82 */ /* 0x000f220000000800 */
[-C--:B-----5:R-:W-:Y:S02]  /*3a60*/  LEA.HI.X.SX32 R45, R21, R0.reuse, 0x1, P1 ;  /* 0x00000000152d7211 */ /* 0x0a0fe400008f0eff */
[----:B------:R-:W-:Y:S02]  /*3a70*/  LEA.HI.X.SX32 R21, R77, R0, 0x1, P3 ;  /* 0x000000004d157211 */ /* 0x000fe400018f0eff */
[C---:B------:R-:W-:Y:S01]  /*3a80*/  IADD3 R77, P2, PT, R43.reuse, R6, RZ ;  /* 0x000000062b4d7210 */ /* 0x040fe20007f5e0ff */
[----:B------:R5:W-:Y:S02]  /*3a90*/  STL [R1+0x4d0], R45 ;  /* 0x0004d02d01007387 */ /* 0x000be40000100800 */
[----:B------:R-:W1:Y:S01]  /*3aa0*/  LDC R76, c[0x0][0x3d8] ;  /* 0x0000f600ff4c7b82 */ /* 0x000e620000000800 */
[----:B------:R-:W-:Y:S01]  /*3ab0*/  LEA.HI.X.SX32 R43, R43, R0, 0x1, P2 ;  /* 0x000000002b2b7211 */ /* 0x000fe200010f0eff */
[----:B------:R2:W-:Y:S04]  /*3ac0*/  STL [R1+0x4d8], R59 ;  /* 0x0004d83b01007387 */ /* 0x0005e80000100800 */
[----:B------:R2:W-:Y:S01]  /*3ad0*/  STL [R1+0x4e0], R21 ;  /* 0x0004e01501007387 */ /* 0x0005e20000100800 */
[----:B-----5:R-:W-:Y:S01]  /*3ae0*/  IMAD R45, R96, 0x2, R25 ;  /* 0x00000002602d7824 */ /* 0x020fe200078e0219 */
[----:B------:R-:W5:Y:S01]  /*3af0*/  LDC R74, c[0x0][0x3d8] ;  /* 0x0000f600ff4a7b82 */ /* 0x000f620000000800 */
[----:B------:R-:W-:-:S02]  /*3b00*/  CS2R R96, SRZ ;  /* 0x0000000000607805 */ /* 0x000fc4000001ff00 */
[-C--:B--2---:R-:W-:Y:S02]  /*3b10*/  IADD3 R59, P1, PT, R23, R6.reuse, RZ ;  /* 0x00000006173b7210 */ /* 0x084fe40007f3e0ff */
[----:B------:R-:W-:-:S03]  /*3b20*/  IADD3 R21, P3, PT, R81, R6, RZ ;  /* 0x0000000651157210 */ /* 0x000fc60007f7e0ff */
[----:B------:R2:W-:Y:S01]  /*3b30*/  STL [R1+0x4ec], R59 ;  /* 0x0004ec3b01007387 */ /* 0x0005e20000100800 */
[----:B------:R-:W-:Y:S01]  /*3b40*/  LEA.HI.X.SX32 R23, R23, R0, 0x1, P1 ;  /* 0x0000000017177211 */ /* 0x000fe200008f0eff */
[----:B------:R-:W1:Y:S02]  /*3b50*/  LDC R72, c[0x0][0x3d8] ;  /* 0x0000f600ff487b82 */ /* 0x000e640000000800 */
[----:B------:R0:W-:Y:S04]  /*3b60*/  STL [R1+0x4f4], R77 ;  /* 0x0004f44d01007387 */ /* 0x0001e80000100800 */
[----:B------:R3:W-:Y:S01]  /*3b70*/  STL [R1+0x4fc], R21 ;  /* 0x0004fc1501007387 */ /* 0x0007e20000100800 */
[----:B--2---:R-:W-:Y:S01]  /*3b80*/  IMAD R59, R94, 0x2, R45 ;  /* 0x000000025e3b7824 */ /* 0x004fe200078e022d */
[----:B------:R-:W2:Y:S02]  /*3b90*/  LDC R70, c[0x0][0x3d8] ;  /* 0x0000f600ff467b82 */ /* 0x000ea40000000800 */
[----:B------:R4:W-:Y:S01]  /*3ba0*/  STL [R1+0x4e8], R23 ;  /* 0x0004e81701007387 */ /* 0x0009e20000100800 */
[----:B------:R-:W-:-:S02]  /*3bb0*/  CS2R R94, SRZ ;  /* 0x00000000005e7805 */ /* 0x000fc4000001ff00 */
[----:B0-----:R-:W-:Y:S01]  /*3bc0*/  IADD3 R77, P2, PT, R55, R6, RZ ;  /* 0x00000006374d7210 */ /* 0x001fe20007f5e0ff */
[----:B------:R0:W-:Y:S01]  /*3bd0*/  STL [R1+0x4f0], R43 ;  /* 0x0004f02b01007387 */ /* 0x0001e20000100800 */
[----:B---3--:R-:W-:Y:S01]  /*3be0*/  LEA.HI.X.SX32 R21, R81, R0, 0x1, P3 ;  /* 0x0000000051157211 */ /* 0x008fe200018f0eff */
[----:B------:R-:W3:Y:S01]  /*3bf0*/  LDC R68, c[0x0][0x3d8] ;  /* 0x0000f600ff447b82 */ /* 0x000ee20000000800 */
[----:B----4-:R-:W-:-:S03]  /*3c00*/  IMAD R23, R92, 0x2, R59 ;  /* 0x000000025c177824 */ /* 0x010fc600078e023b */
[----:B------:R4:W-:Y:S01]  /*3c10*/  STL [R1+0x4f8], R21 ;  /* 0x0004f81501007387 */ /* 0x0009e20000100800 */
[----:B------:R-:W-:Y:S02]  /*3c20*/  CS2R R92, SRZ ;  /* 0x00000000005c7805 */ /* 0x000fe4000001ff00 */
[-C--:B0-----:R-:W-:Y:S01]  /*3c30*/  IADD3 R43, P1, PT, R19, R6.reuse, RZ ;  /* 0x00000006132b7210 */ /* 0x081fe20007f3e0ff */
[----:B------:R-:W0:Y:S04]  /*3c40*/  LDC R66, c[0x0][0x3d8] ;  /* 0x0000f600ff427b82 */ /* 0x000e280000000800 */
[----:B------:R5:W-:Y:S01]  /*3c50*/  STL [R1+0x504], R43 ;  /* 0x0005042b01007387 */ /* 0x000be20000100800 */
[----:B----4-:R-:W-:-:S03]  /*3c60*/  IADD3 R21, P3, PT, R57, R6, RZ ;  /* 0x0000000639157210 */ /* 0x010fc60007f7e0ff */
[----:B------:R4:W-:Y:S01]  /*3c70*/  STL [R1+0x50c], R77 ;  /* 0x00050c4d01007387 */ /* 0x0009e20000100800 */
[----:B------:R-:W0:Y:S03]  /*3c80*/  LDC R64, c[0x0][0x3d8] ;  /* 0x0000f600ff407b82 */ /* 0x000e260000000800 */
[----:B------:R1:W-:Y:S01]  /*3c90*/  STL [R1+0x514], R21 ;  /* 0x0005141501007387 */ /* 0x0003e20000100800 */
[----:B-----5:R-:W-:Y:S01]  /*3ca0*/  IMAD R43, R90, 0x2, R23 ;  /* 0x000000025a2b7824 */ /* 0x020fe200078e0217 */
[----:B------:R-:W-:-:S03]  /*3cb0*/  CS2R R90, SRZ ;  /* 0x00000000005a7805 */ /* 0x000fc6000001ff00 */
[----:B------:R-:W5:Y:S01]  /*3cc0*/  LDC R62, c[0x0][0x3d8] ;  /* 0x0000f600ff3e7b82 */ /* 0x000f620000000800 */
[-C--:B----4-:R-:W-:Y:S02]  /*3cd0*/  LEA.HI.X.SX32 R77, R19, R0.reuse, 0x1, P1 ;  /* 0x00000000134d7211 */ /* 0x090fe400008f0eff */
[-C--:B------:R-:W-:Y:S01]  /*3ce0*/  LEA.HI.X.SX32 R19, R57, R0.reuse, 0x1, P3 ;  /* 0x0000000039137211 */ /* 0x080fe200018f0eff */
[----:B------:R-:W-:Y:S01]  /*3cf0*/  IMAD R57, R88, 0x2, R43 ;  /* 0x0000000258397824 */ /* 0x000fe200078e022b */
[----:B-1----:R-:W-:Y:S01]  /*3d00*/  LEA.HI.X.SX32 R21, R55, R0, 0x1, P2 ;  /* 0x0000000037157211 */ /* 0x002fe200010f0eff */
[----:B------:R-:W-:Y:S01]  /*3d10*/  STL [R1+0x500], R77 ;  /* 0x0005004d01007387 */ /* 0x000fe20000100800 */
[-C--:B------:R-:W-:Y:S01]  /*3d20*/  IADD3 R55, P1, PT, R71, R6.reuse, RZ ;  /* 0x0000000647377210 */ /* 0x080fe20007f3e0ff */
[----:B------:R-:W1:Y:S01]  /*3d30*/  LDC R60, c[0x0][0x3d8] ;  /* 0x0000f600ff3c7b82 */ /* 0x000e620000000800 */
[----:B------:R-:W-:Y:S01]  /*3d40*/  CS2R R88, SRZ ;  /* 0x0000000000587805 */ /* 0x000fe2000001ff00 */
[----:B------:R4:W-:Y:S04]  /*3d50*/  STL [R1+0x508], R21 ;  /* 0x0005081501007387 */ /* 0x0009e80000100800 */
[----:B------:R2:W-:Y:S02]  /*3d60*/  STL [R1+0x510], R19 ;  /* 0x0005101301007387 */ /* 0x0005e40000100800 */
[----:B------:R-:W0:Y:S02]  /*3d70*/  LDC R58, c[0x0][0x3d8] ;  /* 0x0000f600ff3a7b82 */ /* 0x000e240000000800 */
[----:B------:R3:W-:Y:S01]  /*3d80*/  STL [R1+0x51c], R55 ;  /* 0x00051c3701007387 */ /* 0x0007e20000100800 */
[----:B----4-:R-:W-:-:S02]  /*3d90*/  IADD3 R21, P2, PT, R73, R6, RZ ;  /* 0x0000000649157210 */ /* 0x010fc40007f5e0ff */
[----:B--2---:R-:W-:-:S03]  /*3da0*/  IADD3 R19, P3, PT, R79, R6, RZ ;  /* 0x000000064f137210 */ /* 0x004fc60007f7e0ff */
[----:B------:R2:W-:Y:S01]  /*3db0*/  STL [R1+0x524], R21 ;  /* 0x0005241501007387 */ /* 0x0005e20000100800 */
[----:B------:R-:W4:Y:S01]  /*3dc0*/  LDC R56, c[0x0][0x3d8] ;  /* 0x0000f600ff387b82 */ /* 0x000f220000000800 */
[----:B---3--:R-:W-:Y:S02]  /*3dd0*/  IMAD R55, R86, 0x2, R57 ;  /* 0x0000000256377824 */ /* 0x008fe400078e0239 */
[----:B------:R3:W-:Y:S01]  /*3de0*/  STL [R1+0x52c], R19 ;  /* 0x00052c1301007387 */ /* 0x0007e20000100800 */
[----:B------:R-:W-:-:S04]  /*3df0*/  CS2R R86, SRZ ;  /* 0x0000000000567805 */ /* 0x000fc8000001ff00 */
[----:B------:R-:W0:Y:S01]  /*3e00*/  LDC R54, c[0x0][0x3d8] ;  /* 0x0000f600ff367b82 */ /* 0x000e220000000800 */
[-C--:B--2---:R-:W-:Y:S02]  /*3e10*/  LEA.HI.X.SX32 R21, R71, R0.reuse, 0x1, P1 ;  /* 0x0000000047157211 */ /* 0x084fe400008f0eff */
[-C--:B------:R-:W-:Y:S02]  /*3e20*/  LEA.HI.X.SX32 R71, R79, R0.reuse, 0x1, P3 ;  /* 0x000000004f477211 */ /* 0x080fe400018f0eff */
[----:B---3--:R-:W-:Y:S01]  /*3e30*/  LEA.HI.X.SX32 R19, R73, R0, 0x1, P2 ;  /* 0x0000000049137211 */ /* 0x008fe200010f0eff */
[----:B------:R2:W-:Y:S01]  /*3e40*/  STL [R1+0x518], R21 ;  /* 0x0005181501007387 */ /* 0x0005e20000100800 */
[----:B------:R-:W-:Y:S01]  /*3e50*/  IADD3 R73, P2, PT, R75, R6, RZ ;  /* 0x000000064b497210 */ /* 0x000fe20007f5e0ff */
[----:B------:R-:W3:Y:S02]  /*3e60*/  LDC R52, c[0x0][0x3d8] ;  /* 0x0000f600ff347b82 */ /* 0x000ee40000000800 */
[----:B------:R5:W-:Y:S04]  /*3e70*/  STL [R1+0x520], R19 ;  /* 0x0005201301007387 */ /* 0x000be80000100800 */
[----:B------:R1:W-:Y:S01]  /*3e80*/  STL [R1+0x528], R71 ;  /* 0x0005284701007387 */ /* 0x0003e20000100800 */
[----:B--2---:R-:W-:Y:S01]  /*3e90*/  IMAD R21, R84, 0x2, R55 ;  /* 0x0000000254157824 */ /* 0x004fe200078e0237 */
[----:B------:R-:W2:Y:S01]  /*3ea0*/  LDC R50, c[0x0][0x3d8] ;  /* 0x0000f600ff327b82 */ /* 0x000ea20000000800 */
[----:B------:R-:W-:-:S02]  /*3eb0*/  CS2R R84, SRZ ;  /* 0x0000000000547805 */ /* 0x000fc4000001ff00 */
[-C--:B-----5:R-:W-:Y:S02]  /*3ec0*/  IADD3 R19, P1, PT, R41, R6.reuse, RZ ;  /* 0x0000000629137210 */ /* 0x0a0fe40007f3e0ff */
[----:B-1----:R-:W-:-:S03]  /*3ed0*/  IADD3 R71, P3, PT, R53, R6, RZ ;  /* 0x0000000635477210 */ /* 0x002fc60007f7e0ff */
[----:B------:R1:W-:Y:S01]  /*3ee0*/  STL [R1+0x534], R19 ;  /* 0x0005341301007387 */ /* 0x0003e20000100800 */
[----:B------:R-:W5:Y:S03]  /*3ef0*/  LDC R48, c[0x0][0x3d8] ;  /* 0x0000f600ff307b82 */ /* 0x000f660000000800 */
[----:B------:R4:W-:Y:S04]  /*3f00*/  STL [R1+0x53c], R73 ;  /* 0x00053c4901007387 */ /* 0x0009e80000100800 */
[----:B------:R0:W-:Y:S01]  /*3f10*/  STL [R1+0x544], R71 ;  /* 0x0005444701007387 */ /* 0x0001e20000100800 */
[----:B------:R-:W2:Y:S01]  /*3f20*/  LDC R46, c[0x0][0x3d8] ;  /* 0x0000f600ff2e7b82 */ /* 0x000ea20000000800 */
[----:B-1----:R-:W-:Y:S01]  /*3f30*/  IMAD R19, R82, 0x2, R21 ;  /* 0x0000000252137824 */ /* 0x002fe200078e0215 */
[----:B------:R-:W-:-:S02]  /*3f40*/  CS2R R82, SRZ ;  /* 0x0000000000527805 */ /* 0x000fc4000001ff00 */
[-C--:B----4-:R-:W-:Y:S02]  /*3f50*/  LEA.HI.X.SX32 R73, R41, R0.reuse, 0x1, P1 ;  /* 0x0000000029497211 */ /* 0x090fe400008f0eff */
[-C--:B------:R-:W-:Y:S02]  /*3f60*/  LEA.HI.X.SX32 R41, R75, R0.reuse, 0x1, P2 ;  /* 0x000000004b297211 */ /* 0x080fe400010f0eff */
[----:B------:R-:W1:Y:S01]  /*3f70*/  LDC R44, c[0x0][0x3d8] ;  /* 0x0000f600ff2c7b82 */ /* 0x000e620000000800 */
[----:B0-----:R-:W-:Y:S01]  /*3f80*/  LEA.HI.X.SX32 R71, R53, R0, 0x1, P3 ;  /* 0x0000000035477211 */ /* 0x001fe200018f0eff */
[----:B------:R0:W-:Y:S01]  /*3f90*/  STL [R1+0x530], R73 ;  /* 0x0005304901007387 */ /* 0x0001e20000100800 */
[----:B------:R-:W-:Y:S01]  /*3fa0*/  IMAD R53, R80, 0x2, R19 ;  /* 0x0000000250357824 */ /* 0x000fe200078e0213 */
[----:B------:R-:W-:Y:S02]  /*3fb0*/  CS2R R80, SRZ ;  /* 0x0000000000507805 */ /* 0x000fe4000001ff00 */
[----:B------:R4:W-:Y:S02]  /*3fc0*/  STL [R1+0x538], R41 ;  /* 0x0005382901007387 */ /* 0x0009e40000100800 */
[----:B------:R-:W1:Y:S02]  /*3fd0*/  LDC R42, c[0x0][0x3d8] ;  /* 0x0000f600ff2a7b82 */ /* 0x000e640000000800 */
[----:B------:R3:W-:Y:S01]  /*3fe0*/  STL [R1+0x540], R71 ;  /* 0x0005404701007387 */ /* 0x0007e20000100800 */
[----:B0-----:R-:W-:-:S02]  /*3ff0*/  IADD3 R73, P3, PT, R69, R6, RZ ;  /* 0x0000000645497210 */ /* 0x001fc40007f7e0ff */
[----:B----4-:R-:W-:-:S03]  /*4000*/  IADD3 R41, P1, PT, R51, R6, RZ ;  /* 0x0000000633297210 */ /* 0x010fc60007f3e0ff */
[----:B------:R-:W0:Y:S01]  /*4010*/  LDC R40, c[0x0][0x3d8] ;  /* 0x0000f600ff287b82 */ /* 0x000e220000000800 */
[----:B------:R-:W-:Y:S02]  /*4020*/  LEA.HI.X.SX32 R69, R69, R0, 0x1, P3 ;  /* 0x0000000045457211 */ /* 0x000fe400018f0eff */
[----:B---3--:R-:W-:Y:S01]  /*4030*/  IADD3 R71, P2, PT, R39, R6, RZ ;  /* 0x0000000627477210 */ /* 0x008fe20007f5e0ff */
[----:B------:R3:W-:Y:S04]  /*4040*/  STL [R1+0x54c], R41 ;  /* 0x00054c2901007387 */ /* 0x0007e80000100800 */
[----:B------:R4:W-:Y:S01]  /*4050*/  STL [R1+0x554], R71 ;  /* 0x0005544701007387 */ /* 0x0009e20000100800 */
[----:B------:R-:W0:Y:S03]  /*4060*/  LDC R38, c[0x0][0x3d8] ;  /* 0x0000f600ff267b82 */ /* 0x000e260000000800 */
[----:B------:R-:W-:Y:S01]  /*4070*/  STL [R1+0x55c], R73 ;  /* 0x00055c4901007387 */ /* 0x000fe20000100800 */
[----:B---3--:R-:W-:Y:S01]  /*4080*/  IMAD R41, R78, 0x2, R53 ;  /* 0x000000024e297824 */ /* 0x008fe200078e0235 */
[----:B------:R-:W-:-:S03]  /*4090*/  CS2R R78, SRZ ;  /* 0x00000000004e7805 */ /* 0x000fc6000001ff00 */
[----:B------:R-:W3:Y:S01]  /*40a0*/  LDC R36, c[0x0][0x3d8] ;  /* 0x0000f600ff247b82 */ /* 0x000ee20000000800 */
[-C--:B----4-:R-:W-:Y:S02]  /*40b0*/  LEA.HI.X.SX32 R71, R51, R0.reuse, 0x1, P1 ;  /* 0x0000000033477211 */ /* 0x090fe400008f0eff */
[----:B------:R-:W-:Y:S01]  /*40c0*/  LEA.HI.X.SX32 R51, R39, R0, 0x1, P2 ;  /* 0x0000000027337211 */ /* 0x000fe200010f0eff */
[----:B------:R-:W-:Y:S01]  /*40d0*/  IMAD R39, R76, 0x2, R41 ;  /* 0x000000024c277824 */ /* 0x000fe200078e0229 */
[----:B------:R-:W-:Y:S01]  /*40e0*/  CS2R R76, SRZ ;  /* 0x00000000004c7805 */ /* 0x000fe2000001ff00 */
[----:B------:R4:W-:Y:S02]  /*40f0*/  STL [R1+0x548], R71 ;  /* 0x0005484701007387 */ /* 0x0009e40000100800 */
[----:B------:R-:W0:Y:S02]  /*4100*/  LDC R34, c[0x0][0x3d8] ;  /* 0x0000f600ff227b82 */ /* 0x000e240000000800 */
[----:B------:R1:W-:Y:S04]  /*4110*/  STL [R1+0x550], R51 ;  /* 0x0005503301007387 */ /* 0x0003e80000100800 */
[----:B------:R2:W-:Y:S01]  /*4120*/  STL [R1+0x558], R69 ;  /* 0x0005584501007387 */ /* 0x0005e20000100800 */
[-C--:B----4-:R-:W-:Y:S01]  /*4130*/  IADD3 R71, P3, PT, R67, R6.reuse, RZ ;  /* 0x0000000643477210 */ /* 0x090fe20007f7e0ff */
[----:B------:R-:W4:Y:S01]  /*4140*/  LDC R32, c[0x0][0x3d8] ;  /* 0x0000f600ff207b82 */ /* 0x000f220000000800 */
[----:B-1----:R-:W-:-:S02]  /*4150*/  IADD3 R51, P1, PT, R35, R6, RZ ;  /* 0x0000000623337210 */ /* 0x002fc40007f3e0ff */
[----:B------:R-:W-:Y:S02]  /*4160*/  LEA.HI.X.SX32 R67, R67, R0, 0x1, P3 ;  /* 0x0000000043437211 */ /* 0x000fe400018f0eff */
[----:B--2---:R-:W-:Y:S01]  /*4170*/  IADD3 R69, P2, PT, R37, R6, RZ ;  /* 0x0000000625457210 */ /* 0x004fe20007f5e0ff */
[----:B------:R1:W-:Y:S02]  /*4180*/  STL [R1+0x564], R51 ;  /* 0x0005643301007387 */ /* 0x0003e40000100800 */
[----:B------:R-:W2:Y:S02]  /*4190*/  LDC R30, c[0x0][0x3d8] ;  /* 0x0000f600ff1e7b82 */ /* 0x000ea40000000800 */
[----:B------:R5:W-:Y:S04]  /*41a0*/  STL [R1+0x56c], R69 ;  /* 0x00056c4501007387 */ /* 0x000be80000100800 */
[----:B------:R-:W-:Y:S02]  /*41b0*/  STL [R1+0x574], R71 ;  /* 0x0005744701007387 */ /* 0x000fe40000100800 */
[----:B------:R-:W0:Y:S01]  /*41c0*/  LDC R28, c[0x0][0x3d8] ;  /* 0x0000f600ff1c7b82 */ /* 0x000e220000000800 */
[----:B-1----:R-:W-:Y:S01]  /*41d0*/  IMAD R51, R74, 0x2, R39 ;  /* 0x000000024a337824 */ /* 0x002fe200078e0227 */
[----:B------:R-:W-:-:S02]  /*41e0*/  CS2R R74, SRZ ;  /* 0x00000000004a7805 */ /* 0x000fc4000001ff00 */
[-C--:B-----5:R-:W-:Y:S02]  /*41f0*/  LEA.HI.X.SX32 R69, R35, R0.reuse, 0x1, P1 ;  /* 0x0000000023457211 */ /* 0x0a0fe400008f0eff */
[----:B------:R-:W-:Y:S01]  /*4200*/  LEA.HI.X.SX32 R35, R37, R0, 0x1, P2 ;  /* 0x0000000025237211 */ /* 0x000fe200010f0eff */
[----:B------:R-:W-:Y:S01]  /*4210*/  IMAD R37, R72, 0x2, R51 ;  /* 0x0000000248257824 */ /* 0x000fe200078e0233 */
[----:B------:R-:W1:Y:S01]  /*4220*/  LDC R26, c[0x0][0x3d8] ;  /* 0x0000f600ff1a7b82 */ /* 0x000e620000000800 */
[----:B------:R5:W-:Y:S01]  /*4230*/  STL [R1+0x560], R69 ;  /* 0x0005604501007387 */ /* 0x000be20000100800 */
[----:B------:R-:W-:-:S03]  /*4240*/  CS2R R72, SRZ ;  /* 0x0000000000487805 */ /* 0x000fc6000001ff00 */
[----:B------:R3:W-:Y:S03]  /*4250*/  STL [R1+0x568], R35 ;  /* 0x0005682301007387 */ /* 0x0007e60000100800 */
[----:B------:R-:W0:Y:S01]  /*4260*/  LDC R24, c[0x0][0x3d8] ;  /* 0x0000f600ff187b82 */ /* 0x000e220000000800 */
[----:B------:R4:W-:Y:S01]  /*4270*/  STL [R1+0x570], R67 ;  /* 0x0005704301007387 */ /* 0x0009e20000100800 */
[-C--:B-----5:R-:W-:Y:S02]  /*4280*/  IADD3 R69, P3, PT, R65, R6.reuse, RZ ;  /* 0x0000000641457210 */ /* 0x0a0fe40007f7e0ff */
[----:B---3--:R-:W-:-:S04]  /*4290*/  IADD3 R35, P1, PT, R33, R6, RZ ;  /* 0x0000000621237210 */ /* 0x008fc80007f3e0ff */
[----:B------:R-:W3:Y:S01]  /*42a0*/  LDC R22, c[0x0][0x3d8] ;  /* 0x0000f600ff167b82 */ /* 0x000ee20000000800 */
[----:B------:R-:W-:Y:S02]  /*42b0*/  LEA.HI.X.SX32 R65, R65, R0, 0x1, P3 ;  /* 0x0000000041417211 */ /* 0x000fe400018f0eff */
[----:B----4-:R-:W-:Y:S01]  /*42c0*/  IADD3 R67, P2, PT, R49, R6, RZ ;  /* 0x0000000631437210 */ /* 0x010fe20007f5e0ff */
[----:B------:R4:W-:Y:S04]  /*42d0*/  STL [R1+0x57c], R35 ;  /* 0x00057c2301007387 */ /* 0x0009e80000100800 */
[----:B------:R5:W-:Y:S01]  /*42e0*/  STL [R1+0x584], R67 ;  /* 0x0005844301007387 */ /* 0x000be20000100800 */
[----:B------:R-:W0:Y:S03]  /*42f0*/  LDC R18, c[0x0][0x3d8] ;  /* 0x0000f600ff127b82 */ /* 0x000e260000000800 */
[----:B------:R2:W-:Y:S01]  /*4300*/  STL [R1+0x58c], R69 ;  /* 0x00058c4501007387 */ /* 0x0005e20000100800 */
[----:B----4-:R-:W-:Y:S01]  /*4310*/  IMAD R35, R70, 0x2, R37 ;  /* 0x0000000246237824 */ /* 0x010fe200078e0225 */
[----:B------:R-:W-:-:S03]  /*4320*/  CS2R R70, SRZ ;  /* 0x0000000000467805 */ /* 0x000fc6000001ff00 */
[----:B------:R-:W4:Y:S01]  /*4330*/  LDC R17, c[0x0][0x3d8] ;  /* 0x0000f600ff117b82 */ /* 0x000f220000000800 */
[-C--:B-----5:R-:W-:Y:S02]  /*4340*/  LEA.HI.X.SX32 R67, R33, R0.reuse, 0x1, P1 ;  /* 0x0000000021437211 */ /* 0x0a0fe400008f0eff */
[----:B------:R-:W-:Y:S01]  /*4350*/  LEA.HI.X.SX32 R33, R49, R0, 0x1, P2 ;  /* 0x0000000031217211 */ /* 0x000fe200010f0eff */
[----:B------:R-:W-:Y:S01]  /*4360*/  IMAD R49, R68, 0x2, R35 ;  /* 0x0000000244317824 */ /* 0x000fe200078e0223 */
[----:B--2---:R-:W-:Y:S01]  /*4370*/  CS2R R68, SRZ ;  /* 0x0000000000447805 */ /* 0x004fe2000001ff00 */
[----:B------:R2:W-:Y:S02]  /*4380*/  STL [R1+0x578], R67 ;  /* 0x0005784301007387 */ /* 0x0005e40000100800 */
[----:B------:R-:W5:Y:S02]  /*4390*/  LDC R16, c[0x0][0x3d8] ;  /* 0x0000f600ff107b82 */ /* 0x000f640000000800 */
[----:B------:R1:W-:Y:S04]  /*43a0*/  STL [R1+0x580], R33 ;  /* 0x0005802101007387 */ /* 0x0003e80000100800 */
[----:B------:R1:W-:Y:S01]  /*43b0*/  STL [R1+0x588], R65 ;  /* 0x0005884101007387 */ /* 0x0003e20000100800 */
[-C--:B--2---:R-:W-:Y:S01]  /*43c0*/  IADD3 R67, P2, PT, R47, R6.reuse, RZ ;  /* 0x000000062f437210 */ /* 0x084fe20007f5e0ff */
[----:B------:R-:W2:Y:S01]  /*43d0*/  LDC R13, c[0x0][0x3d8] ;  /* 0x0000f600ff0d7b82 */ /* 0x000ea20000000800 */
[----:B-1----:R-:W-:-:S02]  /*43e0*/  IADD3 R33, P1, PT, R31, R6, RZ ;  /* 0x000000061f217210 */ /* 0x002fc40007f3e0ff */
[----:B------:R-:W-:Y:S02]  /*43f0*/  LEA.HI.X.SX32 R47, R47, R0, 0x1, P2 ;  /* 0x000000002f2f7211 */ /* 0x000fe400010f0eff */
[----:B------:R-:W-:Y:S01]  /*4400*/  IADD3 R65, P3, PT, R63, R6, RZ ;  /* 0x000000063f417210 */ /* 0x000fe20007f7e0ff */
[----:B------:R1:W-:Y:S01]  /*4410*/  STL [R1+0x594], R33 ;  /* 0x0005942101007387 */ /* 0x0003e20000100800 */
[-C--:B------:R-:W-:Y:S01]  /*4420*/  LEA.HI.X.SX32 R31, R31, R0.reuse, 0x1, P1 ;  /* 0x000000001f1f7211 */ /* 0x080fe200008f0eff */
[----:B------:R-:W0:Y:S01]  /*4430*/  LDC R4, c[0x0][0x3d8] ;  /* 0x0000f600ff047b82 */ /* 0x000e220000000800 */
[----:B------:R-:W-:Y:S01]  /*4440*/  LEA.HI.X.SX32 R63, R63, R0, 0x1, P3 ;  /* 0x000000003f3f7211 */ /* 0x000fe200018f0eff */
[----:B------:R3:W-:Y:S04]  /*4450*/  STL [R1+0x59c], R67 ;  /* 0x00059c4301007387 */ /* 0x0007e80000100800 */
[----:B------:R-:W-:Y:S01]  /*4460*/  STL [R1+0x5a4], R65 ;  /* 0x0005a44101007387 */ /* 0x000fe20000100800 */
[----:B-1----:R-:W-:Y:S01]  /*4470*/  IMAD R33, R66, 0x2, R49 ;  /* 0x0000000242217824 */ /* 0x002fe200078e0231 */
[----:B------:R-:W1:Y:S02]  /*4480*/  LDC R3, c[0x0][0x3d8] ;  /* 0x0000f600ff037b82 */ /* 0x000e640000000800 */
[----:B------:R4:W-:Y:S01]  /*4490*/  STL [R1+0x590], R31 ;  /* 0x0005901f01007387 */ /* 0x0009e20000100800 */
[----:B---3--:R-:W-:-:S03]  /*44a0*/  CS2R R66, SRZ ;  /* 0x0000000000427805 */ /* 0x008fc6000001ff00 */
[----:B------:R3:W-:Y:S02]  /*44b0*/  STL [R1+0x598], R47 ;  /* 0x0005982f01007387 */ /* 0x0007e40000100800 */
[----:B------:R-:W0:Y:S02]  /*44c0*/  LDC R12, c[0x0][0x3d8] ;  /* 0x0000f600ff0c7b82 */ /* 0x000e240000000800 */
[----:B------:R5:W-:Y:S01]  /*44d0*/  STL [R1+0x5a0], R63 ;  /* 0x0005a03f01007387 */ /* 0x000be20000100800 */
[----:B----4-:R-:W-:Y:S01]  /*44e0*/  IMAD R31, R64, 0x2, R33 ;  /* 0x00000002401f7824 */ /* 0x010fe200078e0221 */
[-C--:B------:R-:W-:Y:S02]  /*44f0*/  IADD3 R64, P2, PT, R29, R6.reuse, RZ ;  /* 0x000000061d407210 */ /* 0x080fe40007f5e0ff */
[-C--:B---3--:R-:W-:Y:S02]  /*4500*/  IADD3 R47, P1, PT, R27, R6.reuse, RZ ;  /* 0x000000061b2f7210 */ /* 0x088fe40007f3e0ff */
[----:B------:R-:W3:Y:S01]  /*4510*/  LDC R7, c[0x0][0x3d8] ;  /* 0x0000f600ff077b82 */ /* 0x000ee20000000800 */
[----:B-----5:R-:W-:-:S02]  /*4520*/  IADD3 R63, P3, PT, R61, R6, RZ ;  /* 0x000000063d3f7210 */ /* 0x020fc40007f7e0ff */
[----:B------:R4:W-:Y:S02]  /*4530*/  STL [R1+0x5ac], R47 ;  /* 0x0005ac2f01007387 */ /* 0x0009e40000100800 */
[-C--:B------:R-:W-:Y:S02]  /*4540*/  LEA.HI.X.SX32 R61, R61, R0.reuse, 0x1, P3 ;  /* 0x000000003d3d7211 */ /* 0x080fe400018f0eff */
[----:B------:R5:W-:Y:S01]  /*4550*/  STL [R1+0x5b4], R64 ;  /* 0x0005b44001007387 */ /* 0x000be20000100800 */
[----:B------:R-:W0:Y:S03]  /*4560*/  LDC R2, c[0x0][0x3d8] ;  /* 0x0000f600ff027b82 */ /* 0x000e260000000800 */
[----:B------:R-:W-:Y:S01]  /*4570*/  STL [R1+0x5bc], R63 ;  /* 0x0005bc3f01007387 */ /* 0x000fe20000100800 */
[----:B----4-:R-:W-:Y:S01]  /*4580*/  IMAD R47, R62, 0x2, R31 ;  /* 0x000000023e2f7824 */ /* 0x010fe200078e021f */
[----:B------:R-:W-:-:S02]  /*4590*/  LEA.HI.X.SX32 R62, R27, R0, 0x1, P1 ;  /* 0x000000001b3e7211 */ /* 0x000fc400008f0eff */
[----:B------:R-:W-:Y:S01]  /*45a0*/  LEA.HI.X.SX32 R27, R29, R0, 0x1, P2 ;  /* 0x000000001d1b7211 */ /* 0x000fe200010f0eff */
[----:B------:R-:W-:Y:S01]  /*45b0*/  IMAD R29, R60, 0x2, R47 ;  /* 0x000000023c1d7824 */ /* 0x000fe200078e022f */
[----:B------:R-:W-:Y:S01]  /*45c0*/  IADD3 R60, P2, PT, R45, R6, RZ ;  /* 0x000000062d3c7210 */ /* 0x000fe20007f5e0ff */
[----:B------:R4:W-:Y:S01]  /*45d0*/  STL [R1+0x5a8], R62 ;  /* 0x0005a83e01007387 */ /* 0x0009e20000100800 */
[----:B------:R-:W0:Y:S01]  /*45e0*/  LDC R5, c[0x0][0x3d8] ;  /* 0x0000f600ff057b82 */ /* 0x000e220000000800 */
[----:B-----5:R-:W-:Y:S02]  /*45f0*/  CS2R R64, SRZ ;  /* 0x0000000000407805 */ /* 0x020fe4000001ff00 */
[----:B------:R5:W-:Y:S04]  /*4600*/  STL [R1+0x5b0], R27 ;  /* 0x0005b01b01007387 */ /* 0x000be80000100800 */
[----:B------:R1:W-:Y:S01]  /*4610*/  STL [R1+0x5b8], R61 ;  /* 0x0005b83d01007387 */ /* 0x0003e20000100800 */
[----:B------:R-:W0:Y:S01]  /*4620*/  LDC R14, c[0x0][0x3d8] ;  /* 0x0000f600ff0e7b82 */ /* 0x000e220000000800 */
[----:B----4-:R-:W-:-:S02]  /*4630*/  CS2R R62, SRZ ;  /* 0x00000000003e7805 */ /* 0x010fc4000001ff00 */
[----:B-----5:R-:W-:-:S05]  /*4640*/  IADD3 R27, P1, PT, R25, R6, RZ ;  /* 0x00000006191b7210 */ /* 0x020fca0007f3e0ff */
[----:B------:R-:W4:Y:S01]  /*4650*/  LDC R15, c[0x0][0x3d8] ;  /* 0x0000f600ff0f7b82 */ /* 0x000f220000000800 */
[C---:B-1----:R-:W-:Y:S01]  /*4660*/  IADD3 R61, P3, PT, R59.reuse, R6, RZ ;  /* 0x000000063b3d7210 */ /* 0x042fe20007f7e0ff */
[----:B------:R1:W-:Y:S04]  /*4670*/  STL [R1+0x5c4], R27 ;  /* 0x0005c41b01007387 */ /* 0x0003e80000100800 */
[----:B------:R5:W-:Y:S02]  /*4680*/  STL [R1+0x5cc], R60 ;  /* 0x0005cc3c01007387 */ /* 0x000be40000100800 */
[----:B------:R-:W0:Y:S02]  /*4690*/  LDC R20, c[0x0][0x3d8] ;  /* 0x0000f600ff147b82 */ /* 0x000e240000000800 */
[----:B------:R-:W-:Y:S01]  /*46a0*/  STL [R1+0x5d4], R61 ;  /* 0x0005d43d01007387 */ /* 0x000fe20000100800 */
[----:B-1----:R-:W-:Y:S01]  /*46b0*/  IMAD R27, R58, 0x2, R29 ;  /* 0x000000023a1b7824 */ /* 0x002fe200078e021d */
[----:B------:R-:W-:-:S02]  /*46c0*/  LEA.HI.X.SX32 R58, R59, R0, 0x1, P3 ;  /* 0x000000003b3a7211 */ /* 0x000fc400018f0eff */
[-C--:B-----5:R-:W-:Y:S02]  /*46d0*/  LEA.HI.X.SX32 R60, R25, R0.reuse, 0x1, P1 ;  /* 0x00000000193c7211 */ /* 0x0a0fe400008f0eff */
[----:B------:R-:W-:Y:S01]  /*46e0*/  LEA.HI.X.SX32 R25, R45, R0, 0x1, P2 ;  /* 0x000000002d197211 */ /* 0x000fe200010f0eff */
[----:B------:R-:W-:Y:S01]  /*46f0*/  IMAD R45, R56, 0x2, R27 ;  /* 0x00000002382d7824 */ /* 0x000fe200078e021b */
[----:B------:R-:W-:Y:S01]  /*4700*/  IADD3 R56, P3, PT, R57, R6, RZ ;  /* 0x0000000639387210 */ /* 0x000fe20007f7e0ff */
[----:B------:R1:W-:Y:S04]  /*4710*/  STL [R1+0x5c0], R60 ;  /* 0x0005c03c01007387 */ /* 0x0003e80000100800 */
[----:B------:R5:W-:Y:S04]  /*4720*/  STL [R1+0x5c8], R25 ;  /* 0x0005c81901007387 */ /* 0x000be80000100800 */
[----:B------:R2:W-:Y:S01]  /*4730*/  STL [R1+0x5d0], R58 ;  /* 0x0005d03a01007387 */ /* 0x0005e20000100800 */
[----:B-1----:R-:W-:-:S02]  /*4740*/  CS2R R60, SRZ ;  /* 0x00000000003c7805 */ /* 0x002fc4000001ff00 */
[-C--:B-----5:R-:W-:Y:S02]  /*4750*/  IADD3 R25, P1, PT, R23, R6.reuse, RZ ;  /* 0x0000000617197210 */ /* 0x0a0fe40007f3e0ff */
[----:B--2---:R-:W-:-:S03]  /*4760*/  IADD3 R58, P2, PT, R43, R6, RZ ;  /* 0x000000062b3a7210 */ /* 0x004fc60007f5e0ff */
[----:B------:R1:W-:Y:S01]  /*4770*/  STL [R1+0x5dc], R25 ;  /* 0x0005dc1901007387 */ /* 0x0003e20000100800 */
[-C--:B------:R-:W-:Y:S02]  /*4780*/  LEA.HI.X.SX32 R23, R23, R0.reuse, 0x1, P1 ;  /* 0x0000000017177211 */ /* 0x080fe400008f0eff */
[-C--:B------:R-:W-:Y:S01]  /*4790*/  LEA.HI.X.SX32 R43, R43, R0.reuse, 0x1, P2 ;  /* 0x000000002b2b7211 */ /* 0x080fe200010f0eff */
[----:B------:R2:W-:Y:S04]  /*47a0*/  STL [R1+0x5e4], R58 ;  /* 0x0005e43a01007387 */ /* 0x0005e80000100800 */
[----:B------:R5:W-:Y:S01]  /*47b0*/  STL [R1+0x5ec], R56 ;  /* 0x0005ec3801007387 */ /* 0x000be20000100800 */
[----:B-1----:R-:W-:Y:S01]  /*47c0*/  IMAD R25, R54, 0x2, R45 ;  /* 0x0000000236197824 */ /* 0x002fe200078e022d */
[----:B------:R-:W-:-:S02]  /*47d0*/  LEA.HI.X.SX32 R54, R57, R0, 0x1, P3 ;  /* 0x0000000039367211 */ /* 0x000fc400018f0eff */
[----:B------:R1:W-:Y:S01]  /*47e0*/  STL [R1+0x5d8], R23 ;  /* 0x0005d81701007387 */ /* 0x0003e20000100800 */
[----:B--2---:R-:W-:-:S03]  /*47f0*/  CS2R R58, SRZ ;  /* 0x00000000003a7805 */ /* 0x004fc6000001ff00 */
[----:B------:R2:W-:Y:S01]  /*4800*/  STL [R1+0x5e0], R43 ;  /* 0x0005e02b01007387 */ /* 0x0005e20000100800 */
[----:B-----5:R-:W-:-:S03]  /*4810*/  CS2R R56, SRZ ;  /* 0x0000000000387805 */ /* 0x020fc6000001ff00 */
[----:B------:R5:W-:Y:S01]  /*4820*/  STL [R1+0x5e8], R54 ;  /* 0x0005e83601007387 */ /* 0x000be20000100800 */
[----:B-1----:R-:W-:Y:S01]  /*4830*/  IMAD R23, R52, 0x2, R25 ;  /* 0x0000000234177824 */ /* 0x002fe200078e0219 */
[-C--:B------:R-:W-:Y:S02]  /*4840*/  IADD3 R52, P3, PT, R19, R6.reuse, RZ ;  /* 0x0000000613347210 */ /* 0x080fe40007f7e0ff */
[-C--:B--2---:R-:W-:Y:S02]  /*4850*/  IADD3 R43, P1, PT, R55, R6.reuse, RZ ;  /* 0x00000006372b7210 */ /* 0x084fe40007f3e0ff */
[----:B-----5:R-:W-:-:S03]  /*4860*/  IADD3 R54, P2, PT, R21, R6, RZ ;  /* 0x0000000615367210 */ /* 0x020fc60007f5e0ff */
[----:B------:R1:W-:Y:S04]  /*4870*/  STL [R1+0x5f4], R43 ;  /* 0x0005f42b01007387 */ /* 0x0003e80000100800 */
[----:B------:R2:W-:Y:S04]  /*4880*/  STL [R1+0x5fc], R54 ;  /* 0x0005fc3601007387 */ /* 0x0005e80000100800 */
[----:B------:R5:W-:Y:S01]  /*4890*/  STL [R1+0x604], R52 ;  /* 0x0006043401007387 */ /* 0x000be20000100800 */
[----:B-1----:R-:W-:Y:S01]  /*48a0*/  IMAD R43, R50, 0x2, R23 ;  /* 0x00000002322b7824 */ /* 0x002fe200078e0217 */
[----:B------:R-:W-:-:S02]  /*48b0*/  LEA.HI.X.SX32 R50, R19, R0, 0x1, P3 ;  /* 0x0000000013327211 */ /* 0x000fc400018f0eff */
[----:B--2---:R-:W-:Y:S02]  /*48c0*/  LEA.HI.X.SX32 R54, R55, R0, 0x1, P1 ;  /* 0x0000000037367211 */ /* 0x004fe400008f0eff */
[----:B------:R-:W-:Y:S02]  /*48d0*/  IADD3 R19, P1, PT, R53, R6, RZ ;  /* 0x0000000635137210 */ /* 0x000fe40007f3e0ff */
[----:B-----5:R-:W-:Y:S01]  /*48e0*/  LEA.HI.X.SX32 R52, R21, R0, 0x1, P2 ;  /* 0x0000000015347211 */ /* 0x020fe200010f0eff */
[----:B------:R1:W-:Y:S01]  /*48f0*/  STL [R1+0x5f0], R54 ;  /* 0x0005f03601007387 */ /* 0x0003e20000100800 */
[----:B------:R-:W-:Y:S01]  /*4900*/  IMAD R21, R48, 0x2, R43 ;  /* 0x0000000230157824 */ /* 0x000fe200078e022b */
[----:B------:R-:W-:Y:S02]  /*4910*/  IADD3 R48, P3, PT, R39, R6, RZ ;  /* 0x0000000627307210 */ /* 0x000fe40007f7e0ff */
[----:B------:R-:W-:Y:S04]  /*4920*/  STL [R1+0x5f8], R52 ;  /* 0x0005f83401007387 */ /* 0x000fe80000100800 */
[----:B------:R2:W-:Y:S01]  /*4930*/  STL [R1+0x600], R50 ;  /* 0x0006003201007387 */ /* 0x0005e20000100800 */
[----:B-1----:R-:W-:-:S03]  /*4940*/  CS2R R54, SRZ ;  /* 0x0000000000367805 */ /* 0x002fc6000001ff00 */
[----:B------:R1:W-:Y:S01]  /*4950*/  STL [R1+0x60c], R19 ;  /* 0x00060c1301007387 */ /* 0x0003e20000100800 */
[----:B--2---:R-:W-:Y:S01]  /*4960*/  IADD3 R50, P2, PT, R41, R6, RZ ;  /* 0x0000000629327210 */ /* 0x004fe20007f5e0ff */
[----:B-1----:R-:W-:-:S04]  /*4970*/  IMAD R19, R46, 0x2, R21 ;  /* 0x000000022e137824 */ /* 0x002fc800078e0215 */
[----:B------:R1:W-:Y:S01]  /*4980*/  STL [R1+0x614], R50 ;  /* 0x0006143201007387 */ /* 0x0003e20000100800 */
[----:B------:R-:W-:-:S03]  /*4990*/  LEA.HI.X.SX32 R46, R39, R0, 0x1, P3 ;  /* 0x00000000272e7211 */ /* 0x000fc600018f0eff */
[----:B------:R2:W-:Y:S01]  /*49a0*/  STL [R1+0x61c], R48 ;  /* 0x00061c3001007387 */ /* 0x0005e20000100800 */
[----:B-1----:R-:W-:Y:S02]  /*49b0*/  LEA.HI.X.SX32 R50, R53, R0, 0x1, P1 ;  /* 0x0000000035327211 */ /* 0x002fe400008f0eff */
[----:B------:R-:W-:Y:S02]  /*49c0*/  CS2R R52, SRZ ;  /* 0x0000000000347805 */ /* 0x000fe4000001ff00 */
[----:B------:R-:W-:Y:S02]  /*49d0*/  IADD3 R39, P1, PT, R51, R6, RZ ;  /* 0x0000000633277210 */ /* 0x000fe40007f3e0ff */
[----:B--2---:R-:W-:Y:S01]  /*49e0*/  LEA.HI.X.SX32 R48, R41, R0, 0x1, P2 ;  /* 0x0000000029307211 */ /* 0x004fe200010f0eff */
[----:B------:R-:W-:Y:S01]  /*49f0*/  STL [R1+0x608], R50 ;  /* 0x0006083201007387 */ /* 0x000fe20000100800 */
[----:B------:R-:W-:Y:S01]  /*4a00*/  IMAD R41, R44, 0x2, R19 ;  /* 0x000000022c297824 */ /* 0x000fe200078e0213 */
[----:B------:R-:W-:-:S02]  /*4a10*/  IADD3 R44, P3, PT, R35, R6, RZ ;  /* 0x00000006232c7210 */ /* 0x000fc40007f7e0ff */
[----:B------:R-:W-:Y:S04]  /*4a20*/  STL [R1+0x610], R48 ;  /* 0x0006103001007387 */ /* 0x000fe80000100800 */
[----:B------:R1:W-:Y:S04]  /*4a30*/  STL [R1+0x618], R46 ;  /* 0x0006182e01007387 */ /* 0x0003e80000100800 */
[----:B------:R2:W-:Y:S01]  /*4a40*/  STL [R1+0x624], R39 ;  /* 0x0006242701007387 */ /* 0x0005e20000100800 */
[----:B-1----:R-:W-:Y:S01]  /*4a50*/  IADD3 R46, P2, PT, R37, R6, RZ ;  /* 0x00000006252e7210 */ /* 0x002fe20007f5e0ff */
[----:B--2---:R-:W-:-:S04]  /*4a60*/  IMAD R39, R42, 0x2, R41 ;  /* 0x000000022a277824 */ /* 0x004fc800078e0229 */
        /* <DEDUP_REMOVED lines=8> */
[----:B0-----:R-:W-:Y:S01]  /*4af0*/  IMAD R37, R40, 0x2, R39 ;  /* 0x0000000228257824 */ /* 0x001fe200078e0227 */
[----:B------:R-:W-:-:S02]  /*4b00*/  IADD3 R40, P3, PT, R31, R6, RZ ;  /* 0x000000061f287210 */ /* 0x000fc40007f7e0ff */
[----:B------:R-:W-:Y:S04]  /*4b10*/  STL [R1+0x628], R44 ;  /* 0x0006282c01007387 */ /* 0x000fe80000100800 */
[----:B------:R0:W-:Y:S04]  /*4b20*/  STL [R1+0x630], R42 ;  /* 0x0006302a01007387 */ /* 0x0001e80000100800 */
[----:B------:R1:W-:Y:S01]  /*4b30*/  STL [R1+0x63c], R35 ;  /* 0x00063c2301007387 */ /* 0x0003e20000100800 */
[----:B0-----:R-:W-:Y:S01]  /*4b40*/  IADD3 R42, P2, PT, R33, R6, RZ ;  /* 0x00000006212a7210 */ /* 0x001fe20007f5e0ff */
[----:B-1----:R-:W-:-:S04]  /*4b50*/  IMAD R35, R38, 0x2, R37 ;  /* 0x0000000226237824 */ /* 0x002fc800078e0225 */
[----:B------:R0:W-:Y:S01]  /*4b60*/  STL [R1+0x644], R42 ;  /* 0x0006442a01007387 */ /* 0x0001e20000100800 */
[----:B------:R-:W-:-:S03]  /*4b70*/  LEA.HI.X.SX32 R38, R31, R0, 0x1, P3 ;  /* 0x000000001f267211 */ /* 0x000fc600018f0eff */
[----:B------:R1:W-:Y:S01]  /*4b80*/  STL [R1+0x64c], R40 ;  /* 0x00064c2801007387 */ /* 0x0003e20000100800 */
[----:B0-----:R-:W-:Y:S02]  /*4b90*/  LEA.HI.X.SX32 R42, R49, R0, 0x1, P1 ;  /* 0x00000000312a7211 */ /* 0x001fe400008f0eff */
[----:B------:R-:W-:Y:S02]  /*4ba0*/  CS2R R48, SRZ ;  /* 0x0000000000307805 */ /* 0x000fe4000001ff00 */
[----:B------:R-:W-:Y:S02]  /*4bb0*/  IADD3 R31, P1, PT, R47, R6, RZ ;  /* 0x000000062f1f7210 */ /* 0x000fe40007f3e0ff */
[----:B-1----:R-:W-:Y:S01]  /*4bc0*/  LEA.HI.X.SX32 R40, R33, R0, 0x1, P2 ;  /* 0x0000000021287211 */ /* 0x002fe200010f0eff */
[----:B------:R-:W-:Y:S01]  /*4bd0*/  STL [R1+0x638], R42 ;  /* 0x0006382a01007387 */ /* 0x000fe20000100800 */
[----:B------:R-:W-:Y:S01]  /*4be0*/  IMAD R33, R36, 0x2, R35 ;  /* 0x0000000224217824 */ /* 0x000fe200078e0223 */
        /* <DEDUP_REMOVED lines=10> */
[----:B------:R-:W-:Y:S02]  /*4c90*/  IADD3 R27, P1, PT, R45, R6, RZ ;  /* 0x000000062d1b7210 */ /* 0x000fe40007f3e0ff */
[----:B-1----:R-:W-:Y:S01]  /*4ca0*/  LEA.HI.X.SX32 R36, R29, R0, 0x1, P2 ;  /* 0x000000001d247211 */ /* 0x002fe200010f0eff */
[----:B------:R-:W-:Y:S01]  /*4cb0*/  STL [R1+0x650], R38 ;  /* 0x0006502601007387 */ /* 0x000fe20000100800 */
[----:B------:R-:W-:Y:S01]  /*4cc0*/  IMAD R29, R32, 0x2, R31 ;  /* 0x00000002201d7824 */ /* 0x000fe200078e021f */
[-C--:B------:R-:W-:Y:S02]  /*4cd0*/  IADD3 R32, P3, PT, R23, R6.reuse, RZ ;  /* 0x0000000617207210 */ /* 0x080fe40007f7e0ff */
        /* <DEDUP_REMOVED lines=34> */
[-C--:B------:R-:W-:Y:S01]  /*4f00*/  LEA.HI.X.SX32 R22, R37, R0.reuse, 0x1, P3 ;  /* 0x0000000025167211 */ /* 0x080fe200018f0eff */
[----:B------:R-:W-:Y:S02]  /*4f10*/  IMAD R18, R18, 0x2, R19 ;  /* 0x0000000212127824 */ /* 0x000fe400078e0213 */
[----:B------:R1:W-:Y:S02]  /*4f20*/  STL [R1+0x6ac], R24 ;  /* 0x0006ac1801007387 */ /* 0x0003e40000100800 */
[----:B------:R-:W-:Y:S01]  /*4f30*/  IMAD R17, R17, 0x2, R18 ;  /* 0x0000000211117824 */ /* 0x000fe200078e0212 */
[----:B0-----:R-:W-:-:S03]  /*4f40*/  LEA.HI.X.SX32 R26, R41, R0, 0x1, P1 ;  /* 0x00000000291a7211 */ /* 0x001fc600008f0eff */
[----:B------:R-:W-:Y:S01]  /*4f50*/  IMAD R16, R16, 0x2, R17 ;  /* 0x0000000210107824 */ /* 0x000fe200078e0211 */
[----:B-1----:R-:W-:Y:S01]  /*4f60*/  LEA.HI.X.SX32 R24, R39, R0, 0x1, P2 ;  /* 0x0000000027187211 */ /* 0x002fe200010f0eff */
[----:B------:R0:W-:Y:S02]  /*4f70*/  STL [R1+0x698], R26 ;  /* 0x0006981a01007387 */ /* 0x0001e40000100800 */
[----:B------:R-:W-:Y:S02]  /*4f80*/  IMAD R13, R13, 0x2, R16 ;  /* 0x000000020d0d7824 */ /* 0x000fe400078e0210 */
[----:B------:R1:W-:Y:S02]  /*4f90*/  STL [R1+0x6a0], R24 ;  /* 0x0006a01801007387 */ /* 0x0003e40000100800 */
[----:B------:R-:W-:Y:S02]  /*4fa0*/  IMAD R4, R4, 0x2, R13 ;  /* 0x0000000204047824 */ /* 0x000fe400078e020d */
[----:B------:R2:W-:Y:S02]  /*4fb0*/  STL [R1+0x6a8], R22 ;  /* 0x0006a81601007387 */ /* 0x0005e40000100800 */
[----:B------:R-:W-:Y:S01]  /*4fc0*/  IMAD R3, R3, 0x2, R4 ;  /* 0x0000000203037824 */ /* 0x000fe200078e0204 */
[----:B0-----:R-:W-:-:S03]  /*4fd0*/  IADD3 R26, P1, PT, R35, R6, RZ ;  /* 0x00000006231a7210 */ /* 0x001fc60007f3e0ff */
[----:B------:R-:W-:Y:S01]  /*4fe0*/  IMAD R12, R12, 0x2, R3 ;  /* 0x000000020c0c7824 */ /* 0x000fe200078e0203 */
[-C--:B-1----:R-:W-:Y:S01]  /*4ff0*/  IADD3 R24, P2, PT, R33, R6.reuse, RZ ;  /* 0x0000000621187210 */ /* 0x082fe20007f5e0ff */
[----:B------:R0:W-:Y:S02]  /*5000*/  STL [R1+0x6b4], R26 ;  /* 0x0006b41a01007387 */ /* 0x0001e40000100800 */
[----:B---3--:R-:W-:Y:S01]  /*5010*/  IMAD R7, R7, 0x2, R12 ;  /* 0x0000000207077824 */ /* 0x008fe200078e020c */
[----:B--2---:R-:W-:Y:S01]  /*5020*/  IADD3 R22, P3, PT, R31, R6, RZ ;  /* 0x000000061f167210 */ /* 0x004fe20007f7e0ff */
[----:B------:R1:W-:Y:S02]  /*5030*/  STL [R1+0x6bc], R24 ;  /* 0x0006bc1801007387 */ /* 0x0003e40000100800 */
[----:B------:R-:W-:Y:S02]  /*5040*/  IMAD R2, R2, 0x2, R7 ;  /* 0x0000000202027824 */ /* 0x000fe400078e0207 */
[----:B------:R2:W-:Y:S01]  /*5050*/  STL [R1+0x6c4], R22 ;  /* 0x0006c41601007387 */ /* 0x0005e20000100800 */
[-C--:B0-----:R-:W-:Y:S01]  /*5060*/  LEA.HI.X.SX32 R26, R35, R0.reuse, 0x1, P1 ;  /* 0x00000000231a7211 */ /* 0x081fe200008f0eff */
[----:B------:R-:W-:Y:S01]  /*5070*/  IMAD R5, R5, 0x2, R2 ;  /* 0x0000000205057824 */ /* 0x000fe200078e0202 */
[----:B-1----:R-:W-:-:S03]  /*5080*/  LEA.HI.X.SX32 R24, R33, R0, 0x1, P2 ;  /* 0x0000000021187211 */ /* 0x002fc600010f0eff */
[----:B------:R0:W-:Y:S01]  /*5090*/  STL [R1+0x6b0], R26 ;  /* 0x0006b01a01007387 */ /* 0x0001e20000100800 */
[----:B--2---:R-:W-:-:S03]  /*50a0*/  LEA.HI.X.SX32 R22, R31, R0, 0x1, P3 ;  /* 0x000000001f167211 */ /* 0x004fc600018f0eff */
[----:B------:R1:W-:Y:S04]  /*50b0*/  STL [R1+0x6b8], R24 ;  /* 0x0006b81801007387 */ /* 0x0003e80000100800 */
[----:B------:R2:W-:Y:S01]  /*50c0*/  STL [R1+0x6c0], R22 ;  /* 0x0006c01601007387 */ /* 0x0005e20000100800 */
[-C--:B0-----:R-:W-:Y:S02]  /*50d0*/  IADD3 R26, P1, PT, R29, R6.reuse, RZ ;  /* 0x000000061d1a7210 */ /* 0x081fe40007f3e0ff */
[----:B-1----:R-:W-:-:S03]  /*50e0*/  IADD3 R24, P2, PT, R27, R6, RZ ;  /* 0x000000061b187210 */ /* 0x002fc60007f5e0ff */
[----:B------:R0:W-:Y:S01]  /*50f0*/  STL [R1+0x6cc], R26 ;  /* 0x0006cc1a01007387 */ /* 0x0001e20000100800 */
[----:B--2---:R-:W-:-:S03]  /*5100*/  IADD3 R22, P3, PT, R25, R6, RZ ;  /* 0x0000000619167210 */ /* 0x004fc60007f7e0ff */
[----:B------:R1:W-:Y:S04]  /*5110*/  STL [R1+0x6d4], R24 ;  /* 0x0006d41801007387 */ /* 0x0003e80000100800 */
[----:B------:R2:W-:Y:S01]  /*5120*/  STL [R1+0x6dc], R22 ;  /* 0x0006dc1601007387 */ /* 0x0005e20000100800 */
[-C--:B0-----:R-:W-:Y:S02]  /*5130*/  LEA.HI.X.SX32 R26, R29, R0.reuse, 0x1, P1 ;  /* 0x000000001d1a7211 */ /* 0x081fe400008f0eff */
[----:B-1----:R-:W-:-:S03]  /*5140*/  LEA.HI.X.SX32 R24, R27, R0, 0x1, P2 ;  /* 0x000000001b187211 */ /* 0x002fc600010f0eff */
[----:B------:R-:W-:Y:S01]  /*5150*/  STL [R1+0x6c8], R26 ;  /* 0x0006c81a01007387 */ /* 0x000fe20000100800 */
[----:B--2---:R-:W-:-:S03]  /*5160*/  LEA.HI.X.SX32 R22, R25, R0, 0x1, P3 ;  /* 0x0000000019167211 */ /* 0x004fc600018f0eff */
[----:B------:R0:W-:Y:S01]  /*5170*/  STL [R1+0x6d0], R24 ;  /* 0x0006d01801007387 */ /* 0x0001e20000100800 */
[----:B------:R-:W-:-:S03]  /*5180*/  IADD3 R25, P1, PT, R23, R6, RZ ;  /* 0x0000000617197210 */ /* 0x000fc60007f3e0ff */
[----:B------:R1:W-:Y:S04]  /*5190*/  STL [R1+0x6d8], R22 ;  /* 0x0006d81601007387 */ /* 0x0003e80000100800 */
[----:B------:R-:W-:Y:S01]  /*51a0*/  STL [R1+0x6e4], R25 ;  /* 0x0006e41901007387 */ /* 0x000fe20000100800 */
[-C--:B0-----:R-:W-:Y:S02]  /*51b0*/  IADD3 R24, P3, PT, R19, R6.reuse, RZ ;  /* 0x0000000613187210 */ /* 0x081fe40007f7e0ff */
[----:B-1----:R-:W-:Y:S02]  /*51c0*/  IADD3 R22, P2, PT, R21, R6, RZ ;  /* 0x0000000615167210 */ /* 0x002fe40007f5e0ff */
[-C--:B------:R-:W-:Y:S02]  /*51d0*/  LEA.HI.X.SX32 R19, R19, R0.reuse, 0x1, P3 ;  /* 0x0000000013137211 */ /* 0x080fe400018f0eff */
[-C--:B------:R-:W-:Y:S01]  /*51e0*/  LEA.HI.X.SX32 R21, R21, R0.reuse, 0x1, P2 ;  /* 0x0000000015157211 */ /* 0x080fe200010f0eff */
[----:B------:R0:W-:Y:S04]  /*51f0*/  STL [R1+0x6ec], R22 ;  /* 0x0006ec1601007387 */ /* 0x0001e80000100800 */
[----:B------:R-:W-:Y:S01]  /*5200*/  STL [R1+0x6f4], R24 ;  /* 0x0006f41801007387 */ /* 0x000fe20000100800 */
[----:B0-----:R-:W-:-:S05]  /*5210*/  LEA.HI.X.SX32 R22, R23, R0, 0x1, P1 ;  /* 0x0000000017167211 */ /* 0x001fca00008f0eff */
[----:B------:R0:W-:Y:S04]  /*5220*/  STL [R1+0x6e0], R22 ;  /* 0x0006e01601007387 */ /* 0x0001e80000100800 */
[----:B------:R1:W-:Y:S04]  /*5230*/  STL [R1+0x6e8], R21 ;  /* 0x0006e81501007387 */ /* 0x0003e80000100800 */
[----:B------:R2:W-:Y:S01]  /*5240*/  STL [R1+0x6f0], R19 ;  /* 0x0006f01301007387 */ /* 0x0005e20000100800 */
[-C--:B0-----:R-:W-:Y:S02]  /*5250*/  IADD3 R22, P1, PT, R18, R6.reuse, RZ ;  /* 0x0000000612167210 */ /* 0x081fe40007f3e0ff */
[----:B-1----:R-:W-:-:S03]  /*5260*/  IADD3 R21, P2, PT, R17, R6, RZ ;  /* 0x0000000611157210 */ /* 0x002fc60007f5e0ff */
[----:B------:R-:W-:Y:S01]  /*5270*/  STL [R1+0x6fc], R22 ;  /* 0x0006fc1601007387 */ /* 0x000fe20000100800 */
[----:B------:R-:W-:Y:S02]  /*5280*/  LEA.HI.X.SX32 R18, R18, R0, 0x1, P1 ;  /* 0x0000000012127211 */ /* 0x000fe400008f0eff */
[C---:B--2---:R-:W-:Y:S01]  /*5290*/  IADD3 R19, P3, PT, R16.reuse, R6, RZ ;  /* 0x0000000610137210 */ /* 0x044fe20007f7e0ff */
[----:B------:R-:W-:Y:S01]  /*52a0*/  STL [R1+0x704], R21 ;  /* 0x0007041501007387 */ /* 0x000fe20000100800 */
[-C--:B------:R-:W-:Y:S02]  /*52b0*/  LEA.HI.X.SX32 R17, R17, R0.reuse, 0x1, P2 ;  /* 0x0000000011117211 */ /* 0x080fe400010f0eff */
[----:B------:R-:W-:Y:S01]  /*52c0*/  LEA.HI.X.SX32 R16, R16, R0, 0x1, P3 ;  /* 0x0000000010107211 */ /* 0x000fe200018f0eff */
[----:B------:R-:W-:Y:S04]  /*52d0*/  STL [R1+0x70c], R19 ;  /* 0x00070c1301007387 */ /* 0x000fe80000100800 */
[----:B------:R0:W-:Y:S04]  /*52e0*/  STL [R1+0x6f8], R18 ;  /* 0x0006f81201007387 */ /* 0x0001e80000100800 */
[----:B------:R1:W-:Y:S04]  /*52f0*/  STL [R1+0x700], R17 ;  /* 0x0007001101007387 */ /* 0x0003e80000100800 */
[----:B------:R2:W-:Y:S01]  /*5300*/  STL [R1+0x708], R16 ;  /* 0x0007081001007387 */ /* 0x0005e20000100800 */
[----:B0-----:R-:W-:-:S02]  /*5310*/  IADD3 R18, P1, PT, R13, R6, RZ ;  /* 0x000000060d127210 */ /* 0x001fc40007f3e0ff */
[----:B-1----:R-:W-:-:S03]  /*5320*/  IADD3 R17, P2, PT, R4, R6, RZ ;  /* 0x0000000604117210 */ /* 0x002fc60007f5e0ff */
[----:B------:R-:W-:Y:S01]  /*5330*/  STL [R1+0x714], R18 ;  /* 0x0007141201007387 */ /* 0x000fe20000100800 */
[----:B--2---:R-:W-:-:S03]  /*5340*/  IADD3 R16, P3, PT, R3, R6, RZ ;  /* 0x0000000603107210 */ /* 0x004fc60007f7e0ff */
[----:B------:R0:W-:Y:S04]  /*5350*/  STL [R1+0x71c], R17 ;  /* 0x00071c1101007387 */ /* 0x0001e80000100800 */
[----:B------:R1:W-:Y:S01]  /*5360*/  STL [R1+0x750], R16 ;  /* 0x0007501001007387 */ /* 0x0003e20000100800 */
[-C--:B0-----:R-:W-:Y:S02]  /*5370*/  LEA.HI.X.SX32 R17, R13, R0.reuse, 0x1, P1 ;  /* 0x000000000d117211 */ /* 0x081fe400008f0eff */
[-C--:B------:R-:W-:Y:S02]  /*5380*/  LEA.HI.X.SX32 R13, R3, R0.reuse, 0x1, P3 ;  /* 0x00000000030d7211 */ /* 0x080fe400018f0eff */
[----:B-1----:R-:W-:Y:S01]  /*5390*/  LEA.HI.X.SX32 R16, R4, R0, 0x1, P2 ;  /* 0x0000000004107211 */ /* 0x002fe200010f0eff */
[----:B------:R-:W-:Y:S01]  /*53a0*/  STL [R1+0x710], R17 ;  /* 0x0007101101007387 */ /* 0x000fe20000100800 */
[-C--:B------:R-:W-:Y:S01]  /*53b0*/  IADD3 R3, P1, PT, R12, R6.reuse, RZ ;  /* 0x000000060c037210 */ /* 0x080fe20007f3e0ff */
[----:B------:R-:W-:Y:S01]  /*53c0*/  IMAD R4, R14, 0x2, R5 ;  /* 0x000000020e047824 */ /* 0x000fe200078e0205 */
[-C--:B------:R-:W-:Y:S01]  /*53d0*/  IADD3 R14, P3, PT, R2, R6.reuse, RZ ;  /* 0x00000006020e7210 */ /* 0x080fe20007f7e0ff */
[----:B------:R-:W-:Y:S04]  /*53e0*/  STL [R1+0x718], R16 ;  /* 0x0007181001007387 */ /* 0x000fe80000100800 */
[----:B------:R0:W-:Y:S04]  /*53f0*/  STL [R1+0x74c], R13 ;  /* 0x00074c0d01007387 */ /* 0x0001e80000100800 */
[----:B------:R4:W-:Y:S01]  /*5400*/  STL [R1+0x754], R3 ;  /* 0x0007540301007387 */ /* 0x0009e20000100800 */
[----:B0-----:R-:W-:Y:S01]  /*5410*/  IADD3 R13, P2, PT, R7, R6, RZ ;  /* 0x00000006070d7210 */ /* 0x001fe20007f5e0ff */
[----:B----4-:R-:W-:-:S04]  /*5420*/  IMAD R3, R15, 0x2, R4 ;  /* 0x000000020f037824 */ /* 0x010fc800078e0204 */
[----:B------:R0:W-:Y:S04]  /*5430*/  STL [R1+0x758], R13 ;  /* 0x0007580d01007387 */ /* 0x0001e80000100800 */
[----:B------:R-:W-:Y:S01]  /*5440*/  STL [R1+0x75c], R14 ;  /* 0x00075c0e01007387 */ /* 0x000fe20000100800 */
[-C--:B0-----:R-:W-:Y:S02]  /*5450*/  LEA.HI.X.SX32 R13, R12, R0.reuse, 0x1, P1 ;  /* 0x000000000c0d7211 */ /* 0x081fe400008f0eff */
[-C--:B------:R-:W-:Y:S02]  /*5460*/  LEA.HI.X.SX32 R12, R7, R0.reuse, 0x1, P2 ;  /* 0x00000000070c7211 */ /* 0x080fe400010f0eff */
[----:B------:R-:W-:Y:S01]  /*5470*/  LEA.HI.X.SX32 R7, R2, R0, 0x1, P3 ;  /* 0x0000000002077211 */ /* 0x000fe200018f0eff */
[----:B------:R0:W-:Y:S01]  /*5480*/  STL [R1+0x720], R13 ;  /* 0x0007200d01007387 */ /* 0x0001e20000100800 */
[----:B------:R-:W-:-:S03]  /*5490*/  IMAD R2, R20, 0x2, R3 ;  /* 0x0000000214027824 */ /* 0x000fc600078e0203 */
[----:B------:R1:W-:Y:S04]  /*54a0*/  STL [R1+0x724], R12 ;  /* 0x0007240c01007387 */ /* 0x0003e80000100800 */
[----:B------:R-:W-:Y:S01]  /*54b0*/  STL [R1+0x73c], R7 ;  /* 0x00073c0701007387 */ /* 0x000fe20000100800 */
[-C--:B0-----:R-:W-:Y:S02]  /*54c0*/  IADD3 R13, P1, PT, R5, R6.reuse, RZ ;  /* 0x00000006050d7210 */ /* 0x081fe40007f3e0ff */
[----:B-1----:R-:W-:-:S03]  /*54d0*/  IADD3 R12, P2, PT, R4, R6, RZ ;  /* 0x00000006040c7210 */ /* 0x002fc60007f5e0ff */
[----:B------:R0:W-:Y:S01]  /*54e0*/  STL [R1+0x740], R13 ;  /* 0x0007400d01007387 */ /* 0x0001e20000100800 */
[-C--:B------:R-:W-:Y:S02]  /*54f0*/  LEA.HI.X.SX32 R5, R5, R0.reuse, 0x1, P1 ;  /* 0x0000000005057211 */ /* 0x080fe400008f0eff */
[----:B------:R-:W-:Y:S01]  /*5500*/  LEA.HI.X.SX32 R4, R4, R0, 0x1, P2 ;  /* 0x0000000004047211 */ /* 0x000fe200010f0eff */
[----:B------:R1:W-:Y:S01]  /*5510*/  STL [R1+0x744], R12 ;  /* 0x0007440c01007387 */ /* 0x0003e20000100800 */
[----:B------:R-:W-:Y:S02]  /*5520*/  IADD3 RZ, P1, PT, R8, UR7, RZ ;  /* 0x0000000708ff7c10 */ /* 0x000fe4000ff3e0ff */
[----:B------:R-:W-:Y:S01]  /*5530*/  IADD3 RZ, P2, PT, R9, UR7, RZ ;  /* 0x0000000709ff7c10 */ /* 0x000fe2000ff5e0ff */
[----:B------:R-:W2:Y:S01]  /*5540*/  LDCU UR7, c[0x0][0x3c4] ;  /* 0x00007880ff0777ac */ /* 0x000ea20008000800 */
[----:B------:R-:W-:Y:S01]  /*5550*/  IADD3.X R209, PT, PT, R10, UR17, RZ, P1, !PT ;  /* 0x000000110ad17c10 */ /* 0x000fe20008ffe4ff */
[----:B0-----:R-:W-:Y:S01]  /*5560*/  IMAD.MOV.U32 R13, RZ, RZ, -0x800000 ;  /* 0xff800000ff0d7424 */ /* 0x001fe200078e00ff */
[----:B------:R-:W-:Y:S01]  /*5570*/  IADD3.X R211, PT, PT, R11, UR17, RZ, P2, !PT ;  /* 0x000000110bd37c10 */ /* 0x000fe200097fe4ff */
[----:B------:R-:W-:-:S02]  /*5580*/  USHF.R.S32.HI UR17, URZ, 0x1f, UR74 ;  /* 0x0000001fff117899 */ /* 0x000fc4000801144a */
[----:B------:R-:W-:Y:S01]  /*5590*/  IADD3 RZ, P1, PT, R8, UR74, RZ ;  /* 0x0000004a08ff7c10 */ /* 0x000fe2000ff3e0ff */
[----:B-1----:R-:W-:Y:S01]  /*55a0*/  IMAD.MOV.U32 R12, RZ, RZ, -0x800000 ;  /* 0xff800000ff0c7424 */ /* 0x002fe200078e00ff */
[----:B------:R-:W-:Y:S01]  /*55b0*/  IADD3 RZ, P2, PT, R9, UR74, RZ ;  /* 0x0000004a09ff7c10 */ /* 0x000fe2000ff5e0ff */
[----:B------:R-:W-:Y:S01]  /*55c0*/  USHF.R.S32.HI UR74, URZ, 0x1f, UR42 ;  /* 0x0000001fff4a7899 */ /* 0x000fe2000801142a */
[----:B------:R-:W-:Y:S02]  /*55d0*/  IADD3 R7, P3, PT, R3, R6, RZ ;  /* 0x0000000603077210 */ /* 0x000fe40007f7e0ff */
[----:B------:R-:W-:Y:S02]  /*55e0*/  IADD3.X R213, PT, PT, R10, UR17, RZ, P1, !PT ;  /* 0x000000110ad57c10 */ /* 0x000fe40008ffe4ff */
[----:B------:R-:W-:Y:S01]  /*55f0*/  IADD3.X R215, PT, PT, R11, UR17, RZ, P2, !PT ;  /* 0x000000110bd77c10 */ /* 0x000fe200097fe4ff */
[----:B------:R-:W-:Y:S01]  /*5600*/  USHF.R.S32.HI UR17, URZ, 0x1f, UR58 ;  /* 0x0000001fff117899 */ /* 0x000fe2000801143a */
[----:B------:R-:W-:Y:S01]  /*5610*/  IADD3 RZ, P1, PT, R8, UR42, RZ ;  /* 0x0000002a08ff7c10 */ /* 0x000fe2000ff3e0ff */
[----:B------:R-:W-:Y:S01]  /*5620*/  STL [R1+0x748], R7 ;  /* 0x0007480701007387 */ /* 0x000fe20000100800 */
[----:B------:R-:W-:Y:S01]  /*5630*/  IADD3 RZ, P2, PT, R9, UR42, RZ ;  /* 0x0000002a09ff7c10 */ /* 0x000fe2000ff5e0ff */
[----:B------:R-:W-:Y:S01]  /*5640*/  USHF.R.S32.HI UR42, URZ, 0x1f, UR26 ;  /* 0x0000001fff2a7899 */ /* 0x000fe2000801141a */
[----:B------:R-:W-:-:S02]  /*5650*/  IADD3.X R217, PT, PT, R10, UR74, RZ, P1, !PT ;  /* 0x0000004a0ad97c10 */ /* 0x000fc40008ffe4ff */
[----:B------:R-:W-:Y:S01]  /*5660*/  IADD3.X R219, PT, PT, R11, UR74, RZ, P2, !PT ;  /* 0x0000004a0bdb7c10 */ /* 0x000fe200097fe4ff */
[----:B------:R-:W-:Y:S01]  /*5670*/  USHF.R.S32.HI UR74, URZ, 0x1f, UR66 ;  /* 0x0000001fff4a7899 */ /* 0x000fe20008011442 */
[----:B------:R-:W-:Y:S02]  /*5680*/  IADD3 RZ, P1, PT, R8, UR58, RZ ;  /* 0x0000003a08ff7c10 */ /* 0x000fe4000ff3e0ff */
[----:B------:R-:W-:Y:S01]  /*5690*/  IADD3 RZ, P2, PT, R9, UR58, RZ ;  /* 0x0000003a09ff7c10 */ /* 0x000fe2000ff5e0ff */
[----:B------:R-:W-:Y:S01]  /*56a0*/  USHF.R.S32.HI UR58, URZ, 0x1f, UR50 ;  /* 0x0000001fff3a7899 */ /* 0x000fe20008011432 */
[----:B------:R-:W-:Y:S02]  /*56b0*/  IADD3.X R221, PT, PT, R10, UR17, RZ, P1, !PT ;  /* 0x000000110add7c10 */ /* 0x000fe40008ffe4ff */
[----:B------:R-:W-:Y:S01]  /*56c0*/  IADD3.X R223, PT, PT, R11, UR17, RZ, P2, !PT ;  /* 0x000000110bdf7c10 */ /* 0x000fe200097fe4ff */
[----:B------:R-:W-:Y:S01]  /*56d0*/  USHF.R.S32.HI UR17, URZ, 0x1f, UR34 ;  /* 0x0000001fff117899 */ /* 0x000fe20008011422 */
[----:B------:R-:W-:-:S02]  /*56e0*/  IADD3 RZ, P1, PT, R8, UR26, RZ ;  /* 0x0000001a08ff7c10 */ /* 0x000fc4000ff3e0ff */
[----:B------:R-:W-:Y:S01]  /*56f0*/  IADD3 RZ, P2, PT, R9, UR26, RZ ;  /* 0x0000001a09ff7c10 */ /* 0x000fe2000ff5e0ff */
[----:B------:R-:W-:Y:S01]  /*5700*/  USHF.R.S32.HI UR26, URZ, 0x1f, UR20 ;  /* 0x0000001fff1a7899 */ /* 0x000fe20008011414 */
[----:B------:R-:W-:Y:S02]  /*5710*/  IADD3.X R225, PT, PT, R10, UR42, RZ, P1, !PT ;  /* 0x0000002a0ae17c10 */ /* 0x000fe40008ffe4ff */
[----:B------:R-:W-:Y:S01]  /*5720*/  IADD3.X R227, PT, PT, R11, UR42, RZ, P2, !PT ;  /* 0x0000002a0be37c10 */ /* 0x000fe200097fe4ff */
[----:B------:R-:W-:Y:S01]  /*5730*/  USHF.R.S32.HI UR42, URZ, 0x1f, UR70 ;  /* 0x0000001fff2a7899 */ /* 0x000fe20008011446 */
[----:B------:R-:W-:Y:S02]  /*5740*/  IADD3 RZ, P1, PT, R8, UR66, RZ ;  /* 0x0000004208ff7c10 */ /* 0x000fe4000ff3e0ff */
        /* <DEDUP_REMOVED lines=12> */
[----:B------:R-:W-:Y:S02]  /*5810*/  IADD3 R6, P4, PT, R2, R6, RZ ;  /* 0x0000000602067210 */ /* 0x000fe40007f9e0ff */
[----:B------:R-:W-:Y:S01]  /*5820*/  IADD3 RZ, P2, PT, R9, UR34, RZ ;  /* 0x0000002209ff7c10 */ /* 0x000fe2000ff5e0ff */
[----:B------:R-:W-:Y:S01]  /*5830*/  USHF.R.S32.HI UR34, URZ, 0x1f, UR30 ;  /* 0x0000001fff227899 */ /* 0x000fe2000801141e */
[-C--:B------:R-:W-:Y:S01]  /*5840*/  LEA.HI.X.SX32 R3, R3, R0.reuse, 0x1, P3 ;  /* 0x0000000003037211 */ /* 0x080fe200018f0eff */
[----:B------:R-:W-:Y:S01]  /*5850*/  STL [R1+0x738], R6 ;  /* 0x0007380601007387 */ /* 0x000fe20000100800 */
[----:B------:R-:W-:Y:S02]  /*5860*/  IADD3.X R237, PT, PT, R10, UR17, RZ, P1, !PT ;  /* 0x000000110aed7c10 */ /* 0x000fe40008ffe4ff */
[----:B------:R-:W-:Y:S01]  /*5870*/  LEA.HI.X.SX32 R0, R2, R0, 0x1, P4 ;  /* 0x0000000002007211 */ /* 0x000fe200020f0eff */
[----:B------:R0:W-:Y:S01]  /*5880*/  STL [R1+0x728], R5 ;  /* 0x0007280501007387 */ /* 0x0001e20000100800 */
[----:B------:R-:W-:Y:S01]  /*5890*/  IADD3.X R239, PT, PT, R11, UR17, RZ, P2, !PT ;  /* 0x000000110bef7c10 */ /* 0x000fe200097fe4ff */
[----:B------:R-:W-:Y:S01]  /*58a0*/  USHF.R.S32.HI UR17, URZ, 0x1f, UR22 ;  /* 0x0000001fff117899 */ /* 0x000fe20008011416 */
[----:B------:R-:W-:Y:S01]  /*58b0*/  IADD3 R243, P1, PT, R8, UR20, RZ ;  /* 0x0000001408f37c10 */ /* 0x000fe2000ff3e0ff */
[----:B------:R-:W-:Y:S01]  /*58c0*/  STL [R1+0x72c], R4 ;  /* 0x00072c0401007387 */ /* 0x000fe20000100800 */
[----:B------:R-:W-:Y:S01]  /*58d0*/  IADD3 R247, P2, PT, R9, UR20, RZ ;  /* 0x0000001409f77c10 */ /* 0x000fe2000ff5e0ff */
[----:B------:R-:W-:Y:S01]  /*58e0*/  USHF.R.S32.HI UR20, URZ, 0x1f, UR76 ;  /* 0x0000001fff147899 */ /* 0x000fe2000801144c */
[----:B------:R-:W-:Y:S01]  /*58f0*/  IADD3.X R241, PT, PT, R10, UR26, RZ, P1, !PT ;  /* 0x0000001a0af17c10 */ /* 0x000fe20008ffe4ff */
[----:B------:R-:W-:Y:S01]  /*5900*/  STL [R1+0x730], R3 ;  /* 0x0007300301007387 */ /* 0x000fe20000100800 */
[----:B------:R-:W-:Y:S01]  /*5910*/  IADD3.X R245, PT, PT, R11, UR26, RZ, P2, !PT ;  /* 0x0000001a0bf57c10 */ /* 0x000fe200097fe4ff */
[----:B------:R-:W-:Y:S01]  /*5920*/  USHF.R.S32.HI UR26, URZ, 0x1f, UR72 ;  /* 0x0000001fff1a7899 */ /* 0x000fe20008011448 */
[----:B------:R-:W-:Y:S01]  /*5930*/  IADD3 R2, P1, PT, R8, UR70, RZ ;  /* 0x0000004608027c10 */ /* 0x000fe2000ff3e0ff */
[----:B------:R1:W-:Y:S01]  /*5940*/  STL [R1+0x734], R0 ;  /* 0x0007340001007387 */ /* 0x0003e20000100800 */
[----:B0-----:R-:W-:-:S03]  /*5950*/  IMAD.MOV.U32 R5, RZ, RZ, -0x800000 ;  /* 0xff800000ff057424 */ /* 0x001fc600078e00ff */
[----:B------:R0:W-:Y:S01]  /*5960*/  STL [R1+0x4], R2 ;  /* 0x0000040201007387 */ /* 0x0001e20000100800 */
[----:B-1----:R-:W-:Y:S01]  /*5970*/  IADD3 R0, P2, PT, R9, UR70, RZ ;  /* 0x0000004609007c10 */ /* 0x002fe2000ff5e0ff */
[----:B------:R-:W-:Y:S01]  /*5980*/  USHF.R.S32.HI UR70, URZ, 0x1f, UR68 ;  /* 0x0000001fff467899 */ /* 0x000fe20008011444 */
[----:B0-----:R-:W-:-:S03]  /*5990*/  IADD3.X R2, PT, PT, R10, UR42, RZ, P1, !PT ;  /* 0x0000002a0a027c10 */ /* 0x001fc60008ffe4ff */
[----:B------:R0:W-:Y:S04]  /*59a0*/  STL [R1+0xc], R0 ;  /* 0x00000c0001007387 */ /* 0x0001e80000100800 */
[----:B------:R1:W-:Y:S01]  /*59b0*/  STL [R1], R2 ;  /* 0x0000000201007387 */ /* 0x0003e20000100800 */
[----:B0-----:R-:W-:Y:S01]  /*59c0*/  IADD3.X R0, PT, PT, R11, UR42, RZ, P2, !PT ;  /* 0x0000002a0b007c10 */ /* 0x001fe200097fe4ff */
[----:B------:R-:W-:Y:S01]  /*59d0*/  USHF.R.S32.HI UR42, URZ, 0x1f, UR64 ;  /* 0x0000001fff2a7899 */ /* 0x000fe20008011440 */
[----:B-1----:R-:W-:-:S03]  /*59e0*/  IADD3 R2, P1, PT, R8, UR62, RZ ;  /* 0x0000003e08027c10 */ /* 0x002fc6000ff3e0ff */
[----:B------:R0:W-:Y:S04]  /*59f0*/  STL [R1+0x8], R0 ;  /* 0x0000080001007387 */ /* 0x0001e80000100800 */
[----:B------:R1:W-:Y:S01]  /*5a00*/  STL [R1+0x14], R2 ;  /* 0x0000140201007387 */ /* 0x0003e20000100800 */
[----:B0-----:R-:W-:Y:S01]  /*5a10*/  IADD3 R0, P2, PT, R9, UR62, RZ ;  /* 0x0000003e09007c10 */ /* 0x001fe2000ff5e0ff */
[----:B------:R-:W-:Y:S01]  /*5a20*/  USHF.R.S32.HI UR62, URZ, 0x1f, UR60 ;  /* 0x0000001fff3e7899 */ /* 0x000fe2000801143c */
[----:B-1----:R-:W-:-:S03]  /*5a30*/  IADD3.X R2, PT, PT, R10, UR66, RZ, P1, !PT ;  /* 0x000000420a027c10 */ /* 0x002fc60008ffe4ff */
[----:B------:R0:W-:Y:S04]  /*5a40*/  STL [R1+0x1c], R0 ;  /* 0x00001c0001007387 */ /* 0x0001e80000100800 */
[----:B------:R1:W-:Y:S01]  /*5a50*/  STL [R1+0x10], R2 ;  /* 0x0000100201007387 */ /* 0x0003e20000100800 */
        /* <DEDUP_REMOVED lines=202> */
[C---:B------:R-:W-:Y:S02]  /*6700*/  IADD3 R3, P2, PT, R8.reuse, UR18, RZ ;  /* 0x0000001208037c10 */ /* 0x040fe4000ff5e0ff */
[----:B-1----:R-:W-:Y:S01]  /*6710*/  IADD3 R2, P1, PT, R8, UR19, RZ ;  /* 0x0000001308027c10 */ /* 0x002fe2000ff3e0ff */
[----:B------:R0:W-:Y:S04]  /*6720*/  STL [R1+0x158], R0 ;  /* 0x0001580001007387 */ /* 0x0001e80000100800 */
[----:B------:R1:W-:Y:S01]  /*6730*/  STL [R1+0x164], R2 ;  /* 0x0001640201007387 */ /* 0x0003e20000100800 */
[C---:B0-----:R-:W-:Y:S01]  /*6740*/  IADD3 R0, P6, PT, R9.reuse, UR19, RZ ;  /* 0x0000001309007c10 */ /* 0x041fe2000ffde0ff */
[----:B------:R-:W-:Y:S01]  /*6750*/  USHF.R.S32.HI UR19, URZ, 0x1f, UR9 ;  /* 0x0000001fff137899 */ /* 0x000fe20008011409 */
[----:B-1----:R-:W-:-:S03]  /*6760*/  IADD3 R2, P4, PT, R9, UR18, RZ ;  /* 0x0000001209027c10 */ /* 0x002fc6000ff9e0ff */
[----:B------:R0:W-:Y:S04]  /*6770*/  STL [R1+0x16c], R0 ;  /* 0x00016c0001007387 */ /* 0x0001e80000100800 */
[----:B------:R1:W-:Y:S04]  /*6780*/  STL [R1+0x174], R3 ;  /* 0x0001740301007387 */ /* 0x0003e80000100800 */
[----:B------:R3:W-:Y:S01]  /*6790*/  STL [R1+0x17c], R2 ;  /* 0x00017c0201007387 */ /* 0x0007e20000100800 */
[----:B0-----:R-:W-:Y:S02]  /*67a0*/  IADD3 R0, P5, PT, R8, UR77, RZ ;  /* 0x0000004d08007c10 */ /* 0x001fe4000ffbe0ff */
[----:B-1----:R-:W-:-:S03]  /*67b0*/  IADD3.X R3, PT, PT, R10, UR17, RZ, P1, !PT ;  /* 0x000000110a037c10 */ /* 0x002fc60008ffe4ff */
[----:B------:R0:W-:Y:S01]  /*67c0*/  STL [R1+0x184], R0 ;  /* 0x0001840001007387 */ /* 0x0001e20000100800 */
[----:B---3--:R-:W-:-:S03]  /*67d0*/  IADD3 R2, P3, PT, R9, UR77, RZ ;  /* 0x0000004d09027c10 */ /* 0x008fc6000ff7e0ff */
[----:B------:R1:W-:Y:S04]  /*67e0*/  STL [R1+0x160], R3 ;  /* 0x0001600301007387 */ /* 0x0003e80000100800 */
[----:B------:R3:W-:Y:S01]  /*67f0*/  STL [R1+0x18c], R2 ;  /* 0x00018c0201007387 */ /* 0x0007e20000100800 */
[----:B0-----:R-:W-:Y:S02]  /*6800*/  IADD3.X R0, PT, PT, R11, UR17, RZ, P6, !PT ;  /* 0x000000110b007c10 */ /* 0x001fe4000b7fe4ff */
[----:B-1----:R-:W-:-:S03]  /*6810*/  IADD3 R3, P1, PT, R8, UR75, RZ ;  /* 0x0000004b08037c10 */ /* 0x002fc6000ff3e0ff */
[----:B------:R0:W-:Y:S01]  /*6820*/  STL [R1+0x168], R0 ;  /* 0x0001680001007387 */ /* 0x0001e20000100800 */
[----:B---3--:R-:W-:-:S03]  /*6830*/  IADD3.X R2, PT, PT, R10, UR76, RZ, P2, !PT ;  /* 0x0000004c0a027c10 */ /* 0x008fc600097fe4ff */
        /* <DEDUP_REMOVED lines=230> */
[----:B0-----:R-:W-:Y:S02]  /*76a0*/  IADD3.X R0, PT, PT, R10, UR22, RZ, P3, !PT ;  /* 0x000000160a007c10 */ /* 0x001fe40009ffe4ff */
[----:B-1----:R-:W-:-:S03]  /*76b0*/  IADD3.X R3, PT, PT, R11, UR22, RZ, P1, !PT ;  /* 0x000000160b037c10 */ /* 0x002fc60008ffe4ff */
[----:B------:R0:W-:Y:S01]  /*76c0*/  STL [R1+0x340], R0 ;  /* 0x0003400001007387 */ /* 0x0001e20000100800 */
[----:B---3--:R-:W-:-:S03]  /*76d0*/  IADD3.X R2, PT, PT, R10, UR19, RZ, P2, !PT ;  /* 0x000000130a027c10 */ /* 0x008fc600097fe4ff */
[----:B------:R1:W-:Y:S04]  /*76e0*/  STL [R1+0x348], R3 ;  /* 0x0003480301007387 */ /* 0x0003e80000100800 */
[----:B------:R1:W-:Y:S01]  /*76f0*/  STL [R1+0x350], R2 ;  /* 0x0003500201007387 */ /* 0x0003e20000100800 */
[----:B0-----:R-:W-:-:S05]  /*7700*/  IADD3.X R0, PT, PT, R11, UR19, RZ, P4, !PT ;  /* 0x000000130b007c10 */ /* 0x001fca000a7fe4ff */
[----:B--2---:R1:W-:Y:S02]  /*7710*/  STL [R1+0x358], R0 ;  /* 0x0003580001007387 */ /* 0x0043e40000100800 */
.L_x_1:
[----:B------:R-:W2:Y:S04]  /*7720*/  LDL R4, [R1+0x4] ;  /* 0x0000040001047983 */ /* 0x000ea80000100800 */
[----:B------:R-:W3:Y:S04]  /*7730*/  LDL R19, [R1] ;  /* 0x0000000001137983 */ /* 0x000ee80000100800 */
[----:B------:R-:W4:Y:S04]  /*7740*/  LDL R18, [R1+0x14] ;  /* 0x0000140001127983 */ /* 0x000f280000100800 */
[----:B------:R-:W5:Y:S04]  /*7750*/  LDL R22, [R1+0xc] ;  /* 0x00000c0001167983 */ /* 0x000f680000100800 */
[----:B------:R-:W5:Y:S04]  /*7760*/  LDL R21, [R1+0x10] ;  /* 0x0000100001157983 */ /* 0x000f680000100800 */
[----:B------:R-:W5:Y:S04]  /*7770*/  LDL R17, [R1+0x8] ;  /* 0x0000080001117983 */ /* 0x000f680000100800 */
[----:B------:R-:W5:Y:S04]  /*7780*/  LDL R16, [R1+0x1c] ;  /* 0x00001c0001107983 */ /* 0x000f680000100800 */
[----:B------:R-:W5:Y:S04]  /*7790*/  LDL R27, [R1+0x18] ;  /* 0x00001800011b7983 */ /* 0x000f680000100800 */
[----:B------:R-:W5:Y:S01]  /*77a0*/  LDL R20, [R1+0x2c] ;  /* 0x00002c0001147983 */ /* 0x000f620000100800 */
[----:B------:R-:W-:-:S02]  /*77b0*/  USHF.R.S32.HI UR9, URZ, 0x1f, UR4 ;  /* 0x0000001fff097899 */ /* 0x000fc40008011404 */
[----:B------:R-:W-:Y:S01]  /*77c0*/  IADD3 RZ, P1, PT, R8, UR4, RZ ;  /* 0x0000000408ff7c10 */ /* 0x000fe2000ff3e0ff */
[----:B------:R-:W-:Y:S02]  /*77d0*/  USHF.R.S32.HI UR10, URZ, 0x1f, UR4 ;  /* 0x0000001fff0a7899 */ /* 0x000fe40008011404 */
[----:B------:R-:W-:Y:S01]  /*77e0*/  IADD3 RZ, P2, PT, R9, UR4, RZ ;  /* 0x0000000409ff7c10 */ /* 0x000fe2000ff5e0ff */
[----:B------:R-:W5:Y:S01]  /*77f0*/  LDL R28, [R1+0x24] ;  /* 0x00002400011c7983 */ /* 0x000f620000100800 */
[----:B------:R-:W-:Y:S01]  /*7800*/  USHF.R.S32.HI UR17, URZ, 0x1f, UR4 ;  /* 0x0000001fff117899 */ /* 0x000fe20008011404 */
[----:B-1----:R-:W-:Y:S02]  /*7810*/  IADD3.X R3, PT, PT, R10, UR9, RZ, P1, !PT ;  /* 0x000000090a037c10 */ /* 0x002fe40008ffe4ff */
[----:B------:R-:W-:Y:S01]  /*7820*/  IADD3 R146, P1, PT, R243, UR4, RZ ;  /* 0x00000004f3927c10 */ /* 0x000fe2000ff3e0ff */
[----:B------:R-:W5:Y:S01]  /*7830*/  LDL R26, [R1+0x20] ;  /* 0x00002000011a7983 */ /* 0x000f620000100800 */
[----:B------:R-:W-:-:S02]  /*7840*/  IADD3.X R7, PT, PT, R11, UR10, RZ, P2, !PT ;  /* 0x0000000a0b077c10 */ /* 0x000fc400097fe4ff */
[----:B------:R-:W-:Y:S01]  /*7850*/  IADD3 R14, P2, PT, R247, UR4, RZ ;  /* 0x00000004f70e7c10 */ /* 0x000fe2000ff5e0ff */
[----:B------:R-:W5:Y:S01]  /*7860*/  LDL R25, [R1+0x34] ;  /* 0x0000340001197983 */ /* 0x000f620000100800 */
[----:B------:R-:W-:Y:S01]  /*7870*/  IADD3.X R147, PT, PT, R241, UR17, RZ, P1, !PT ;  /* 0x00000011f1937c10 */ /* 0x000fe20008ffe4ff */
[----:B------:R-:W-:Y:S01]  /*7880*/  VIADD R6, R9, UR4 ;  /* 0x0000000409067c36 */ /* 0x000fe20008000000 */
[----:B------:R-:W-:Y:S01]  /*7890*/  IADD3.X R15, PT, PT, R245, UR17, RZ, P2, !PT ;  /* 0x00000011f50f7c10 */ /* 0x000fe200097fe4ff */
[----:B------:R-:W5:Y:S01]  /*78a0*/  LDL R23, [R1+0x3c] ;  /* 0x00003c0001177983 */ /* 0x000f620000100800 */
[----:B------:R-:W-:-:S03]  /*78b0*/  VIADD R2, R8, UR4 ;  /* 0x0000000408027c36 */ /* 0x000fc60008000000 */
[----:B------:R-:W5:Y:S04]  /*78c0*/  LDL R24, [R1+0x30] ;  /* 0x0000300001187983 */ /* 0x000f680000100800 */
[----:B------:R4:W5:Y:S04]  /*78d0*/  LDG.E.U8 R145, desc[UR12][R14.64] ;  /* 0x0000000c0e917981 */ /* 0x000968000c1e1100 */
[----:B------:R5:W5:Y:S04]  /*78e0*/  LDG.E.U8 R0, desc[UR12][R6.64] ;  /* 0x0000000c06007981 */ /* 0x000b68000c1e1100 */
[----:B------:R-:W5:Y:S04]  /*78f0*/  LDG.E.U8 R2, desc[UR12][R2.64] ;  /* 0x0000000c02027981 */ /* 0x000f68000c1e1100 */
[----:B------:R-:W5:Y:S04]  /*7900*/  LDL R29, [R1+0x48] ;  /* 0x00004800011d7983 */ /* 0x000f680000100800 */
        /* <DEDUP_REMOVED lines=56> */
[----:B------:R-:W5:Y:S01]  /*7c90*/  LDL R191, [R1+0x34c] ;  /* 0x00034c0001bf7983 */ /* 0x000f620000100800 */
[----:B--2---:R-:W-:-:S03]  /*7ca0*/  IADD3 R140, P1, PT, R4, UR4, RZ ;  /* 0x00000004048c7c10 */ /* 0x004fc6000ff3e0ff */
[----:B------:R-:W2:Y:S01]  /*7cb0*/  LDL R4, [R1+0x28] ;  /* 0x0000280001047983 */ /* 0x000ea20000100800 */
[----:B---3--:R-:W-:-:S03]  /*7cc0*/  IADD3.X R141, PT, PT, R19, UR17, RZ, P1, !PT ;  /* 0x00000011138d7c10 */ /* 0x008fc60008ffe4ff */
[----:B------:R-:W3:Y:S01]  /*7cd0*/  LDL R19, [R1+0x44] ;  /* 0x0000440001137983 */ /* 0x000ee20000100800 */
[----:B----4-:R-:W-:-:S03]  /*7ce0*/  IADD3 R14, P1, PT, R18, UR4, RZ ;  /* 0x00000004120e7c10 */ /* 0x010fc6000ff3e0ff */
[----:B------:R-:W4:Y:S01]  /*7cf0*/  LDL R18, [R1+0x38] ;  /* 0x0000380001127983 */ /* 0x000f220000100800 */
[----:B-----5:R-:W-:-:S03]  /*7d00*/  IADD3 R6, P2, PT, R22, UR4, RZ ;  /* 0x0000000416067c10 */ /* 0x020fc6000ff5e0ff */
[----:B------:R-:W5:Y:S01]  /*7d10*/  LDL R22, [R1+0x4c] ;  /* 0x00004c0001167983 */ /* 0x000f620000100800 */
[----:B------:R-:W-:-:S03]  /*7d20*/  IADD3.X R15, PT, PT, R21, UR17, RZ, P1, !PT ;  /* 0x00000011150f7c10 */ /* 0x000fc60008ffe4ff */
[----:B------:R-:W5:Y:S01]  /*7d30*/  LDL R21, [R1+0x54] ;  /* 0x0000540001157983 */ /* 0x000f620000100800 */
[----:B------:R-:W-:-:S03]  /*7d40*/  IADD3.X R7, PT, PT, R17, UR17, RZ, P2, !PT ;  /* 0x0000001111077c10 */ /* 0x000fc600097fe4ff */
[----:B------:R0:W5:Y:S01]  /*7d50*/  LDG.E.U8 R129, desc[UR12][R14.64] ;  /* 0x0000000c0e817981 */ /* 0x000162000c1e1100 */
[----:B------:R-:W-:-:S03]  /*7d60*/  IADD3 R16, P2, PT, R16, UR4, RZ ;  /* 0x0000000410107c10 */ /* 0x000fc6000ff5e0ff */
[----:B------:R1:W5:Y:S01]  /*7d70*/  LDG.E.U8 R139, desc[UR12][R6.64] ;  /* 0x0000000c068b7981 */ /* 0x000362000c1e1100 */
[----:B------:R-:W-:-:S03]  /*7d80*/  IADD3.X R17, PT, PT, R27, UR17, RZ, P2, !PT ;  /* 0x000000111b117c10 */ /* 0x000fc600097fe4ff */
[----:B------:R-:W5:Y:S01]  /*7d90*/  LDL R27, [R1+0x5c] ;  /* 0x00005c00011b7983 */ /* 0x000f620000100800 */
[----:B0-----:R-:W-:-:S03]  /*7da0*/  IADD3 R14, P2, PT, R20, UR4, RZ ;  /* 0x00000004140e7c10 */ /* 0x001fc6000ff5e0ff */
[----:B------:R-:W5:Y:S01]  /*7db0*/  LDL R20, [R1+0x50] ;  /* 0x0000500001147983 */ /* 0x000f620000100800 */
[----:B-1----:R-:W-:-:S03]  /*7dc0*/  IADD3 R6, P1, PT, R28, UR4, RZ ;  /* 0x000000041c067c10 */ /* 0x002fc6000ff3e0ff */
[----:B------:R-:W5:Y:S01]  /*7dd0*/  LDG.E.U8 R128, desc[UR12][R16.64] ;  /* 0x0000000c10807981 */ /* 0x000f62000c1e1100 */
[----:B------:R-:W-:-:S03]  /*7de0*/  IADD3.X R7, PT, PT, R26, UR17, RZ, P1, !PT ;  /* 0x000000111a077c10 */ /* 0x000fc60008ffe4ff */
[----:B------:R-:W5:Y:S01]  /*7df0*/  LDL R28, [R1+0x74] ;  /* 0x00007400011c7983 */ /* 0x000f620000100800 */
[----:B------:R-:W-:-:S03]  /*7e00*/  IADD3 R44, P1, PT, R25, UR4, RZ ;  /* 0x00000004192c7c10 */ /* 0x000fc6000ff3e0ff */
[----:B------:R-:W5:Y:S04]  /*7e10*/  LDL R26, [R1+0x64] ;  /* 0x00006400011a7983 */ /* 0x000f680000100800 */
[----:B------:R-:W5:Y:S04]  /*7e20*/  LDL R16, [R1+0x58] ;  /* 0x0000580001107983 */ /* 0x000f680000100800 */
[----:B------:R0:W5:Y:S01]  /*7e30*/  LDG.E.U8 R119, desc[UR12][R6.64] ;  /* 0x0000000c06777981 */ /* 0x000162000c1e1100 */
[----:B------:R-:W-:-:S03]  /*7e40*/  IADD3.X R45, PT, PT, R24, UR17, RZ, P1, !PT ;  /* 0x00000011182d7c10 */ /* 0x000fc60008ffe4ff */
[----:B------:R-:W5:Y:S04]  /*7e50*/  LDG.E.U8 R140, desc[UR12][R140.64] ;  /* 0x0000000c8c8c7981 */ /* 0x000f68000c1e1100 */
[----:B------:R-:W5:Y:S04]  /*7e60*/  LDG.E.U8 R44, desc[UR12][R44.64] ;  /* 0x0000000c2c2c7981 */ /* 0x000f68000c1e1100 */
[----:B------:R-:W5:Y:S04]  /*7e70*/  LDL R210, [R1+0x354] ;  /* 0x0003540001d27983 */ /* 0x000f680000100800 */
[----:B------:R-:W5:Y:S04]  /*7e80*/  LDL R141, [R1+0x200] ;  /* 0x00020000018d7983 */ /* 0x000f680000100800 */
[----:B------:R-:W5:Y:S04]  /*7e90*/  LDL R45, [R1+0x188] ;  /* 0x00018800012d7983 */ /* 0x000f680000100800 */
[----:B------:R-:W5:Y:S04]  /*7ea0*/  LDL R208, [R1+0x350] ;  /* 0x0003500001d07983 */ /* 0x000f680000100800 */
[----:B------:R-:W5:Y:S01]  /*7eb0*/  LDL R207, [R1+0x35c] ;  /* 0x00035c0001cf7983 */ /* 0x000f620000100800 */
[----:B------:R-:W1:Y:S03]  /*7ec0*/  S2R R252, SR_TID.X ;  /* 0x0000000000fc7919 */ /* 0x000e660000002100 */
        /* <DEDUP_REMOVED lines=21> */
[----:B--2---:R-:W-:-:S03]  /*8020*/  IADD3.X R15, PT, PT, R4, UR17, RZ, P2, !PT ;  /* 0x00000011040f7c10 */ /* 0x004fc600097fe4ff */
[----:B------:R-:W2:Y:S01]  /*8030*/  LDL R4, [R1+0x6c] ;  /* 0x00006c0001047983 */ /* 0x000ea20000100800 */
[----:B0-----:R-:W-:-:S03]  /*8040*/  IADD3 R6, P2, PT, R23, UR4, RZ ;  /* 0x0000000417067c10 */ /* 0x001fc6000ff5e0ff */
[----:B------:R-:W2:Y:S01]  /*8050*/  LDL R23, [R1+0x60] ;  /* 0x0000600001177983 */ /* 0x000ea20000100800 */
[----:B---3--:R-:W-:Y:S02]  /*8060*/  IADD3 R34, P1, PT, R19, UR4, RZ ;  /* 0x0000000413227c10 */ /* 0x008fe4000ff3e0ff */
[----:B----4-:R-:W-:Y:S01]  /*8070*/  IADD3.X R7, PT, PT, R18, UR17, RZ, P2, !PT ;  /* 0x0000001112077c10 */ /* 0x010fe200097fe4ff */
[----:B------:R-:W3:Y:S04]  /*8080*/  LDL R19, [R1+0x68] ;  /* 0x0000680001137983 */ /* 0x000ee80000100800 */
[----:B------:R0:W4:Y:S01]  /*8090*/  LDG.E.U8 R118, desc[UR12][R14.64] ;  /* 0x0000000c0e767981 */ /* 0x000122000c1e1100 */
[----:B------:R-:W-:-:S03]  /*80a0*/  IADD3.X R35, PT, PT, R3, UR17, RZ, P1, !PT ;  /* 0x0000001103237c10 */ /* 0x000fc60008ffe4ff */
[----:B------:R-:W4:Y:S01]  /*80b0*/  LDL R18, [R1+0x7c] ;  /* 0x00007c0001127983 */ /* 0x000f220000100800 */
[----:B-----5:R-:W-:-:S03]  /*80c0*/  IADD3 R24, P1, PT, R21, UR4, RZ ;  /* 0x0000000415187c10 */ /* 0x020fc6000ff3e0ff */
[----:B------:R-:W5:Y:S01]  /*80d0*/  LDL R3, [R1+0x84] ;  /* 0x0000840001037983 */ /* 0x000f620000100800 */
[----:B0-----:R-:W-:-:S03]  /*80e0*/  IADD3 R14, P2, PT, R22, UR4, RZ ;  /* 0x00000004160e7c10 */ /* 0x001fc6000ff5e0ff */
[----:B------:R-:W5:Y:S04]  /*80f0*/  LDL R22, [R1+0x70] ;  /* 0x0000700001167983 */ /* 0x000f680000100800 */
[----:B------:R-:W5:Y:S01]  /*8100*/  LDL R21, [R1+0x78] ;  /* 0x0000780001157983 */ /* 0x000f620000100800 */
[----:B------:R-:W-:-:S03]  /*8110*/  IADD3.X R15, PT, PT, R29, UR17, RZ, P2, !PT ;  /* 0x000000111d0f7c10 */ /* 0x000fc600097fe4ff */
[----:B------:R0:W5:Y:S01]  /*8120*/  LDG.E.U8 R43, desc[UR12][R6.64] ;  /* 0x0000000c062b7981 */ /* 0x000162000c1e1100 */
[----:B------:R-:W-:-:S03]  /*8130*/  IADD3.X R25, PT, PT, R20, UR17, RZ, P1, !PT ;  /* 0x0000001114197c10 */ /* 0x000fc60008ffe4ff */
[----:B------:R-:W5:Y:S04]  /*8140*/  LDL R20, [R1+0x94] ;  /* 0x0000940001147983 */ /* 0x000f680000100800 */
[----:B------:R1:W5:Y:S01]  /*8150*/  LDG.E.U8 R33, desc[UR12][R14.64] ;  /* 0x0000000c0e217981 */ /* 0x000362000c1e1100 */
[----:B0-----:R-:W-:-:S03]  /*8160*/  IADD3 R6, P2, PT, R27, UR4, RZ ;  /* 0x000000041b067c10 */ /* 0x001fc6000ff5e0ff */
[----:B------:R-:W5:Y:S01]  /*8170*/  LDL R27, [R1+0x80] ;  /* 0x00008000011b7983 */ /* 0x000f620000100800 */
[----:B------:R-:W-:-:S03]  /*8180*/  IADD3.X R7, PT, PT, R16, UR17, RZ, P2, !PT ;  /* 0x0000001110077c10 */ /* 0x000fc600097fe4ff */
[----:B------:R-:W5:Y:S01]  /*8190*/  LDL R29, [R1+0xac] ;  /* 0x0000ac00011d7983 */ /* 0x000f620000100800 */
[----:B-1----:R-:W-:-:S03]  /*81a0*/  IADD3 R14, P1, PT, R26, UR4, RZ ;  /* 0x000000041a0e7c10 */ /* 0x002fc6000ff3e0ff */
[----:B------:R-:W5:Y:S04]  /*81b0*/  LDL R26, [R1+0x9c] ;  /* 0x00009c00011a7983 */ /* 0x000f680000100800 */
[----:B------:R-:W5:Y:S04]  /*81c0*/  LDG.E.U8 R24, desc[UR12][R24.64] ;  /* 0x0000000c18187981 */ /* 0x000f68000c1e1100 */
[----:B------:R-:W5:Y:S04]  /*81d0*/  LDG.E.U8 R34, desc[UR12][R34.64] ;  /* 0x0000000c22227981 */ /* 0x000f68000c1e1100 */
[----:B------:R-:W5:Y:S04]  /*81e0*/  LDL R25, [R1+0xb0] ;  /* 0x0000b00001197983 */ /* 0x000f680000100800 */
[----:B------:R-:W5:Y:S01]  /*81f0*/  LDL R35, [R1+0x114] ;  /* 0x0001140001237983 */ /* 0x000f620000100800 */
[----:B--2---:R-:W-:-:S03]  /*8200*/  IADD3 R16, P2, PT, R4, UR4, RZ ;  /* 0x0000000404107c10 */ /* 0x004fc6000ff5e0ff */
[----:B------:R-:W2:Y:S01]  /*8210*/  LDL R4, [R1+0x90] ;  /* 0x0000900001047983 */ /* 0x000ea20000100800 */
[----:B------:R-:W-:-:S03]  /*8220*/  IADD3.X R15, PT, PT, R23, UR17, RZ, P1, !PT ;  /* 0x00000011170f7c10 */ /* 0x000fc60008ffe4ff */
[----:B------:R0:W2:Y:S01]  /*8230*/  LDG.E.U8 R23, desc[UR12][R6.64] ;  /* 0x0000000c06177981 */ /* 0x0000a2000c1e1100 */
[----:B---3--:R-:W-:-:S03]  /*8240*/  IADD3.X R17, PT, PT, R19, UR17, RZ, P2, !PT ;  /* 0x0000001113117c10 */ /* 0x008fc600097fe4ff */
[----:B------:R-:W3:Y:S04]  /*8250*/  LDG.E.U8 R14, desc[UR12][R14.64] ;  /* 0x0000000c0e0e7981 */ /* 0x000ee8000c1e1100 */
[----:B------:R1:W3:Y:S01]  /*8260*/  LDG.E.U8 R153, desc[UR12][R16.64] ;  /* 0x0000000c10997981 */ /* 0x0002e2000c1e1100 */
[----:B0-----:R-:W-:-:S03]  /*8270*/  IADD3 R6, P1, PT, R28, UR4, RZ ;  /* 0x000000041c067c10 */ /* 0x001fc6000ff3e0ff */
[----:B------:R-:W3:Y:S01]  /*8280*/  LDL R28, [R1+0xa0] ;  /* 0x0000a000011c7983 */ /* 0x000ee20000100800 */
[----:B----4-:R-:W-:-:S03]  /*8290*/  IADD3 R18, P2, PT, R18, UR4, RZ ;  /* 0x0000000412127c10 */ /* 0x010fc6000ff5e0ff */
[----:B------:R-:W4:Y:S01]  /*82a0*/  LDL R15, [R1+0xcc] ;  /* 0x0000cc00010f7983 */ /* 0x000f220000100800 */
[----:B-----5:R-:W-:-:S03]  /*82b0*/  IADD3.X R7, PT, PT, R22, UR17, RZ, P1, !PT ;  /* 0x0000001116077c10 */ /* 0x020fc60008ffe4ff */
[----:B------:R-:W5:Y:S01]  /*82c0*/  LDL R22, [R1+0xb4] ;  /* 0x0000b40001167983 */ /* 0x000f620000100800 */
[----:B-1----:R-:W-:Y:S02]  /*82d0*/  IADD3 R16, P1, PT, R3, UR4, RZ ;  /* 0x0000000403107c10 */ /* 0x002fe4000ff3e0ff */
[----:B------:R-:W-:Y:S01]  /*82e0*/  IADD3.X R19, PT, PT, R21, UR17, RZ, P2, !PT ;  /* 0x0000001115137c10 */ /* 0x000fe200097fe4ff */
[----:B------:R-:W4:Y:S04]  /*82f0*/  LDL R3, [R1+0xa8] ;  /* 0x0000a80001037983 */ /* 0x000f280000100800 */
[----:B------:R-:W4:Y:S04]  /*8300*/  LDL R21, [R1+0xbc] ;  /* 0x0000bc0001157983 */ /* 0x000f280000100800 */
[----:B------:R0:W4:Y:S04]  /*8310*/  LDG.E.U8 R143, desc[UR12][R18.64] ;  /* 0x0000000c128f7981 */ /* 0x000128000c1e1100 */
[----:B------:R1:W4:Y:S01]  /*8320*/  LDG.E.U8 R144, desc[UR12][R6.64] ;  /* 0x0000000c06907981 */ /* 0x000322000c1e1100 */
[----:B------:R-:W-:-:S03]  /*8330*/  IADD3.X R17, PT, PT, R27, UR17, RZ, P1, !PT ;  /* 0x000000111b117c10 */ /* 0x000fc60008ffe4ff */
[----:B------:R-:W4:Y:S01]  /*8340*/  LDL R27, [R1+0xc4] ;  /* 0x0000c400011b7983 */ /* 0x000f220000100800 */
[----:B0-----:R-:W-:-:S03]  /*8350*/  IADD3 R18, P1, PT, R20, UR4, RZ ;  /* 0x0000000414127c10 */ /* 0x001fc6000ff3e0ff */
[----:B------:R-:W4:Y:S01]  /*8360*/  LDL R20, [R1+0xb8] ;  /* 0x0000b80001147983 */ /* 0x000f220000100800 */
[----:B-1----:R-:W-:-:S03]  /*8370*/  IADD3 R6, P2, PT, R36, UR4, RZ ;  /* 0x0000000424067c10 */ /* 0x002fc6000ff5e0ff */
[----:B------:R0:W4:Y:S01]  /*8380*/  LDG.E.U8 R138, desc[UR12][R16.64] ;  /* 0x0000000c108a7981 */ /* 0x000122000c1e1100 */
[----:B------:R-:W-:-:S03]  /*8390*/  IADD3.X R7, PT, PT, R32, UR17, RZ, P2, !PT ;  /* 0x0000001120077c10 */ /* 0x000fc600097fe4ff */
[----:B------:R-:W4:Y:S04]  /*83a0*/  LDL R36, [R1+0x108] ;  /* 0x0001080001247983 */ /* 0x000f280000100800 */
[----:B------:R1:W4:Y:S01]  /*83b0*/  LDG.E.U8 R137, desc[UR12][R6.64] ;  /* 0x0000000c06897981 */ /* 0x000322000c1e1100 */
[----:B0-----:R-:W-:-:S03]  /*83c0*/  IADD3 R16, P2, PT, R26, UR4, RZ ;  /* 0x000000041a107c10 */ /* 0x001fc6000ff5e0ff */
[----:B------:R-:W4:Y:S01]  /*83d0*/  LDL R26, [R1+0xc0] ;  /* 0x0000c000011a7983 */ /* 0x000f220000100800 */
[----:B------:R-:W-:-:S03]  /*83e0*/  IADD3.X R17, PT, PT, R30, UR17, RZ, P2, !PT ;  /* 0x000000111e117c10 */ /* 0x000fc600097fe4ff */
[----:B------:R-:W4:Y:S04]  /*83f0*/  LDL R30, [R1+0xdc] ;  /* 0x0000dc00011e7983 */ /* 0x000f280000100800 */
[----:B------:R-:W4:Y:S01]  /*8400*/  LDG.E.U8 R126, desc[UR12][R16.64] ;  /* 0x0000000c107e7981 */ /* 0x000f22000c1e1100 */
[----:B--2---:R-:W-:-:S03]  /*8410*/  IADD3.X R19, PT, PT, R4, UR17, RZ, P1, !PT ;  /* 0x0000001104137c10 */ /* 0x004fc60008ffe4ff */
[----:B------:R-:W2:Y:S01]  /*8420*/  LDL R4, [R1+0xd4] ;  /* 0x0000d40001047983 */ /* 0x000ea20000100800 */
[----:B-1----:R-:W-:-:S03]  /*8430*/  IADD3 R6, P1, PT, R31, UR4, RZ ;  /* 0x000000041f067c10 */ /* 0x002fc6000ff3e0ff */
[----:B------:R-:W2:Y:S04]  /*8440*/  LDL R31, [R1+0xc8] ;  /* 0x0000c800011f7983 */ /* 0x000ea80000100800 */
[----:B------:R0:W2:Y:S01]  /*8450*/  LDG.E.U8 R127, desc[UR12][R18.64] ;  /* 0x0000000c127f7981 */ /* 0x0000a2000c1e1100 */
[----:B---3--:R-:W-:-:S03]  /*8460*/  IADD3.X R7, PT, PT, R28, UR17, RZ, P1, !PT ;  /* 0x000000111c077c10 */ /* 0x008fc60008ffe4ff */
[----:B------:R-:W3:Y:S01]  /*8470*/  LDL R28, [R1+0xe4] ;  /* 0x0000e400011c7983 */ /* 0x000ee20000100800 */
[----:B0-----:R-:W-:-:S03]  /*8480*/  IADD3 R18, P2, PT, R29, UR4, RZ ;  /* 0x000000041d127c10 */ /* 0x001fc6000ff5e0ff */
[----:B------:R-:W3:Y:S01]  /*8490*/  LDL R29, [R1+0xd0] ;  /* 0x0000d000011d7983 */ /* 0x000ee20000100800 */
[----:B-----5:R-:W-:-:S03]  /*84a0*/  IADD3 R16, P1, PT, R22, UR4, RZ ;  /* 0x0000000416107c10 */ /* 0x020fc6000ff3e0ff */
[----:B------:R-:W5:Y:S01]  /*84b0*/  LDL R22, [R1+0xd8] ;  /* 0x0000d80001167983 */ /* 0x000f620000100800 */
[----:B----4-:R-:W-:-:S03]  /*84c0*/  IADD3.X R19, PT, PT, R3, UR17, RZ, P2, !PT ;  /* 0x0000001103137c10 */ /* 0x010fc600097fe4ff */
[----:B------:R0:W4:Y:S01]  /*84d0*/  LDG.E.U8 R117, desc[UR12][R6.64] ;  /* 0x0000000c06757981 */ /* 0x000122000c1e1100 */
[----:B------:R-:W-:-:S03]  /*84e0*/  IADD3.X R17, PT, PT, R25, UR17, RZ, P1, !PT ;  /* 0x0000001119117c10 */ /* 0x000fc60008ffe4ff */
[----:B------:R-:W4:Y:S04]  /*84f0*/  LDL R3, [R1+0xec] ;  /* 0x0000ec0001037983 */ /* 0x000f280000100800 */
[----:B------:R-:W4:Y:S01]  /*8500*/  LDL R25, [R1+0xf4] ;  /* 0x0000f40001197983 */ /* 0x000f220000100800 */
[----:B0-----:R-:W-:-:S03]  /*8510*/  IADD3 R6, P2, PT, R21, UR4, RZ ;  /* 0x0000000415067c10 */ /* 0x001fc6000ff5e0ff */
[----:B------:R-:W4:Y:S04]  /*8520*/  LDL R21, [R1+0xe0] ;  /* 0x0000e00001157983 */ /* 0x000f280000100800 */
[----:B------:R0:W4:Y:S01]  /*8530*/  LDG.E.U8 R116, desc[UR12][R18.64] ;  /* 0x0000000c12747981 */ /* 0x000122000c1e1100 */
[----:B------:R-:W-:-:S03]  /*8540*/  IADD3.X R7, PT, PT, R20, UR17, RZ, P2, !PT ;  /* 0x0000001114077c10 */ /* 0x000fc600097fe4ff */
[----:B------:R1:W4:Y:S04]  /*8550*/  LDG.E.U8 R42, desc[UR12][R16.64] ;  /* 0x0000000c102a7981 */ /* 0x000328000c1e1100 */
[----:B------:R-:W4:Y:S01]  /*8560*/  LDL R20, [R1+0xfc] ;  /* 0x0000fc0001147983 */ /* 0x000f220000100800 */
[----:B0-----:R-:W-:-:S03]  /*8570*/  IADD3 R18, P1, PT, R27, UR4, RZ ;  /* 0x000000041b127c10 */ /* 0x001fc6000ff3e0ff */
[----:B------:R-:W4:Y:S01]  /*8580*/  LDL R27, [R1+0xe8] ;  /* 0x0000e800011b7983 */ /* 0x000f220000100800 */
[----:B-1----:R-:W-:-:S03]  /*8590*/  IADD3 R16, P2, PT, R15, UR4, RZ ;  /* 0x000000040f107c10 */ /* 0x002fc6000ff5e0ff */
[----:B------:R-:W4:Y:S01]  /*85a0*/  LDL R15, [R1+0xf0] ;  /* 0x0000f000010f7983 */ /* 0x000f220000100800 */
[----:B------:R-:W-:-:S03]  /*85b0*/  IADD3.X R19, PT, PT, R26, UR17, RZ, P1, !PT ;  /* 0x000000111a137c10 */ /* 0x000fc60008ffe4ff */
[----:B------:R-:W4:Y:S04]  /*85c0*/  LDL R26, [R1+0x104] ;  /* 0x00010400011a7983 */ /* 0x000f280000100800 */
[----:B------:R2:W4:Y:S04]  /*85d0*/  LDG.E.U8 R41, desc[UR12][R6.64] ;  /* 0x0000000c06297981 */ /* 0x000528000c1e1100 */
[----:B------:R0:W4:Y:S01]  /*85e0*/  LDG.E.U8 R32, desc[UR12][R18.64] ;  /* 0x0000000c12207981 */ /* 0x000122000c1e1100 */
[----:B--2---:R-:W-:-:S03]  /*85f0*/  IADD3 R6, P1, PT, R4, UR4, RZ ;  /* 0x0000000404067c10 */ /* 0x004fc6000ff3e0ff */
[----:B------:R-:W2:Y:S01]  /*8600*/  LDL R4, [R1+0xf8] ;  /* 0x0000f80001047983 */ /* 0x000ea20000100800 */
[----:B------:R-:W-:Y:S02]  /*8610*/  IADD3.X R17, PT, PT, R31, UR17, RZ, P2, !PT ;  /* 0x000000111f117c10 */ /* 0x000fe400097fe4ff */
[----:B0-----:R-:W-:Y:S02]  /*8620*/  IADD3 R18, P2, PT, R30, UR4, RZ ;  /* 0x000000041e127c10 */ /* 0x001fe4000ff5e0ff */
[----:B------:R-:W2:Y:S04]  /*8630*/  LDL R30, [R1+0x11c] ;  /* 0x00011c00011e7983 */ /* 0x000ea80000100800 */
[----:B------:R0:W2:Y:S01]  /*8640*/  LDG.E.U8 R31, desc[UR12][R16.64] ;  /* 0x0000000c101f7981 */ /* 0x0000a2000c1e1100 */
[----:B---3--:R-:W-:-:S02]  /*8650*/  IADD3.X R7, PT, PT, R29, UR17, RZ, P1, !PT ;  /* 0x000000111d077c10 */ /* 0x008fc40008ffe4ff */
[----:B0-----:R-:W-:Y:S01]  /*8660*/  IADD3 R16, P1, PT, R28, UR4, RZ ;  /* 0x000000041c107c10 */ /* 0x001fe2000ff3e0ff */
[----:B------:R-:W3:Y:S01]  /*8670*/  LDL R29, [R1+0x124] ;  /* 0x00012400011d7983 */ /* 0x000ee20000100800 */
[----:B-----5:R-:W-:-:S03]  /*8680*/  IADD3.X R19, PT, PT, R22, UR17, RZ, P2, !PT ;  /* 0x0000001116137c10 */ /* 0x020fc600097fe4ff */
[----:B------:R4:W5:Y:S04]  /*8690*/  LDG.E.U8 R22, desc[UR12][R6.64] ;  /* 0x0000000c06167981 */ /* 0x000968000c1e1100 */
[----:B------:R-:W3:Y:S01]  /*86a0*/  LDL R28, [R1+0x13c] ;  /* 0x00013c00011c7983 */ /* 0x000ee20000100800 */
[----:B----4-:R-:W-:-:S03]  /*86b0*/  IADD3 R6, P2, PT, R3, UR4, RZ ;  /* 0x0000000403067c10 */ /* 0x010fc6000ff5e0ff */
[----:B------:R-:W4:Y:S01]  /*86c0*/  LDL R3, [R1+0x110] ;  /* 0x0001100001037983 */ /* 0x000f220000100800 */
[----:B------:R-:W-:-:S03]  /*86d0*/  IADD3.X R17, PT, PT, R21, UR17, RZ, P1, !PT ;  /* 0x0000001115117c10 */ /* 0x000fc60008ffe4ff */
[----:B------:R0:W3:Y:S04]  /*86e0*/  LDG.E.U8 R21, desc[UR12][R18.64] ;  /* 0x0000000c12157981 */ /* 0x0000e8000c1e1100 */
[----:B------:R1:W5:Y:S01]  /*86f0*/  LDG.E.U8 R152, desc[UR12][R16.64] ;  /* 0x0000000c10987981 */ /* 0x000362000c1e1100 */
[----:B0-----:R-:W-:-:S03]  /*8700*/  IADD3 R18, P1, PT, R25, UR4, RZ ;  /* 0x0000000419127c10 */ /* 0x001fc6000ff3e0ff */
[----:B------:R-:W5:Y:S01]  /*8710*/  LDL R25, [R1+0x118] ;  /* 0x0001180001197983 */ /* 0x000f620000100800 */
[----:B------:R-:W-:Y:S02]  /*8720*/  IADD3.X R7, PT, PT, R27, UR17, RZ, P2, !PT ;  /* 0x000000111b077c10 */ /* 0x000fe400097fe4ff */
[----:B-1----:R-:W-:Y:S01]  /*8730*/  IADD3 R16, P2, PT, R20, UR4, RZ ;  /* 0x0000000414107c10 */ /* 0x002fe2000ff5e0ff */
[----:B------:R-:W5:Y:S01]  /*8740*/  LDL R27, [R1+0x12c] ;  /* 0x00012c00011b7983 */ /* 0x000f620000100800 */
[----:B------:R-:W-:-:S03]  /*8750*/  IADD3.X R19, PT, PT, R15, UR17, RZ, P1, !PT ;  /* 0x000000110f137c10 */ /* 0x000fc60008ffe4ff */
[----:B------:R-:W5:Y:S04]  /*8760*/  LDL R20, [R1+0x120] ;  /* 0x0001200001147983 */ /* 0x000f680000100800 */
[----:B------:R-:W5:Y:S04]  /*8770*/  LDL R15, [R1+0x134] ;  /* 0x00013400010f7983 */ /* 0x000f680000100800 */
[----:B------:R0:W5:Y:S02]  /*8780*/  LDG.E.U8 R151, desc[UR12][R6.64] ;  /* 0x0000000c06977981 */ /* 0x000164000c1e1100 */
[----:B0-----:R-:W-:-:S02]  /*8790*/  IADD3 R6, P1, PT, R26, UR4, RZ ;  /* 0x000000041a067c10 */ /* 0x001fc4000ff3e0ff */
[----:B------:R-:W5:Y:S02]  /*87a0*/  LDL R26, [R1+0x128] ;  /* 0x00012800011a7983 */ /* 0x000f640000100800 */
[----:B------:R-:W-:Y:S02]  /*87b0*/  IADD3.X R7, PT, PT, R37, UR17, RZ, P1, !PT ;  /* 0x0000001125077c10 */ /* 0x000fe40008ffe4ff */
[----:B------:R-:W5:Y:S04]  /*87c0*/  LDL R37, [R1+0x144] ;  /* 0x0001440001257983 */ /* 0x000f680000100800 */
[----:B------:R-:W5:Y:S01]  /*87d0*/  LDG.E.U8 R136, desc[UR12][R6.64] ;  /* 0x0000000c06887981 */ /* 0x000f62000c1e1100 */
[----:B--2---:R-:W-:-:S03]  /*87e0*/  IADD3.X R17, PT, PT, R4, UR17, RZ, P2, !PT ;  /* 0x0000001104117c10 */ /* 0x004fc600097fe4ff */
[----:B------:R0:W2:Y:S04]  /*87f0*/  LDG.E.U8 R4, desc[UR12][R18.64] ;  /* 0x0000000c12047981 */ /* 0x0000a8000c1e1100 */
[----:B------:R1:W2:Y:S01]  /*8800*/  LDG.E.U8 R142, desc[UR12][R16.64] ;  /* 0x0000000c108e7981 */ /* 0x0002a2000c1e1100 */
[----:B0-----:R-:W-:-:S03]  /*8810*/  IADD3 R18, P2, PT, R38, UR4, RZ ;  /* 0x0000000426127c10 */ /* 0x001fc6000ff5e0ff */
[----:B------:R-:W2:Y:S01]  /*8820*/  LDL R38, [R1+0x130] ;  /* 0x0001300001267983 */ /* 0x000ea20000100800 */
[----:B-1----:R-:W-:-:S03]  /*8830*/  IADD3 R16, P1, PT, R35, UR4, RZ ;  /* 0x0000000423107c10 */ /* 0x002fc6000ff3e0ff */
[----:B------:R-:W2:Y:S01]  /*8840*/  LDL R35, [R1+0x138] ;  /* 0x0001380001237983 */ /* 0x000ea20000100800 */
[----:B------:R-:W-:Y:S02]  /*8850*/  IADD3.X R19, PT, PT, R36, UR17, RZ, P2, !PT ;  /* 0x0000001124137c10 */ /* 0x000fe400097fe4ff */
[----:B------:R-:W-:Y:S01]  /*8860*/  IADD3 R6, P2, PT, R30, UR4, RZ ;  /* 0x000000041e067c10 */ /* 0x000fe2000ff5e0ff */
[----:B------:R-:W2:Y:S04]  /*8870*/  LDL R36, [R1+0x14c] ;  /* 0x00014c0001247983 */ /* 0x000ea80000100800 */
[----:B------:R-:W2:Y:S04]  /*8880*/  LDL R30, [R1+0x140] ;  /* 0x00014000011e7983 */ /* 0x000ea80000100800 */
[----:B------:R3:W2:Y:S01]  /*8890*/  LDG.E.U8 R135, desc[UR12][R18.64] ;  /* 0x0000000c12877981 */ /* 0x0006a2000c1e1100 */
[----:B----4-:R-:W-:-:S03]  /*88a0*/  IADD3.X R17, PT, PT, R3, UR17, RZ, P1, !PT ;  /* 0x0000001103117c10 */ /* 0x010fc60008ffe4ff */
[----:B------:R-:W4:Y:S01]  /*88b0*/  LDL R3, [R1+0x154] ;  /* 0x0001540001037983 */ /* 0x000f220000100800 */
[----:B---3--:R-:W-:-:S03]  /*88c0*/  IADD3 R18, P1, PT, R29, UR4, RZ ;  /* 0x000000041d127c10 */ /* 0x008fc6000ff3e0ff */
[----:B------:R-:W3:Y:S04]  /*88d0*/  LDL R29, [R1+0x148] ;  /* 0x00014800011d7983 */ /* 0x000ee80000100800 */
[----:B------:R0:W4:Y:S01]  /*88e0*/  LDG.E.U8 R125, desc[UR12][R16.64] ;  /* 0x0000000c107d7981 */ /* 0x000122000c1e1100 */
[----:B-----5:R-:W-:-:S03]  /*88f0*/  IADD3.X R7, PT, PT, R25, UR17, RZ, P2, !PT ;  /* 0x0000001119077c10 */ /* 0x020fc600097fe4ff */
[----:B------:R-:W5:Y:S04]  /*8900*/  LDL R25, [R1+0x15c] ;  /* 0x00015c0001197983 */ /* 0x000f680000100800 */
[----:B------:R1:W5:Y:S01]  /*8910*/  LDG.E.U8 R124, desc[UR12][R6.64] ;  /* 0x0000000c067c7981 */ /* 0x000362000c1e1100 */
[----:B------:R-:W-:Y:S02]  /*8920*/  IADD3.X R19, PT, PT, R20, UR17, RZ, P1, !PT ;  /* 0x0000001114137c10 */ /* 0x000fe40008ffe4ff */
[----:B0-----:R-:W-:Y:S01]  /*8930*/  IADD3 R16, P2, PT, R27, UR4, RZ ;  /* 0x000000041b107c10 */ /* 0x001fe2000ff5e0ff */
[----:B------:R-:W5:Y:S04]  /*8940*/  LDL R20, [R1+0x164] ;  /* 0x0001640001147983 */ /* 0x000f680000100800 */
[----:B------:R-:W5:Y:S01]  /*8950*/  LDL R27, [R1+0x150] ;  /* 0x00015000011b7983 */ /* 0x000f620000100800 */
[----:B-1----:R-:W-:-:S03]  /*8960*/  IADD3 R6, P1, PT, R15, UR4, RZ ;  /* 0x000000040f067c10 */ /* 0x002fc6000ff3e0ff */
[----:B------:R-:W5:Y:S04]  /*8970*/  LDL R15, [R1+0x158] ;  /* 0x00015800010f7983 */ /* 0x000f680000100800 */
[----:B------:R0:W5:Y:S01]  /*8980*/  LDG.E.U8 R114, desc[UR12][R18.64] ;  /* 0x0000000c12727981 */ /* 0x000162000c1e1100 */
[----:B------:R-:W-:-:S03]  /*8990*/  IADD3.X R17, PT, PT, R26, UR17, RZ, P2, !PT ;  /* 0x000000111a117c10 */ /* 0x000fc600097fe4ff */
[----:B------:R-:W5:Y:S01]  /*89a0*/  LDL R26, [R1+0x16c] ;  /* 0x00016c00011a7983 */ /* 0x000f620000100800 */
[----:B0-----:R-:W-:-:S03]  /*89b0*/  IADD3 R18, P2, PT, R28, UR4, RZ ;  /* 0x000000041c127c10 */ /* 0x001fc6000ff5e0ff */
[----:B------:R0:W5:Y:S04]  /*89c0*/  LDG.E.U8 R113, desc[UR12][R16.64] ;  /* 0x0000000c10717981 */ /* 0x000168000c1e1100 */
[----:B------:R-:W5:Y:S01]  /*89d0*/  LDL R28, [R1+0x160] ;  /* 0x00016000011c7983 */ /* 0x000f620000100800 */
[----:B--2---:R-:W-:Y:S02]  /*89e0*/  IADD3.X R7, PT, PT, R38, UR17, RZ, P1, !PT ;  /* 0x0000001126077c10 */ /* 0x004fe40008ffe4ff */
[----:B0-----:R-:W-:Y:S01]  /*89f0*/  IADD3 R16, P1, PT, R37, UR4, RZ ;  /* 0x0000000425107c10 */ /* 0x001fe2000ff3e0ff */
[----:B------:R-:W2:Y:S01]  /*8a00*/  LDL R38, [R1+0x194] ;  /* 0x0001940001267983 */ /* 0x000ea20000100800 */
[----:B------:R-:W-:-:S03]  /*8a10*/  IADD3.X R19, PT, PT, R35, UR17, RZ, P2, !PT ;  /* 0x0000001123137c10 */ /* 0x000fc600097fe4ff */
[----:B------:R-:W2:Y:S04]  /*8a20*/  LDL R35, [R1+0x17c] ;  /* 0x00017c0001237983 */ /* 0x000ea80000100800 */
[----:B------:R0:W2:Y:S01]  /*8a30*/  LDG.E.U8 R40, desc[UR12][R6.64] ;  /* 0x0000000c06287981 */ /* 0x0000a2000c1e1100 */
[----:B------:R-:W-:-:S03]  /*8a40*/  IADD3.X R17, PT, PT, R30, UR17, RZ, P1, !PT ;  /* 0x000000111e117c10 */ /* 0x000fc60008ffe4ff */
[----:B------:R-:W2:Y:S04]  /*8a50*/  LDL R37, [R1+0x184] ;  /* 0x0001840001257983 */ /* 0x000ea80000100800 */
[----:B------:R-:W2:Y:S01]  /*8a60*/  LDG.E.U8 R30, desc[UR12][R16.64] ;  /* 0x0000000c101e7981 */ /* 0x000ea2000c1e1100 */
[----:B0-----:R-:W-:-:S03]  /*8a70*/  IADD3 R6, P2, PT, R36, UR4, RZ ;  /* 0x0000000424067c10 */ /* 0x001fc6000ff5e0ff */
[----:B------:R4:W2:Y:S04]  /*8a80*/  LDG.E.U8 R39, desc[UR12][R18.64] ;  /* 0x0000000c12277981 */ /* 0x0008a8000c1e1100 */
[----:B------:R-:W2:Y:S01]  /*8a90*/  LDL R36, [R1+0x18c] ;  /* 0x00018c0001247983 */ /* 0x000ea20000100800 */
[----:B---3--:R-:W-:Y:S02]  /*8aa0*/  IADD3.X R7, PT, PT, R29, UR17, RZ, P2, !PT ;  /* 0x000000111d077c10 */ /* 0x008fe400097fe4ff */
[----:B----4-:R-:W-:-:S03]  /*8ab0*/  IADD3 R18, P1, PT, R3, UR4, RZ ;  /* 0x0000000403127c10 */ /* 0x010fc6000ff3e0ff */
[----:B------:R0:W3:Y:S04]  /*8ac0*/  LDG.E.U8 R29, desc[UR12][R6.64] ;  /* 0x0000000c061d7981 */ /* 0x0000e8000c1e1100 */
[----:B------:R-:W4:Y:S01]  /*8ad0*/  LDL R3, [R1+0x178] ;  /* 0x0001780001037983 */ /* 0x000f220000100800 */
[----:B-----5:R-:W-:-:S03]  /*8ae0*/  IADD3 R16, P2, PT, R25, UR4, RZ ;  /* 0x0000000419107c10 */ /* 0x020fc6000ff5e0ff */
[----:B------:R-:W5:Y:S01]  /*8af0*/  LDL R25, [R1+0x180] ;  /* 0x0001800001197983 */ /* 0x000f620000100800 */
[----:B------:R-:W-:-:S03]  /*8b00*/  IADD3.X R17, PT, PT, R15, UR17, RZ, P2, !PT ;  /* 0x000000110f117c10 */ /* 0x000fc600097fe4ff */
[----:B------:R-:W3:Y:S01]  /*8b10*/  LDL R15, [R1+0x19c] ;  /* 0x00019c00010f7983 */ /* 0x000ee20000100800 */
[----:B------:R-:W-:Y:S02]  /*8b20*/  IADD3.X R19, PT, PT, R27, UR17, RZ, P1, !PT ;  /* 0x000000111b137c10 */ /* 0x000fe40008ffe4ff */
[----:B0-----:R-:W-:-:S03]  /*8b30*/  IADD3 R6, P1, PT, R20, UR4, RZ ;  /* 0x0000000414067c10 */ /* 0x001fc6000ff3e0ff */
[----:B------:R-:W3:Y:S01]  /*8b40*/  LDG.E.U8 R20, desc[UR12][R18.64] ;  /* 0x0000000c12147981 */ /* 0x000ee2000c1e1100 */
[----:B------:R-:W-:-:S04]  /*8b50*/  IADD3 R26, P2, PT, R26, UR4, RZ ;  /* 0x000000041a1a7c10 */ /* 0x000fc8000ff5e0ff */
[----:B------:R-:W-:Y:S02]  /*8b60*/  IADD3.X R27, PT, PT, R47, UR17, RZ, P2, !PT ;  /* 0x000000112f1b7c10 */ /* 0x000fe400097fe4ff */
[----:B------:R-:W3:Y:S01]  /*8b70*/  LDL R47, [R1+0x1bc] ;  /* 0x0001bc00012f7983 */ /* 0x000ee20000100800 */
[----:B------:R-:W-:-:S03]  /*8b80*/  IADD3.X R7, PT, PT, R28, UR17, RZ, P1, !PT ;  /* 0x000000111c077c10 */ /* 0x000fc60008ffe4ff */
[----:B------:R-:W3:Y:S04]  /*8b90*/  LDL R28, [R1+0x1a4] ;  /* 0x0001a400011c7983 */ /* 0x000ee80000100800 */
[----:B------:R0:W3:Y:S04]  /*8ba0*/  LDG.E.U8 R19, desc[UR12][R16.64] ;  /* 0x0000000c10137981 */ /* 0x0000e8000c1e1100 */
[----:B------:R2:W3:Y:S04]  /*8bb0*/  LDG.E.U8 R150, desc[UR12][R6.64] ;  /* 0x0000000c06967981 */ /* 0x0004e8000c1e1100 */
[----:B------:R-:W3:Y:S01]  /*8bc0*/  LDL R18, [R1+0x1b4] ;  /* 0x0001b40001127983 */ /* 0x000ee20000100800 */
[----:B0-----:R-:W-:-:S03]  /*8bd0*/  IADD3 R16, P1, PT, R112, UR4, RZ ;  /* 0x0000000470107c10 */ /* 0x001fc6000ff3e0ff */
[----:B------:R0:W3:Y:S01]  /*8be0*/  LDG.E.U8 R149, desc[UR12][R26.64] ;  /* 0x0000000c1a957981 */ /* 0x0000e2000c1e1100 */
[----:B------:R-:W-:-:S03]  /*8bf0*/  IADD3.X R17, PT, PT, R46, UR17, RZ, P1, !PT ;  /* 0x000000112e117c10 */ /* 0x000fc60008ffe4ff */
[----:B------:R-:W3:Y:S04]  /*8c00*/  LDL R112, [R1+0x1a8] ;  /* 0x0001a80001707983 */ /* 0x000ee80000100800 */
[----:B------:R-:W3:Y:S01]  /*8c10*/  LDL R46, [R1+0x1b0] ;  /* 0x0001b000012e7983 */ /* 0x000ee20000100800 */
[----:B--2---:R-:W-:-:S03]  /*8c20*/  IADD3 R6, P2, PT, R35, UR4, RZ ;  /* 0x0000000423067c10 */ /* 0x004fc6000ff5e0ff */
[----:B------:R-:W2:Y:S01]  /*8c30*/  LDL R35, [R1+0x1a0] ;  /* 0x0001a00001237983 */ /* 0x000ea20000100800 */
[----:B0-----:R-:W-:-:S04]  /*8c40*/  IADD3 R26, P1, PT, R37, UR4, RZ ;  /* 0x00000004251a7c10 */ /* 0x001fc8000ff3e0ff */
[----:B-----5:R-:W-:Y:S02]  /*8c50*/  IADD3.X R27, PT, PT, R25, UR17, RZ, P1, !PT ;  /* 0x00000011191b7c10 */ /* 0x020fe40008ffe4ff */
[----:B------:R-:W5:Y:S01]  /*8c60*/  LDL R25, [R1+0x1c4] ;  /* 0x0001c40001197983 */ /* 0x000f620000100800 */
[----:B----4-:R-:W-:Y:S02]  /*8c70*/  IADD3.X R7, PT, PT, R3, UR17, RZ, P2, !PT ;  /* 0x0000001103077c10 */ /* 0x010fe400097fe4ff */
[----:B------:R-:W-:Y:S01]  /*8c80*/  IADD3 R36, P2, PT, R36, UR4, RZ ;  /* 0x0000000424247c10 */ /* 0x000fe2000ff5e0ff */
[----:B------:R3:W4:Y:S03]  /*8c90*/  LDG.E.U8 R133, desc[UR12][R26.64] ;  /* 0x0000000c1a857981 */ /* 0x000726000c1e1100 */
[----:B------:R-:W-:Y:S01]  /*8ca0*/  IADD3.X R37, PT, PT, R45, UR17, RZ, P2, !PT ;  /* 0x000000112d257c10 */ /* 0x000fe200097fe4ff */
[----:B------:R0:W4:Y:S04]  /*8cb0*/  LDG.E.U8 R3, desc[UR12][R16.64] ;  /* 0x0000000c10037981 */ /* 0x000128000c1e1100 */
[----:B------:R-:W4:Y:S01]  /*8cc0*/  LDG.E.U8 R7, desc[UR12][R6.64] ;  /* 0x0000000c06077981 */ /* 0x000f22000c1e1100 */
[----:B---3--:R-:W-:-:S03]  /*8cd0*/  IADD3 R26, P2, PT, R15, UR4, RZ ;  /* 0x000000040f1a7c10 */ /* 0x008fc6000ff5e0ff */
[----:B------:R-:W3:Y:S04]  /*8ce0*/  LDL R45, [R1+0x1cc] ;  /* 0x0001cc00012d7983 */ /* 0x000ee80000100800 */
[----:B------:R-:W3:Y:S01]  /*8cf0*/  LDL R15, [R1+0x1c0] ;  /* 0x0001c000010f7983 */ /* 0x000ee20000100800 */
[----:B0-----:R-:W-:-:S03]  /*8d00*/  IADD3 R16, P1, PT, R38, UR4, RZ ;  /* 0x0000000426107c10 */ /* 0x001fc6000ff3e0ff */
[----:B------:R-:W4:Y:S01]  /*8d10*/  LDL R38, [R1+0x1b8] ;  /* 0x0001b80001267983 */ /* 0x000f220000100800 */
[----:B------:R-:W-:-:S03]  /*8d20*/  IADD3.X R17, PT, PT, R122, UR17, RZ, P1, !PT ;  /* 0x000000117a117c10 */ /* 0x000fc60008ffe4ff */
[----:B------:R-:W4:Y:S01]  /*8d30*/  LDL R6, [R1+0x1d4] ;  /* 0x0001d40001067983 */ /* 0x000f220000100800 */
[----:B------:R-:W-:-:S03]  /*8d40*/  IADD3.X R27, PT, PT, R121, UR17, RZ, P2, !PT ;  /* 0x00000011791b7c10 */ /* 0x000fc600097fe4ff */
[----:B------:R0:W4:Y:S04]  /*8d50*/  LDG.E.U8 R132, desc[UR12][R36.64] ;  /* 0x0000000c24847981 */ /* 0x000128000c1e1100 */
[----:B------:R1:W4:Y:S04]  /*8d60*/  LDG.E.U8 R123, desc[UR12][R16.64] ;  /* 0x0000000c107b7981 */ /* 0x000328000c1e1100 */
[----:B------:R-:W4:Y:S01]  /*8d70*/  LDL R121, [R1+0x1dc] ;  /* 0x0001dc0001797983 */ /* 0x000f220000100800 */
[----:B0-----:R-:W-:-:S03]  /*8d80*/  IADD3 R36, P1, PT, R28, UR4, RZ ;  /* 0x000000041c247c10 */ /* 0x001fc6000ff3e0ff */
[----:B------:R-:W4:Y:S01]  /*8d90*/  LDL R28, [R1+0x1c8] ;  /* 0x0001c800011c7983 */ /* 0x000f220000100800 */
[----:B-1----:R-:W-:-:S03]  /*8da0*/  IADD3 R16, P2, PT, R120, UR4, RZ ;  /* 0x0000000478107c10 */ /* 0x002fc6000ff5e0ff */
[----:B------:R-:W4:Y:S04]  /*8db0*/  LDL R120, [R1+0x1d0] ;  /* 0x0001d00001787983 */ /* 0x000f280000100800 */
[----:B------:R0:W4:Y:S01]  /*8dc0*/  LDG.E.U8 R122, desc[UR12][R26.64] ;  /* 0x0000000c1a7a7981 */ /* 0x000122000c1e1100 */
[----:B------:R-:W-:Y:S02]  /*8dd0*/  IADD3.X R17, PT, PT, R112, UR17, RZ, P2, !PT ;  /* 0x0000001170117c10 */ /* 0x000fe400097fe4ff */
[----:B--2---:R-:W-:Y:S02]  /*8de0*/  IADD3.X R37, PT, PT, R35, UR17, RZ, P1, !PT ;  /* 0x0000001123257c10 */ /* 0x004fe40008ffe4ff */
[----:B------:R-:W2:Y:S01]  /*8df0*/  LDL R35, [R1+0x1e4] ;  /* 0x0001e40001237983 */ /* 0x000ea20000100800 */
[----:B0-----:R-:W-:-:S03]  /*8e00*/  IADD3 R26, P1, PT, R18, UR4, RZ ;  /* 0x00000004121a7c10 */ /* 0x001fc6000ff3e0ff */
[----:B------:R-:W2:Y:S01]  /*8e10*/  LDL R18, [R1+0x1d8] ;  /* 0x0001d80001127983 */ /* 0x000ea20000100800 */
[----:B------:R-:W-:-:S03]  /*8e20*/  IADD3.X R27, PT, PT, R46, UR17, RZ, P1, !PT ;  /* 0x000000112e1b7c10 */ /* 0x000fc60008ffe4ff */
[----:B------:R0:W2:Y:S04]  /*8e30*/  LDG.E.U8 R112, desc[UR12][R36.64] ;  /* 0x0000000c24707981 */ /* 0x0000a8000c1e1100 */
[----:B------:R-:W2:Y:S01]  /*8e40*/  LDL R46, [R1+0x1fc] ;  /* 0x0001fc00012e7983 */ /* 0x000ea20000100800 */
[----:B0-----:R-:W-:-:S03]  /*8e50*/  IADD3 R36, P2, PT, R47, UR4, RZ ;  /* 0x000000042f247c10 */ /* 0x001fc6000ff5e0ff */
[----:B------:R5:W2:Y:S02]  /*8e60*/  LDG.E.U8 R47, desc[UR12][R16.64] ;  /* 0x0000000c102f7981 */ /* 0x000aa4000c1e1100 */
[----:B-----5:R-:W-:Y:S02]  /*8e70*/  IADD3 R16, P1, PT, R25, UR4, RZ ;  /* 0x0000000419107c10 */ /* 0x020fe4000ff3e0ff */
[----:B------:R-:W5:Y:S02]  /*8e80*/  LDL R25, [R1+0x1e8] ;  /* 0x0001e80001197983 */ /* 0x000f640000100800 */
[----:B---3--:R-:W-:Y:S02]  /*8e90*/  IADD3.X R17, PT, PT, R15, UR17, RZ, P1, !PT ;  /* 0x000000110f117c10 */ /* 0x008fe40008ffe4ff */
[----:B------:R-:W3:Y:S01]  /*8ea0*/  LDL R15, [R1+0x204] ;  /* 0x00020400010f7983 */ /* 0x000ee20000100800 */
[----:B----4-:R-:W-:-:S03]  /*8eb0*/  IADD3.X R37, PT, PT, R38, UR17, RZ, P2, !PT ;  /* 0x0000001126257c10 */ /* 0x010fc600097fe4ff */
[----:B------:R0:W4:Y:S01]  /*8ec0*/  LDG.E.U8 R38, desc[UR12][R26.64] ;  /* 0x0000000c1a267981 */ /* 0x000122000c1e1100 */
[----:B------:R-:W-:-:S03]  /*8ed0*/  IADD3 R130, P1, PT, R6, UR4, RZ ;  /* 0x0000000406827c10 */ /* 0x000fc6000ff3e0ff */
[----:B------:R-:W4:Y:S04]  /*8ee0*/  LDL R6, [R1+0x1f8] ;  /* 0x0001f80001067983 */ /* 0x000f280000100800 */
[----:B------:R-:W4:Y:S01]  /*8ef0*/  LDG.E.U8 R37, desc[UR12][R36.64] ;  /* 0x0000000c24257981 */ /* 0x000f22000c1e1100 */
[----:B0-----:R-:W-:-:S03]  /*8f00*/  IADD3 R26, P2, PT, R45, UR4, RZ ;  /* 0x000000042d1a7c10 */ /* 0x001fc6000ff5e0ff */
[----:B------:R-:W4:Y:S01]  /*8f10*/  LDL R45, [R1+0x20c] ;  /* 0x00020c00012d7983 */ /* 0x000f220000100800 */
[----:B------:R-:W-:-:S03]  /*8f20*/  IADD3.X R27, PT, PT, R28, UR17, RZ, P2, !PT ;  /* 0x000000111c1b7c10 */ /* 0x000fc600097fe4ff */
[----:B------:R-:W4:Y:S01]  /*8f30*/  LDL R36, [R1+0x214] ;  /* 0x0002140001247983 */ /* 0x000f220000100800 */
[----:B------:R-:W-:-:S03]  /*8f40*/  IADD3.X R131, PT, PT, R120, UR17, RZ, P1, !PT ;  /* 0x0000001178837c10 */ /* 0x000fc60008ffe4ff */
[----:B------:R0:W4:Y:S04]  /*8f50*/  LDG.E.U8 R28, desc[UR12][R16.64] ;  /* 0x0000000c101c7981 */ /* 0x000128000c1e1100 */
[----:B------:R-:W4:Y:S01]  /*8f60*/  LDG.E.U8 R27, desc[UR12][R26.64] ;  /* 0x0000000c1a1b7981 */ /* 0x000f22000c1e1100 */
[----:B0-----:R-:W-:-:S03]  /*8f70*/  IADD3 R16, P2, PT, R121, UR4, RZ ;  /* 0x0000000479107c10 */ /* 0x001fc6000ff5e0ff */
[----:B------:R-:W4:Y:S01]  /*8f80*/  LDL R26, [R1+0x224] ;  /* 0x00022400011a7983 */ /* 0x000f220000100800 */
[----:B--2---:R-:W-:-:S03]  /*8f90*/  IADD3 R120, P1, PT, R35, UR4, RZ ;  /* 0x0000000423787c10 */ /* 0x004fc6000ff3e0ff */
[----:B------:R-:W2:Y:S01]  /*8fa0*/  LDL R35, [R1+0x21c] ;  /* 0x00021c0001237983 */ /* 0x000ea20000100800 */
[----:B------:R-:W-:-:S03]  /*8fb0*/  IADD3.X R17, PT, PT, R18, UR17, RZ, P2, !PT ;  /* 0x0000001112117c10 */ /* 0x000fc600097fe4ff */
[----:B------:R0:W2:Y:S01]  /*8fc0*/  LDG.E.U8 R18, desc[UR12][R130.64] ;  /* 0x0000000c82127981 */ /* 0x0000a2000c1e1100 */
[----:B------:R-:W-:-:S03]  /*8fd0*/  IADD3.X R121, PT, PT, R148, UR17, RZ, P1, !PT ;  /* 0x0000001194797c10 */ /* 0x000fc60008ffe4ff */
[----:B------:R-:W2:Y:S04]  /*8fe0*/  LDG.E.U8 R17, desc[UR12][R16.64] ;  /* 0x0000000c10117981 */ /* 0x000ea8000c1e1100 */
[----:B------:R1:W2:Y:S01]  /*8ff0*/  LDG.E.U8 R148, desc[UR12][R120.64] ;  /* 0x0000000c78947981 */ /* 0x0002a2000c1e1100 */
[----:B0-----:R-:W-:Y:S02]  /*9000*/  IADD3 R130, P2, PT, R156, UR4, RZ ;  /* 0x000000049c827c10 */ /* 0x001fe4000ff5e0ff */
[----:B------:R-:W-:Y:S02]  /*9010*/  IADD3 R156, P1, PT, R134, UR4, RZ ;  /* 0x00000004869c7c10 */ /* 0x000fe4000ff3e0ff */
[----:B------:R-:W2:Y:S04]  /*9020*/  LDL R134, [R1+0x218] ;  /* 0x0002180001867983 */ /* 0x000ea80000100800 */
[----:B------:R-:W2:Y:S01]  /*9030*/  LDL R16, [R1+0x234] ;  /* 0x0002340001107983 */ /* 0x000ea20000100800 */
[----:B-----5:R-:W-:-:S03]  /*9040*/  IADD3.X R131, PT, PT, R25, UR17, RZ, P2, !PT ;  /* 0x0000001119837c10 */ /* 0x020fc600097fe4ff */
[----:B------:R-:W5:Y:S01]  /*9050*/  LDL R25, [R1+0x22c] ;  /* 0x00022c0001197983 */ /* 0x000f620000100800 */
[----:B-1----:R-:W-:-:S03]  /*9060*/  IADD3 R120, P2, PT, R46, UR4, RZ ;  /* 0x000000042e787c10 */ /* 0x002fc6000ff5e0ff */
[----:B------:R-:W5:Y:S01]  /*9070*/  LDL R46, [R1+0x220] ;  /* 0x00022000012e7983 */ /* 0x000f620000100800 */
[----:B------:R-:W-:-:S03]  /*9080*/  IADD3.X R157, PT, PT, R147, UR17, RZ, P1, !PT ;  /* 0x00000011939d7c10 */ /* 0x000fc60008ffe4ff */
[----:B------:R3:W5:Y:S02]  /*9090*/  LDG.E.U8 R147, desc[UR12][R130.64] ;  /* 0x0000000c82937981 */ /* 0x000764000c1e1100 */
[----:B---3--:R-:W-:Y:S02]  /*90a0*/  IADD3 R130, P1, PT, R15, UR4, RZ ;  /* 0x000000040f827c10 */ /* 0x008fe4000ff3e0ff */
[----:B------:R-:W3:Y:S02]  /*90b0*/  LDL R15, [R1+0x228] ;  /* 0x00022800010f7983 */ /* 0x000ee40000100800 */
[----:B------:R-:W-:Y:S02]  /*90c0*/  IADD3.X R131, PT, PT, R141, UR17, RZ, P1, !PT ;  /* 0x000000118d837c10 */ /* 0x000fe40008ffe4ff */
[----:B----4-:R-:W-:Y:S02]  /*90d0*/  IADD3.X R121, PT, PT, R6, UR17, RZ, P2, !PT ;  /* 0x0000001106797c10 */ /* 0x010fe400097fe4ff */
[----:B------:R0:W4:Y:S04]  /*90e0*/  LDG.E.U8 R6, desc[UR12][R156.64] ;  /* 0x0000000c9c067981 */ /* 0x000128000c1e1100 */
[----:B------:R1:W4:Y:S04]  /*90f0*/  LDG.E.U8 R141, desc[UR12][R120.64] ;  /* 0x0000000c788d7981 */ /* 0x000328000c1e1100 */
[----:B------:R-:W4:Y:S01]  /*9100*/  LDG.E.U8 R131, desc[UR12][R130.64] ;  /* 0x0000000c82837981 */ /* 0x000f22000c1e1100 */
[----:B0-----:R-:W-:-:S03]  /*9110*/  IADD3 R156, P2, PT, R45, UR4, RZ ;  /* 0x000000042d9c7c10 */ /* 0x001fc6000ff5e0ff */
[----:B------:R-:W4:Y:S01]  /*9120*/  LDL R45, [R1+0x230] ;  /* 0x00023000012d7983 */ /* 0x000f220000100800 */
[----:B-1----:R-:W-:-:S03]  /*9130*/  IADD3 R120, P1, PT, R36, UR4, RZ ;  /* 0x0000000424787c10 */ /* 0x002fc6000ff3e0ff */
[----:B------:R-:W4:Y:S01]  /*9140*/  LDL R36, [R1+0x238] ;  /* 0x0002380001247983 */ /* 0x000f220000100800 */
[----:B------:R-:W-:Y:S02]  /*9150*/  IADD3.X R157, PT, PT, R161, UR17, RZ, P2, !PT ;  /* 0x00000011a19d7c10 */ /* 0x000fe400097fe4ff */
        /* <DEDUP_REMOVED lines=8> */
[----:B------:R-:W2:Y:S04]  /*91e0*/  LDL R134, [R1+0x26c] ;  /* 0x00026c0001867983 */ /* 0x000ea80000100800 */
[----:B------:R0:W2:Y:S01]  /*91f0*/  LDG.E.U8 R120, desc[UR12][R162.64] ;  /* 0x0000000ca2787981 */ /* 0x0000a2000c1e1100 */
[----:B-----5:R-:W-:-:S03]  /*9200*/  IADD3 R160, P2, PT, R25, UR4, RZ ;  /* 0x0000000419a07c10 */ /* 0x020fc6000ff5e0ff */
[----:B------:R-:W5:Y:S01]  /*9210*/  LDL R25, [R1+0x250] ;  /* 0x0002500001197983 */ /* 0x000f620000100800 */
[----:B------:R-:W-:Y:S02]  /*9220*/  IADD3.X R157, PT, PT, R46, UR17, RZ, P1, !PT ;  /* 0x000000112e9d7c10 */ /* 0x000fe40008ffe4ff */
[----:B0-----:R-:W-:Y:S02]  /*9230*/  IADD3 R162, P1, PT, R16, UR4, RZ ;  /* 0x0000000410a27c10 */ /* 0x001fe4000ff3e0ff */
[----:B------:R-:W5:Y:S04]  /*9240*/  LDL R16, [R1+0x258] ;  /* 0x0002580001107983 */ /* 0x000f680000100800 */
[----:B------:R0:W5:Y:S01]  /*9250*/  LDG.E.U8 R46, desc[UR12][R156.64] ;  /* 0x0000000c9c2e7981 */ /* 0x000162000c1e1100 */
[----:B---3--:R-:W-:-:S03]  /*9260*/  IADD3.X R161, PT, PT, R15, UR17, RZ, P2, !PT ;  /* 0x000000110fa17c10 */ /* 0x008fc600097fe4ff */
[----:B------:R-:W3:Y:S01]  /*9270*/  LDL R15, [R1+0x260] ;  /* 0x00026000010f7983 */ /* 0x000ee20000100800 */
[----:B0-----:R-:W-:-:S03]  /*9280*/  IADD3 R156, P2, PT, R164, UR4, RZ ;  /* 0x00000004a49c7c10 */ /* 0x001fc6000ff5e0ff */
[----:B------:R-:W3:Y:S01]  /*9290*/  LDL R164, [R1+0x268] ;  /* 0x0002680001a47983 */ /* 0x000ee20000100800 */
[----:B----4-:R-:W-:-:S03]  /*92a0*/  IADD3.X R163, PT, PT, R45, UR17, RZ, P1, !PT ;  /* 0x000000112da37c10 */ /* 0x010fc60008ffe4ff */
[----:B------:R0:W4:Y:S01]  /*92b0*/  LDG.E.U8 R45, desc[UR12][R160.64] ;  /* 0x0000000ca02d7981 */ /* 0x000122000c1e1100 */
[----:B------:R-:W-:-:S03]  /*92c0*/  IADD3.X R157, PT, PT, R36, UR17, RZ, P2, !PT ;  /* 0x00000011249d7c10 */ /* 0x000fc600097fe4ff */
[----:B------:R1:W4:Y:S01]  /*92d0*/  LDG.E.U8 R36, desc[UR12][R162.64] ;  /* 0x0000000ca2247981 */ /* 0x000322000c1e1100 */
[----:B0-----:R-:W-:-:S03]  /*92e0*/  IADD3 R160, P1, PT, R165, UR4, RZ ;  /* 0x00000004a5a07c10 */ /* 0x001fc6000ff3e0ff */
[----:B------:R-:W4:Y:S01]  /*92f0*/  LDL R165, [R1+0x270] ;  /* 0x0002700001a57983 */ /* 0x000f220000100800 */
[----:B-1----:R-:W-:-:S03]  /*9300*/  IADD3 R162, P2, PT, R166, UR4, RZ ;  /* 0x00000004a6a27c10 */ /* 0x002fc6000ff5e0ff */
[----:B------:R-:W4:Y:S01]  /*9310*/  LDL R166, [R1+0x278] ;  /* 0x0002780001a67983 */ /* 0x000f220000100800 */
[----:B------:R-:W-:Y:S02]  /*9320*/  IADD3.X R163, PT, PT, R26, UR17, RZ, P2, !PT ;  /* 0x000000111aa37c10 */ /* 0x000fe400097fe4ff */
[----:B--2---:R-:W-:Y:S02]  /*9330*/  IADD3.X R161, PT, PT, R35, UR17, RZ, P1, !PT ;  /* 0x0000001123a17c10 */ /* 0x004fe40008ffe4ff */
[----:B------:R0:W2:Y:S04]  /*9340*/  LDG.E.U8 R35, desc[UR12][R156.64] ;  /* 0x0000000c9c237981 */ /* 0x0000a8000c1e1100 */
[----:B------:R1:W2:Y:S01]  /*9350*/  LDG.E.U8 R26, desc[UR12][R160.64] ;  /* 0x0000000ca01a7981 */ /* 0x0002a2000c1e1100 */
[----:B0-----:R-:W-:-:S03]  /*9360*/  IADD3 R156, P1, PT, R169, UR4, RZ ;  /* 0x00000004a99c7c10 */ /* 0x001fc6000ff3e0ff */
[----:B------:R-:W2:Y:S01]  /*9370*/  LDL R169, [R1+0x29c] ;  /* 0x00029c0001a97983 */ /* 0x000ea20000100800 */
[----:B-1----:R-:W-:-:S03]  /*9380*/  IADD3 R160, P2, PT, R167, UR4, RZ ;  /* 0x00000004a7a07c10 */ /* 0x002fc6000ff5e0ff */
[----:B------:R-:W2:Y:S01]  /*9390*/  LDL R167, [R1+0x280] ;  /* 0x0002800001a77983 */ /* 0x000ea20000100800 */
[----:B-----5:R-:W-:-:S03]  /*93a0*/  IADD3.X R157, PT, PT, R25, UR17, RZ, P1, !PT ;  /* 0x00000011199d7c10 */ /* 0x020fc60008ffe4ff */
[----:B------:R-:W5:Y:S01]  /*93b0*/  LDG.E.U8 R25, desc[UR12][R162.64] ;  /* 0x0000000ca2197981 */ /* 0x000f62000c1e1100 */
[----:B------:R-:W-:-:S03]  /*93c0*/  IADD3.X R161, PT, PT, R16, UR17, RZ, P2, !PT ;  /* 0x0000001110a17c10 */ /* 0x000fc600097fe4ff */
[----:B------:R0:W5:Y:S02]  /*93d0*/  LDG.E.U8 R16, desc[UR12][R156.64] ;  /* 0x0000000c9c107981 */ /* 0x000164000c1e1100 */
[----:B0-----:R-:W-:Y:S02]  /*93e0*/  IADD3 R156, P2, PT, R134, UR4, RZ ;  /* 0x00000004869c7c10 */ /* 0x001fe4000ff5e0ff */
[----:B------:R-:W5:Y:S01]  /*93f0*/  LDL R134, [R1+0x290] ;  /* 0x0002900001867983 */ /* 0x000f620000100800 */
[----:B------:R-:W-:-:S03]  /*9400*/  IADD3 R162, P1, PT, R168, UR4, RZ ;  /* 0x00000004a8a27c10 */ /* 0x000fc6000ff3e0ff */
[----:B------:R-:W5:Y:S01]  /*9410*/  LDL R168, [R1+0x288] ;  /* 0x0002880001a87983 */ /* 0x000f620000100800 */
[----:B---3--:R-:W-:-:S03]  /*9420*/  IADD3.X R163, PT, PT, R15, UR17, RZ, P1, !PT ;  /* 0x000000110fa37c10 */ /* 0x008fc60008ffe4ff */
[----:B------:R0:W3:Y:S01]  /*9430*/  LDG.E.U8 R15, desc[UR12][R160.64] ;  /* 0x0000000ca00f7981 */ /* 0x0000e2000c1e1100 */
[----:B------:R-:W-:-:S03]  /*9440*/  IADD3.X R157, PT, PT, R164, UR17, RZ, P2, !PT ;  /* 0x00000011a49d7c10 */ /* 0x000fc600097fe4ff */
[----:B------:R1:W3:Y:S01]  /*9450*/  LDG.E.U8 R164, desc[UR12][R162.64] ;  /* 0x0000000ca2a47981 */ /* 0x0002e2000c1e1100 */
[----:B0-----:R-:W-:-:S03]  /*9460*/  IADD3 R160, P1, PT, R170, UR4, RZ ;  /* 0x00000004aaa07c10 */ /* 0x001fc6000ff3e0ff */
[----:B------:R-:W3:Y:S01]  /*9470*/  LDL R170, [R1+0x298] ;  /* 0x0002980001aa7983 */ /* 0x000ee20000100800 */
[----:B-1----:R-:W-:-:S03]  /*9480*/  IADD3 R162, P2, PT, R171, UR4, RZ ;  /* 0x00000004aba27c10 */ /* 0x002fc6000ff5e0ff */
        /* <DEDUP_REMOVED lines=9> */
[----:B--2---:R-:W-:-:S03]  /*9520*/  IADD3.X R157, PT, PT, R167, UR17, RZ, P1, !PT ;  /* 0x00000011a79d7c10 */ /* 0x004fc60008ffe4ff */
[----:B------:R0:W2:Y:S02]  /*9530*/  LDG.E.U8 R167, desc[UR12][R162.64] ;  /* 0x0000000ca2a77981 */ /* 0x0000a4000c1e1100 */
[----:B0-----:R-:W-:Y:S02]  /*9540*/  IADD3 R162, P1, PT, R175, UR4, RZ ;  /* 0x00000004afa27c10 */ /* 0x001fe4000ff3e0ff */
[----:B------:R-:W2:Y:S02]  /*9550*/  LDL R175, [R1+0x2c0] ;  /* 0x0002c00001af7983 */ /* 0x000ea40000100800 */
[----:B-----5:R-:W-:Y:S02]  /*9560*/  IADD3.X R163, PT, PT, R134, UR17, RZ, P1, !PT ;  /* 0x0000001186a37c10 */ /* 0x020fe40008ffe4ff */
[----:B------:R-:W5:Y:S01]  /*9570*/  LDL R134, [R1+0x2d0] ;  /* 0x0002d00001867983 */ /* 0x000f620000100800 */
[----:B------:R-:W-:-:S03]  /*9580*/  IADD3.X R161, PT, PT, R168, UR17, RZ, P2, !PT ;  /* 0x00000011a8a17c10 */ /* 0x000fc600097fe4ff */
[----:B------:R0:W5:Y:S02]  /*9590*/  LDG.E.U8 R168, desc[UR12][R156.64] ;  /* 0x0000000c9ca87981 */ /* 0x000164000c1e1100 */
[----:B0-----:R-:W-:Y:S02]  /*95a0*/  IADD3 R156, P2, PT, R169, UR4, RZ ;  /* 0x00000004a99c7c10 */ /* 0x001fe4000ff5e0ff */
[----:B------:R0:W5:Y:S02]  /*95b0*/  LDG.E.U8 R169, desc[UR12][R160.64] ;  /* 0x0000000ca0a97981 */ /* 0x000164000c1e1100 */
[----:B---3--:R-:W-:Y:S02]  /*95c0*/  IADD3.X R157, PT, PT, R170, UR17, RZ, P2, !PT ;  /* 0x00000011aa9d7c10 */ /* 0x008fe400097fe4ff */
[----:B------:R1:W3:Y:S01]  /*95d0*/  LDG.E.U8 R170, desc[UR12][R162.64] ;  /* 0x0000000ca2aa7981 */ /* 0x0002e2000c1e1100 */
[----:B0-----:R-:W-:-:S03]  /*95e0*/  IADD3 R160, P1, PT, R178, UR4, RZ ;  /* 0x00000004b2a07c10 */ /* 0x001fc6000ff3e0ff */
[----:B------:R-:W3:Y:S01]  /*95f0*/  LDL R178, [R1+0x2d8] ;  /* 0x0002d80001b27983 */ /* 0x000ee20000100800 */
[----:B-1----:R-:W-:-:S03]  /*9600*/  IADD3 R162, P2, PT, R184, UR4, RZ ;  /* 0x00000004b8a27c10 */ /* 0x002fc6000ff5e0ff */
[----:B------:R-:W3:Y:S01]  /*9610*/  LDL R184, [R1+0x2ec] ;  /* 0x0002ec0001b87983 */ /* 0x000ee20000100800 */
[----:B------:R-:W-:-:S03]  /*9620*/  IADD3.X R161, PT, PT, R171, UR17, RZ, P1, !PT ;  /* 0x00000011aba17c10 */ /* 0x000fc60008ffe4ff */
[----:B------:R0:W3:Y:S02]  /*9630*/  LDG.E.U8 R171, desc[UR12][R156.64] ;  /* 0x0000000c9cab7981 */ /* 0x0000e4000c1e1100 */
[----:B0-----:R-:W-:Y:S02]  /*9640*/  IADD3 R156, P1, PT, R179, UR4, RZ ;  /* 0x00000004b39c7c10 */ /* 0x001fe4000ff3e0ff */
[----:B------:R-:W3:Y:S01]  /*9650*/  LDL R179, [R1+0x2e0] ;  /* 0x0002e00001b37983 */ /* 0x000ee20000100800 */
[----:B----4-:R-:W-:Y:S02]  /*9660*/  IADD3.X R163, PT, PT, R172, UR17, RZ, P2, !PT ;  /* 0x00000011aca37c10 */ /* 0x010fe400097fe4ff */
[----:B------:R-:W-:Y:S01]  /*9670*/  IADD3.X R157, PT, PT, R173, UR17, RZ, P1, !PT ;  /* 0x00000011ad9d7c10 */ /* 0x000fe20008ffe4ff */
[----:B------:R0:W4:Y:S04]  /*9680*/  LDG.E.U8 R172, desc[UR12][R160.64] ;  /* 0x0000000ca0ac7981 */ /* 0x000128000c1e1100 */
[----:B------:R1:W4:Y:S01]  /*9690*/  LDG.E.U8 R173, desc[UR12][R162.64] ;  /* 0x0000000ca2ad7981 */ /* 0x000322000c1e1100 */
[----:B0-----:R-:W-:-:S03]  /*96a0*/  IADD3 R160, P2, PT, R185, UR4, RZ ;  /* 0x00000004b9a07c10 */ /* 0x001fc6000ff5e0ff */
[----:B------:R-:W4:Y:S01]  /*96b0*/  LDL R185, [R1+0x310] ;  /* 0x0003100001b97983 */ /* 0x000f220000100800 */
[----:B-1----:R-:W-:-:S03]  /*96c0*/  IADD3 R162, P1, PT, R180, UR4, RZ ;  /* 0x00000004b4a27c10 */ /* 0x002fc6000ff3e0ff */
[----:B------:R-:W4:Y:S01]  /*96d0*/  LDL R180, [R1+0x2e8] ;  /* 0x0002e80001b47983 */ /* 0x000f220000100800 */
[----:B------:R-:W-:-:S03]  /*96e0*/  IADD3.X R161, PT, PT, R174, UR17, RZ, P2, !PT ;  /* 0x00000011aea17c10 */ /* 0x000fc600097fe4ff */
[----:B------:R-:W4:Y:S01]  /*96f0*/  LDG.E.U8 R174, desc[UR12][R156.64] ;  /* 0x0000000c9cae7981 */ /* 0x000f22000c1e1100 */
[----:B--2---:R-:W-:-:S03]  /*9700*/  IADD3.X R163, PT, PT, R175, UR17, RZ, P1, !PT ;  /* 0x00000011afa37c10 */ /* 0x004fc60008ffe4ff */
[----:B------:R0:W2:Y:S02]  /*9710*/  LDG.E.U8 R175, desc[UR12][R160.64] ;  /* 0x0000000ca0af7981 */ /* 0x0000a4000c1e1100 */
[----:B0-----:R-:W-:Y:S02]  /*9720*/  IADD3 R160, P1, PT, R181, UR4, RZ ;  /* 0x00000004b5a07c10 */ /* 0x001fe4000ff3e0ff */
[----:B------:R-:W-:Y:S01]  /*9730*/  IADD3 R156, P2, PT, R182, UR4, RZ ;  /* 0x00000004b69c7c10 */ /* 0x000fe2000ff5e0ff */
[----:B------:R-:W2:Y:S01]  /*9740*/  LDL R181, [R1+0x2f0] ;  /* 0x0002f00001b57983 */ /* 0x000ea20000100800 */
[----:B-----5:R-:W-:-:S03]  /*9750*/  IADD3.X R161, PT, PT, R134, UR17, RZ, P1, !PT ;  /* 0x0000001186a17c10 */ /* 0x020fc60008ffe4ff */
[----:B------:R-:W5:Y:S04]  /*9760*/  LDL R182, [R1+0x304] ;  /* 0x0003040001b67983 */ /* 0x000f680000100800 */
[----:B------:R-:W2:Y:S01]  /*9770*/  LDL R134, [R1+0x2f8] ;  /* 0x0002f80001867983 */ /* 0x000ea20000100800 */
        /* <DEDUP_REMOVED lines=14> */
[----:B----4-:R-:W-:-:S03]  /*9860*/  IADD3.X R161, PT, PT, R180, UR17, RZ, P2, !PT ;  /* 0x00000011b4a17c10 */ /* 0x010fc600097fe4ff */
[----:B------:R0:W4:Y:S02]  /*9870*/  LDG.E.U8 R180, desc[UR12][R156.64] ;  /* 0x0000000c9cb47981 */ /* 0x000124000c1e1100 */
[----:B0-----:R-:W-:Y:S02]  /*9880*/  IADD3 R156, P2, PT, R190, UR4, RZ ;  /* 0x00000004be9c7c10 */ /* 0x001fe4000ff5e0ff */
[----:B------:R-:W4:Y:S02]  /*9890*/  LDL R190, [R1+0x338] ;  /* 0x0003380001be7983 */ /* 0x000f240000100800 */
[----:B--2---:R-:W-:Y:S02]  /*98a0*/  IADD3.X R157, PT, PT, R134, UR17, RZ, P2, !PT ;  /* 0x00000011869d7c10 */ /* 0x004fe400097fe4ff */
[----:B------:R-:W2:Y:S01]  /*98b0*/  LDL R134, [R1+0x348] ;  /* 0x0003480001867983 */ /* 0x000ea20000100800 */
[----:B------:R-:W-:-:S03]  /*98c0*/  IADD3.X R163, PT, PT, R181, UR17, RZ, P1, !PT ;  /* 0x00000011b5a37c10 */ /* 0x000fc60008ffe4ff */
[----:B------:R5:W2:Y:S02]  /*98d0*/  LDG.E.U8 R181, desc[UR12][R160.64] ;  /* 0x0000000ca0b57981 */ /* 0x000aa4000c1e1100 */
[----:B-----5:R-:W-:Y:S02]  /*98e0*/  IADD3 R160, P1, PT, R182, UR4, RZ ;  /* 0x00000004b6a07c10 */ /* 0x020fe4000ff3e0ff */
[----:B------:R0:W5:Y:S02]  /*98f0*/  LDG.E.U8 R182, desc[UR12][R162.64] ;  /* 0x0000000ca2b67981 */ /* 0x000164000c1e1100 */
[----:B0-----:R-:W-:Y:S02]  /*9900*/  IADD3 R162, P2, PT, R200, UR4, RZ ;  /* 0x00000004c8a27c10 */ /* 0x001fe4000ff5e0ff */
[----:B---3--:R-:W-:Y:S02]  /*9910*/  IADD3.X R161, PT, PT, R183, UR17, RZ, P1, !PT ;  /* 0x00000011b7a17c10 */ /* 0x008fe40008ffe4ff */
[----:B------:R0:W3:Y:S01]  /*9920*/  LDG.E.U8 R183, desc[UR12][R156.64] ;  /* 0x0000000c9cb77981 */ /* 0x0000e2000c1e1100 */
[----:B------:R-:W-:-:S03]  /*9930*/  IADD3.X R163, PT, PT, R184, UR17, RZ, P2, !PT ;  /* 0x00000011b8a37c10 */ /* 0x000fc600097fe4ff */
[----:B------:R1:W3:Y:S01]  /*9940*/  LDG.E.U8 R184, desc[UR12][R160.64] ;  /* 0x0000000ca0b87981 */ /* 0x0002e2000c1e1100 */
[----:B0-----:R-:W-:-:S04]  /*9950*/  IADD3 R156, P1, PT, R199, UR4, RZ ;  /* 0x00000004c79c7c10 */ /* 0x001fc8000ff3e0ff */
[----:B------:R-:W-:Y:S02]  /*9960*/  IADD3.X R157, PT, PT, R185, UR17, RZ, P1, !PT ;  /* 0x00000011b99d7c10 */ /* 0x000fe40008ffe4ff */
[----:B------:R0:W3:Y:S01]  /*9970*/  LDG.E.U8 R185, desc[UR12][R162.64] ;  /* 0x0000000ca2b97981 */ /* 0x0000e2000c1e1100 */
[----:B-1----:R-:W-:-:S04]  /*9980*/  IADD3 R160, P2, PT, R198, UR4, RZ ;  /* 0x00000004c6a07c10 */ /* 0x002fc8000ff5e0ff */
[----:B------:R-:W-:Y:S02]  /*9990*/  IADD3.X R161, PT, PT, R186, UR17, RZ, P2, !PT ;  /* 0x00000011baa17c10 */ /* 0x000fe400097fe4ff */
        /* <DEDUP_REMOVED lines=11> */
[----:B----4-:R-:W-:Y:S02]  /*9a50*/  IADD3.X R163, PT, PT, R190, UR17, RZ, P2, !PT ;  /* 0x00000011bea37c10 */ /* 0x010fe400097fe4ff */
[----:B------:R-:W4:Y:S01]  /*9a60*/  LDG.E.U8 R190, desc[UR12][R160.64] ;  /* 0x0000000ca0be7981 */ /* 0x000f22000c1e1100 */
[----:B0-----:R-:W-:-:S03]  /*9a70*/  IADD3 R156, P1, PT, R193, UR4, RZ ;  /* 0x00000004c19c7c10 */ /* 0x001fc6000ff3e0ff */
[----:B------:R-:W3:Y:S01]  /*9a80*/  LDG.E.U8 R162, desc[UR12][R162.64] ;  /* 0x0000000ca2a27981 */ /* 0x000ee2000c1e1100 */
[----:B------:R-:W-:-:S05]  /*9a90*/  IADD3.X R157, PT, PT, R192, UR17, RZ, P1, !PT ;  /* 0x00000011c09d7c10 */ /* 0x000fca0008ffe4ff */
[----:B------:R0:W3:Y:S02]  /*9aa0*/  LDG.E.U8 R163, desc[UR12][R156.64] ;  /* 0x0000000c9ca37981 */ /* 0x0000e4000c1e1100 */
[----:B0-----:R-:W-:Y:S01]  /*9ab0*/  IADD3 R156, P2, PT, R191, UR4, RZ ;  /* 0x00000004bf9c7c10 */ /* 0x001fe2000ff5e0ff */
[----:B------:R-:W-:-:S05]  /*9ac0*/  VIADD R160, R8, UR7 ;  /* 0x0000000708a07c36 */ /* 0x000fca0008000000 */
[----:B------:R-:W-:-:S04]  /*9ad0*/  IADD3 R160, P1, PT, R160, UR4, RZ ;  /* 0x00000004a0a07c10 */ /* 0x000fc8000ff3e0ff */
[----:B------:R-:W-:Y:S01]  /*9ae0*/  IADD3.X R161, PT, PT, R209, UR17, RZ, P1, !PT ;  /* 0x00000011d1a17c10 */ /* 0x000fe20008ffe4ff */
[----:B------:R-:W-:Y:S02]  /*9af0*/  USHF.L.U32 UR10, UR7, 0x1, URZ ;  /* 0x00000001070a7899 */ /* 0x000fe400080006ff */
[----:B------:R-:W-:Y:S02]  /*9b00*/  USHF.L.U32 UR9, UR7, 0x3, URZ ;  /* 0x0000000307097899 */ /* 0x000fe400080006ff */
[----:B------:R-:W3:Y:S01]  /*9b10*/  LDG.E.U8 R192, desc[UR12][R160.64] ;  /* 0x0000000ca0c07981 */ /* 0x000ee2000c1e1100 */
[----:B--2---:R-:W-:-:S03]  /*9b20*/  IADD3.X R157, PT, PT, R134, UR17, RZ, P2, !PT ;  /* 0x00000011869d7c10 */ /* 0x004fc600097fe4ff */
[----:B------:R-:W2:Y:S04]  /*9b30*/  LDL R134, [R1+0x358] ;  /* 0x0003580001867983 */ /* 0x000ea80000100800 */
[----:B------:R0:W3:Y:S02]  /*9b40*/  LDG.E.U8 R191, desc[UR12][R156.64] ;  /* 0x0000000c9cbf7981 */ /* 0x0000e4000c1e1100 */
[----:B0-----:R-:W-:-:S05]  /*9b50*/  VIADD R156, R9, UR7 ;  /* 0x00000007099c7c36 */ /* 0x001fca0008000000 */
[----:B------:R-:W-:-:S04]  /*9b60*/  IADD3 R156, P1, PT, R156, UR4, RZ ;  /* 0x000000049c9c7c10 */ /* 0x000fc8000ff3e0ff */
[----:B------:R-:W-:-:S05]  /*9b70*/  IADD3.X R157, PT, PT, R211, UR17, RZ, P1, !PT ;  /* 0x00000011d39d7c10 */ /* 0x000fca0008ffe4ff */
[----:B------:R0:W3:Y:S02]  /*9b80*/  LDG.E.U8 R193, desc[UR12][R156.64] ;  /* 0x0000000c9cc17981 */ /* 0x0000e4000c1e1100 */
[----:B0-----:R-:W-:-:S05]  /*9b90*/  VIADD R156, R8, UR10 ;  /* 0x0000000a089c7c36 */ /* 0x001fca0008000000 */
[----:B------:R-:W-:-:S04]  /*9ba0*/  IADD3 R156, P1, PT, R156, UR4, RZ ;  /* 0x000000049c9c7c10 */ /* 0x000fc8000ff3e0ff */
[----:B------:R-:W-:-:S05]  /*9bb0*/  IADD3.X R157, PT, PT, R213, UR17, RZ, P1, !PT ;  /* 0x00000011d59d7c10 */ /* 0x000fca0008ffe4ff */
[----:B------:R0:W3:Y:S02]  /*9bc0*/  LDG.E.U8 R194, desc[UR12][R156.64] ;  /* 0x0000000c9cc27981 */ /* 0x0000e4000c1e1100 */
[----:B0-----:R-:W-:-:S05]  /*9bd0*/  VIADD R156, R8, UR9 ;  /* 0x00000009089c7c36 */ /* 0x001fca0008000000 */
[----:B------:R-:W-:Y:S01]  /*9be0*/  IADD3 R156, P1, PT, R156, UR4, RZ ;  /* 0x000000049c9c7c10 */ /* 0x000fe2000ff3e0ff */
[----:B------:R-:W-:-:S03]  /*9bf0*/  VIADD R160, R9, UR9 ;  /* 0x0000000909a07c36 */ /* 0x000fc60008000000 */
[----:B------:R-:W-:Y:S02]  /*9c00*/  IADD3.X R157, PT, PT, R237, UR17, RZ, P1, !PT ;  /* 0x00000011ed9d7c10 */ /* 0x000fe40008ffe4ff */
[----:B------:R-:W-:-:S03]  /*9c10*/  IADD3 R160, P1, PT, R160, UR4, RZ ;  /* 0x00000004a0a07c10 */ /* 0x000fc6000ff3e0ff */
[----:B------:R0:W3:Y:S01]  /*9c20*/  LDG.E.U8 R195, desc[UR12][R156.64] ;  /* 0x0000000c9cc37981 */ /* 0x0000e2000c1e1100 */
[----:B------:R-:W-:Y:S01]  /*9c30*/  IADD3.X R161, PT, PT, R239, UR17, RZ, P1, !PT ;  /* 0x00000011efa17c10 */ /* 0x000fe20008ffe4ff */
[----:B------:R-:W-:-:S04]  /*9c40*/  UIMAD UR9, UR7, 0x3, URZ ;  /* 0x00000003070978a4 */ /* 0x000fc8000f8e02ff */
[----:B------:R1:W3:Y:S01]  /*9c50*/  LDG.E.U8 R196, desc[UR12][R160.64] ;  /* 0x0000000ca0c47981 */ /* 0x0002e2000c1e1100 */
[----:B0-----:R-:W-:-:S05]  /*9c60*/  VIADD R156, R9, UR10 ;  /* 0x0000000a099c7c36 */ /* 0x001fca0008000000 */
[----:B------:R-:W-:Y:S01]  /*9c70*/  IADD3 R156, P1, PT, R156, UR4, RZ ;  /* 0x000000049c9c7c10 */ /* 0x000fe2000ff3e0ff */
[----:B-1----:R-:W-:-:S03]  /*9c80*/  VIADD R160, R8, UR9 ;  /* 0x0000000908a07c36 */ /* 0x002fc60008000000 */
[----:B------:R-:W-:Y:S02]  /*9c90*/  IADD3.X R157, PT, PT, R215, UR17, RZ, P1, !PT ;  /* 0x00000011d79d7c10 */ /* 0x000fe40008ffe4ff */
[----:B------:R-:W-:-:S03]  /*9ca0*/  IADD3 R160, P1, PT, R160, UR4, RZ ;  /* 0x00000004a0a07c10 */ /* 0x000fc6000ff3e0ff */
[----:B------:R0:W4:Y:S01]  /*9cb0*/  LDG.E.U8 R197, desc[UR12][R156.64] ;  /* 0x0000000c9cc57981 */ /* 0x000122000c1e1100 */
[----:B------:R-:W-:Y:S01]  /*9cc0*/  IADD3.X R161, PT, PT, R217, UR17, RZ, P1, !PT ;  /* 0x00000011d9a17c10 */ /* 0x000fe20008ffe4ff */
[----:B------:R-:W-:-:S04]  /*9cd0*/  USHF.L.U32 UR10, UR7, 0x2, URZ ;  /* 0x00000002070a7899 */ /* 0x000fc800080006ff */
[----:B------:R1:W4:Y:S01]  /*9ce0*/  LDG.E.U8 R198, desc[UR12][R160.64] ;  /* 0x0000000ca0c67981 */ /* 0x000322000c1e1100 */
[----:B0-----:R-:W-:-:S05]  /*9cf0*/  VIADD R156, R9, UR9 ;  /* 0x00000009099c7c36 */ /* 0x001fca0008000000 */
[----:B------:R-:W-:Y:S01]  /*9d00*/  IADD3 R156, P1, PT, R156, UR4, RZ ;  /* 0x000000049c9c7c10 */ /* 0x000fe2000ff3e0ff */
[----:B-1----:R-:W-:-:S03]  /*9d10*/  VIADD R160, R8, UR10 ;  /* 0x0000000a08a07c36 */ /* 0x002fc60008000000 */
[----:B------:R-:W-:Y:S02]  /*9d20*/  IADD3.X R157, PT, PT, R219, UR17, RZ, P1, !PT ;  /* 0x00000011db9d7c10 */ /* 0x000fe40008ffe4ff */
[----:B------:R-:W-:-:S03]  /*9d30*/  IADD3 R160, P1, PT, R160, UR4, RZ ;  /* 0x00000004a0a07c10 */ /* 0x000fc6000ff3e0ff */
[----:B------:R0:W4:Y:S01]  /*9d40*/  LDG.E.U8 R199, desc[UR12][R156.64] ;  /* 0x0000000c9cc77981 */ /* 0x000122000c1e1100 */
[----:B------:R-:W-:Y:S01]  /*9d50*/  IADD3.X R161, PT, PT, R221, UR17, RZ, P1, !PT ;  /* 0x00000011dda17c10 */ /* 0x000fe20008ffe4ff */
[----:B------:R-:W-:-:S04]  /*9d60*/  UIMAD UR9, UR7, 0x5, URZ ;  /* 0x00000005070978a4 */ /* 0x000fc8000f8e02ff */
        /* <DEDUP_REMOVED lines=20> */
[----:B------:R-:W-:-:S04]  /*9eb0*/  IADD3 R156, P1, PT, R156, UR4, RZ ;  /* 0x000000049c9c7c10 */ /* 0x000fc8000ff3e0ff */
[----:B------:R-:W-:-:S05]  /*9ec0*/  IADD3.X R157, PT, PT, R231, UR17, RZ, P1, !PT ;  /* 0x00000011e79d7c10 */ /* 0x000fca0008ffe4ff */
[----:B------:R0:W4:Y:S01]  /*9ed0*/  LDG.E.U8 R205, desc[UR12][R156.64] ;  /* 0x0000000c9ccd7981 */ /* 0x000122000c1e1100 */
[----:B-1----:R-:W-:Y:S02]  /*9ee0*/  VIADD R160, R9, UR9 ;  /* 0x0000000909a07c36 */ /* 0x002fe40008000000 */
[----:B0-----:R-:W-:-:S05]  /*9ef0*/  VIADD R156, R8, UR9 ;  /* 0x00000009089c7c36 */ /* 0x001fca0008000000 */
[----:B------:R-:W-:-:S04]  /*9f00*/  IADD3 R156, P1, PT, R156, UR4, RZ ;  /* 0x000000049c9c7c10 */ /* 0x000fc8000ff3e0ff */
[----:B------:R-:W-:Y:S02]  /*9f10*/  IADD3.X R157, PT, PT, R233, UR17, RZ, P1, !PT ;  /* 0x00000011e99d7c10 */ /* 0x000fe40008ffe4ff */
[----:B------:R-:W-:-:S03]  /*9f20*/  IADD3 R160, P1, PT, R160, UR4, RZ ;  /* 0x00000004a0a07c10 */ /* 0x000fc6000ff3e0ff */
[----:B------:R0:W4:Y:S01]  /*9f30*/  LDG.E.U8 R206, desc[UR12][R156.64] ;  /* 0x0000000c9cce7981 */ /* 0x000122000c1e1100 */
[----:B------:R-:W-:-:S05]  /*9f40*/  IADD3.X R161, PT, PT, R235, UR17, RZ, P1, !PT ;  /* 0x00000011eba17c10 */ /* 0x000fca0008ffe4ff */
[----:B------:R-:W4:Y:S01]  /*9f50*/  LDG.E.U8 R160, desc[UR12][R160.64] ;  /* 0x0000000ca0a07981 */ /* 0x000f22000c1e1100 */
[----:B0-----:R-:W-:-:S04]  /*9f60*/  IADD3 R156, P1, PT, R210, UR4, RZ ;  /* 0x00000004d29c7c10 */ /* 0x001fc8000ff3e0ff */
[----:B------:R-:W-:-:S05]  /*9f70*/  IADD3.X R157, PT, PT, R208, UR17, RZ, P1, !PT ;  /* 0x00000011d09d7c10 */ /* 0x000fca0008ffe4ff */
[----:B------:R0:W4:Y:S02]  /*9f80*/  LDG.E.U8 R161, desc[UR12][R156.64] ;  /* 0x0000000c9ca17981 */ /* 0x000124000c1e1100 */
[----:B0-----:R-:W-:-:S04]  /*9f90*/  IADD3 R156, P1, PT, R207, UR4, RZ ;  /* 0x00000004cf9c7c10 */ /* 0x001fc8000ff3e0ff */
[----:B--2---:R-:W-:-:S06]  /*9fa0*/  IADD3.X R157, PT, PT, R134, UR17, RZ, P1, !PT ;  /* 0x00000011869d7c10 */ /* 0x004fcc0008ffe4ff */
[----:B------:R0:W2:Y:S01]  /*9fb0*/  LDG.E.U8 R157, desc[UR12][R156.64] ;  /* 0x0000000c9c9d7981 */ /* 0x0000a2000c1e1100 */
[----:B------:R-:W1:Y:S01]  /*9fc0*/  S2R R208, SR_TID.X ;  /* 0x0000000000d07919 */ /* 0x000e620000002100 */
[----:B------:R-:W5:Y:S01]  /*9fd0*/  S2UR UR10, SR_CgaCtaId ;  /* 0x00000000000a79c3 */ /* 0x000f620000008800 */
[C---:B------:R-:W-:Y:S02]  /*9fe0*/  IMAD.SHL.U32 R134, R252.reuse, 0x40, RZ ;  /* 0x00000040fc867824 */ /* 0x040fe400078e00ff */
[----:B0-----:R-:W-:-:S05]  /*9ff0*/  IMAD.SHL.U32 R156, R252, 0x80, RZ ;  /* 0x00000080fc9c7824 */ /* 0x001fca00078e00ff */
[----:B------:R-:W-:-:S04]  /*a000*/  LOP3.LUT R156, R156, 0x200, RZ, 0xc0, !PT ;  /* 0x000002009c9c7812 */ /* 0x000fc800078ec0ff */
[----:B------:R-:W-:Y:S02]  /*a010*/  LOP3.LUT R156, R156, 0x40, R134, 0xf8, !PT ;  /* 0x000000409c9c7812 */ /* 0x000fe400078ef886 */
[----:B------:R-:W-:Y:S01]  /*a020*/  SHF.R.S32.HI R134, RZ, 0x1, R252 ;  /* 0x00000001ff867819 */ /* 0x000fe200000114fc */
[----:B------:R-:W-:-:S03]  /*a030*/  UMOV UR9, 0x400 ;  /* 0x0000040000097882 */ /* 0x000fc60000000000 */
[----:B------:R-:W-:Y:S01]  /*a040*/  SGXT R134, R134, 0x1 ;  /* 0x000000018686781a */ /* 0x000fe20000000200 */
[----:B-----5:R-:W-:-:S03]  /*a050*/  ULEA UR9, UR10, UR9, 0x18 ;  /* 0x000000090a097291 */ /* 0x020fc6000f8ec0ff */
[----:B------:R-:W-:Y:S02]  /*a060*/  LOP3.LUT R156, R156, 0x120, R134, 0xf8, !PT ;  /* 0x000001209c9c7812 */ /* 0x000fe400078ef886 */
[----:B-1----:R-:W-:Y:S01]  /*a070*/  LOP3.LUT R134, R208, 0x7f, RZ, 0xc0, !PT ;  /* 0x0000007fd0867812 */ /* 0x002fe200078ec0ff */
[----:B------:R-:W-:Y:S01]  /*a080*/  BAR.SYNC.DEFER_BLOCKING 0x0 ;  /* 0x0000000000007b1d */ /* 0x000fe20000010000 */
[----:B------:R-:W-:-:S07]  /*a090*/  LOP3.LUT R251, R252, 0x60, RZ, 0xc0, !PT ;  /* 0x00000060fcfb7812 */ /* 0x000fce00078ec0ff */
[----:B------:R-:W0:Y:S01]  /*a0a0*/  S2UR UR17, SR_CgaCtaId ;  /* 0x00000000001179c3 */ /* 0x000e220000008800 */
[----:B------:R-:W-:Y:S01]  /*a0b0*/  SHF.R.S32.HI R207, RZ, 0x3, R252 ;  /* 0x00000003ffcf7819 */ /* 0x000fe200000114fc */
[----:B------:R-:W-:Y:S01]  /*a0c0*/  UMOV UR10, 0x400 ;  /* 0x00000400000a7882 */ /* 0x000fe20000000000 */
[C---:B------:R-:W-:Y:S01]  /*a0d0*/  LOP3.LUT R210, R252.reuse, 0x7f, RZ, 0xc0, !PT ;  /* 0x0000007ffcd27812 */ /* 0x040fe200078ec0ff */
[----:B------:R-:W5:Y:S04]  /*a0e0*/  LDL R208, [R1+0x67c] ;  /* 0x00067c0001d07983 */ /* 0x000f680000100800 */
[----:B------:R1:W-:Y:S04]  /*a0f0*/  STS.U8 [R134+UR9+0x6800], R148 ;  /* 0x0068009486007988 */ /* 0x0003e80008000009 */
[----:B------:R0:W-:Y:S01]  /*a100*/  STS.U8 [R134+UR9+0x4000], R2 ;  /* 0x0040000286007988 */ /* 0x0001e20008000009 */
[----:B-1----:R-:W-:-:S03]  /*a110*/  LOP3.LUT R148, R252, 0x7, RZ, 0xc0, !PT ;  /* 0x00000007fc947812 */ /* 0x002fc600078ec0ff */
[----:B------:R1:W-:Y:S01]  /*a120*/  STS.U8 [R134+UR9+0x4080], R0 ;  /* 0x0040800086007988 */ /* 0x0003e20008000009 */
[----:B0-----:R-:W-:-:S03]  /*a130*/  LOP3.LUT R2, R134, 0x10, RZ, 0x3c, !PT ;  /* 0x0000001086027812 */ /* 0x001fc600078e3cff */
[----:B------:R0:W-:Y:S01]  /*a140*/  STS.U8 [R134+UR9+0x6080], R149 ;  /* 0x0060809586007988 */ /* 0x0001e20008000009 */
[----:B-1----:R-:W-:Y:S02]  /*a150*/  IMAD.SHL.U32 R0, R148, 0x10, RZ ;  /* 0x0000001094007824 */ /* 0x002fe400078e00ff */
[----:B0-----:R-:W-:Y:S01]  /*a160*/  IMAD.SHL.U32 R149, R252, 0x2, RZ ;  /* 0x00000002fc957824 */ /* 0x001fe200078e00ff */
[----:B---3--:R-:W-:Y:S04]  /*a170*/  STS.U8 [R134+UR9+0x4800], R195 ;  /* 0x004800c386007988 */ /* 0x008fe80008000009 */
[----:B------:R-:W-:Y:S01]  /*a180*/  STS.U8 [R134+UR9+0x4880], R196 ;  /* 0x004880c486007988 */ /* 0x000fe20008000009 */
[----:B------:R-:W-:-:S03]  /*a190*/  LOP3.LUT R0, R0, 0x30, R149, 0x78, !PT ;  /* 0x0000003000007812 */ /* 0x000fc600078e7895 */
[----:B------:R-:W-:Y:S04]  /*a1a0*/  STS.U8 [R134+UR9+0x5000], R14 ;  /* 0x0050000e86007988 */ /* 0x000fe80008000009 */
[----:B------:R-:W-:Y:S04]  /*a1b0*/  STS.U8 [R134+UR9+0x5080], R153 ;  /* 0x0050809986007988 */ /* 0x000fe80008000009 */
[----:B------:R-:W-:Y:S04]  /*a1c0*/  STS.U8 [R134+UR9+0x5800], R152 ;  /* 0x0058009886007988 */ /* 0x000fe80008000009 */
[----:B------:R-:W-:Y:S04]  /*a1d0*/  STS.U8 [R134+UR9+0x5880], R151 ;  /* 0x0058809786007988 */ /* 0x000fe80008000009 */
[----:B------:R-:W-:Y:S04]  /*a1e0*/  STS.U8 [R134+UR9+0x6000], R150 ;  /* 0x0060009686007988 */ /* 0x000fe80008000009 */
[----:B------:R-:W-:Y:S04]  /*a1f0*/  STS.U8 [R134+UR9+0x6880], R147 ;  /* 0x0068809386007988 */ /* 0x000fe80008000009 */
[----:B------:R0:W-:Y:S04]  /*a200*/  STS.U8 [R134+UR9+0x7000], R164 ;  /* 0x007000a486007988 */ /* 0x0001e80008000009 */
[----:B------:R-:W-:Y:S04]  /*a210*/  STS.U8 [R134+UR9+0x7080], R165 ;  /* 0x007080a586007988 */ /* 0x000fe80008000009 */
[----:B------:R1:W-:Y:S04]  /*a220*/  STS.U8 [R134+UR9+0x7800], R180 ;  /* 0x007800b486007988 */ /* 0x0003e80008000009 */
[----:B------:R-:W-:Y:S04]  /*a230*/  STS.U8 [R134+UR9+0x7880], R181 ;  /* 0x007880b586007988 */ /* 0x000fe80008000009 */
[----:B------:R3:W-:Y:S01]  /*a240*/  STS.U8 [R2+UR9+0x6100], R3 ;  /* 0x0061000302007988 */ /* 0x0007e20008000009 */
[----:B------:R-:W-:Y:S01]  /*a250*/  SGXT R207, R207, 0x1 ;  /* 0x00000001cfcf781a */ /* 0x000fe20000000200 */
[----:B------:R-:W-:-:S02]  /*a260*/  ULEA UR10, UR17, UR10, 0x18 ;  /* 0x0000000a110a7291 */ /* 0x000fc4000f8ec0ff */
[----:B0-----:R-:W2:Y:S04]  /*a270*/  LDL R164, [R1+0x5ac] ;  /* 0x0005ac0001a47983 */ /* 0x001ea80000100800 */
[----:B-1----:R-:W2:Y:S01]  /*a280*/  LDL R180, [R1+0x5d0] ;  /* 0x0005d00001b47983 */ /* 0x002ea20000100800 */
[----:B---3--:R-:W-:-:S03]  /*a290*/  IMAD R3, R148, 0x4, R251 ;  /* 0x0000000494037824 */ /* 0x008fc600078e02fb */
[----:B------:R-:W3:Y:S01]  /*a2a0*/  LDL R196, [R1+0x5c8] ;  /* 0x0005c80001c47983 */ /* 0x000ee20000100800 */
[----:B------:R-:W-:Y:S01]  /*a2b0*/  IMAD.U32 R0, R3, 0x40, R0 ;  /* 0x0000004003007824 */ /* 0x000fe200078e0000 */
[C---:B------:R-:W-:Y:S02]  /*a2c0*/  LOP3.LUT R3, R134.reuse, 0x20, RZ, 0x3c, !PT ;  /* 0x0000002086037812 */ /* 0x040fe400078e3cff */
[----:B------:R-:W-:Y:S04]  /*a2d0*/  STS.U8 [R2+UR9+0x4100], R192 ;  /* 0x004100c002007988 */ /* 0x000fe80008000009 */
        /* <DEDUP_REMOVED lines=15> */
[----:B----4-:R-:W-:Y:S01]  /*a3d0*/  STS.U8 [R3+UR9+0x4280], R197 ;  /* 0x004280c503007988 */ /* 0x010fe20008000009 */
[----:B0-----:R-:W-:-:S03]  /*a3e0*/  LOP3.LUT R2, R134, 0x30, RZ, 0x3c, !PT ;  /* 0x0000003086027812 */ /* 0x001fc600078e3cff */
[----:B------:R-:W-:Y:S04]  /*a3f0*/  STS.U8 [R3+UR9+0x4a00], R140 ;  /* 0x004a008c03007988 */ /* 0x000fe80008000009 */
[----:B------:R-:W-:Y:S04]  /*a400*/  STS.U8 [R3+UR9+0x4a80], R139 ;  /* 0x004a808b03007988 */ /* 0x000fe80008000009 */
[----:B------:R-:W-:Y:S04]  /*a410*/  STS.U8 [R3+UR9+0x5200], R138 ;  /* 0x0052008a03007988 */ /* 0x000fe80008000009 */
[----:B------:R-:W-:Y:S04]  /*a420*/  STS.U8 [R3+UR9+0x5280], R137 ;  /* 0x0052808903007988 */ /* 0x000fe80008000009 */
[----:B------:R-:W-:Y:S04]  /*a430*/  STS.U8 [R3+UR9+0x5a00], R136 ;  /* 0x005a008803007988 */ /* 0x000fe80008000009 */
[----:B------:R0:W-:Y:S04]  /*a440*/  STS.U8 [R3+UR9+0x5a80], R135 ;  /* 0x005a808703007988 */ /* 0x0001e80008000009 */
[----:B------:R-:W-:Y:S04]  /*a450*/  STS.U8 [R3+UR9+0x6200], R133 ;  /* 0x0062008503007988 */ /* 0x000fe80008000009 */
[----:B------:R-:W-:Y:S04]  /*a460*/  STS.U8 [R3+UR9+0x6280], R132 ;  /* 0x0062808403007988 */ /* 0x000fe80008000009 */
[----:B------:R-:W-:Y:S04]  /*a470*/  STS.U8 [R3+UR9+0x6a00], R131 ;  /* 0x006a008303007988 */ /* 0x000fe80008000009 */
[----:B------:R-:W-:Y:S04]  /*a480*/  STS.U8 [R3+UR9+0x6a80], R130 ;  /* 0x006a808203007988 */ /* 0x000fe80008000009 */
[----:B------:R-:W-:Y:S04]  /*a490*/  STS.U8 [R3+UR9+0x7200], R168 ;  /* 0x007200a803007988 */ /* 0x000fe80008000009 */
[----:B------:R-:W-:Y:S04]  /*a4a0*/  STS.U8 [R3+UR9+0x7280], R169 ;  /* 0x007280a903007988 */ /* 0x000fe80008000009 */
[----:B------:R-:W-:Y:S04]  /*a4b0*/  STS.U8 [R3+UR9+0x7a00], R184 ;  /* 0x007a00b803007988 */ /* 0x000fe80008000009 */
[----:B------:R1:W-:Y:S01]  /*a4c0*/  STS.U8 [R3+UR9+0x7a80], R185 ;  /* 0x007a80b903007988 */ /* 0x0003e20008000009 */
[----:B------:R-:W-:-:S03]  /*a4d0*/  LOP3.LUT R4, R134, 0x70, RZ, 0x3c, !PT ;  /* 0x0000007086047812 */ /* 0x000fc600078e3cff */
[----:B------:R-:W-:Y:S01]  /*a4e0*/  STS.U8 [R2+UR9+0x4300], R198 ;  /* 0x004300c602007988 */ /* 0x000fe20008000009 */
[----:B------:R-:W-:Y:S01]  /*a4f0*/  LOP3.LUT R207, R207, 0x90, RZ, 0xc0, !PT ;  /* 0x00000090cfcf7812 */ /* 0x000fe200078ec0ff */
[----:B------:R-:W-:Y:S02]  /*a500*/  USHF.R.S32.HI UR17, URZ, 0x1f, UR5 ;  /* 0x0000001fff117899 */ /* 0x000fe40008011405 */
[----:B0-----:R-:W4:Y:S01]  /*a510*/  LDL R135, [R1+0x540] ;  /* 0x0005400001877983 */ /* 0x001f220000100800 */
[----:B-1----:R-:W-:-:S03]  /*a520*/  LOP3.LUT R3, R134, 0x40, RZ, 0x3c, !PT ;  /* 0x0000004086037812 */ /* 0x002fc600078e3cff */
        /* <DEDUP_REMOVED lines=16> */
[----:B------:R-:W-:Y:S01]  /*a630*/  STS.U8 [R3+UR9+0x4480], R201 ;  /* 0x004480c903007988 */ /* 0x000fe20008000009 */
[----:B0-----:R-:W-:-:S03]  /*a640*/  LOP3.LUT R2, R134, 0x50, RZ, 0x3c, !PT ;  /* 0x0000005086027812 */ /* 0x001fc600078e3cff */
        /* <DEDUP_REMOVED lines=14> */
[----:B------:R-:W-:Y:S01]  /*a730*/  STS.U8 [R2+UR9+0x4500], R202 ;  /* 0x004500ca02007988 */ /* 0x000fe20008000009 */
[----:B------:R-:W-:-:S03]  /*a740*/  LOP3.LUT R207, R207, 0x10, R252, 0x78, !PT ;  /* 0x00000010cfcf7812 */ /* 0x000fc600078e78fc */
[----:B------:R-:W3:Y:S01]  /*a750*/  LDL R166, [R1+0x58c] ;  /* 0x00058c0001a67983 */ /* 0x000ee20000100800 */
        /* <DEDUP_REMOVED lines=47> */
[----:B--2---:R2:W-:Y:S01]  /*aa50*/  STS.U8 [R4+UR9+0x7f80], R157 ;  /* 0x007f809d04007988 */ /* 0x0045e20008000009 */
[----:B------:R-:W-:Y:S01]  /*aa60*/  BAR.SYNC.DEFER_BLOCKING 0x0 ;  /* 0x0000000000007b1d */ /* 0x000fe20000010000 */
[----:B------:R-:W-:-:S04]  /*aa70*/  LOP3.LUT R156, R156, R207, RZ, 0xfc, !PT ;  /* 0x000000cf9c9c7212 */ /* 0x000fc800078efcff */
[----:B0-----:R-:W-:Y:S02]  /*aa80*/  LOP3.LUT R2, R156, 0x20, RZ, 0x3c, !PT ;  /* 0x000000209c027812 */ /* 0x001fe400078e3cff */
[----:B-1----:R-:W-:Y:S01]  /*aa90*/  LOP3.LUT R3, R0, 0x40, RZ, 0x3c, !PT ;  /* 0x0000004000037812 */ /* 0x002fe200078e3cff */
[----:B--2---:R-:W2:Y:S01]  /*aaa0*/  LDL R157, [R1+0x56c] ;  /* 0x00056c00019d7983 */ /* 0x004ea20000100800 */
[----:B------:R-:W-:-:S03]  /*aab0*/  LOP3.LUT R205, R252, 0x1c, RZ, 0xc0, !PT ;  /* 0x0000001cfccd7812 */ /* 0x000fc600078ec0ff */
[----:B------:R-:W2:Y:S04]  /*aac0*/  LDL R163, [R1+0x594] ;  /* 0x0005940001a37983 */ /* 0x000ea80000100800 */
[----:B------:R-:W2:Y:S04]  /*aad0*/  LDL R162, [R1+0x580] ;  /* 0x0005800001a27983 */ /* 0x000ea80000100800 */
[----:B------:R-:W2:Y:S04]  /*aae0*/  LDL R161, [R1+0x5a4] ;  /* 0x0005a40001a17983 */ /* 0x000ea80000100800 */
[----:B------:R-:W0:Y:S04]  /*aaf0*/  LDSM.16.M88.4 R24, [R0+UR10+0x4000] ;  /* 0x0040000a0018783b */ /* 0x000e280008000200 */
[----:B------:R-:W1:Y:S04]  /*ab00*/  LDSM.16.MT88.4 R32, [R156+UR10] ;  /* 0x0000000a9c20783b */ /* 0x000e680008004200 */
[----:B------:R-:W4:Y:S04]  /*ab10*/  LDSM.16.MT88.4 R40, [R156+UR10+0x400] ;  /* 0x0004000a9c28783b */ /* 0x000f280008004200 */
[----:B------:R-:W5:Y:S04]  /*ab20*/  LDSM.16.MT88.4 R28, [R2+UR10] ;  /* 0x0000000a021c783b */ /* 0x000f680008004200 */
[----:B------:R-:W5:Y:S04]  /*ab30*/  LDSM.16.MT88.4 R36, [R2+UR10+0x400] ;  /* 0x0004000a0224783b */ /* 0x000f680008004200 */
[----:B------:R-:W3:Y:S04]  /*ab40*/  LDSM.16.M88.4 R124, [R0+UR10+0x6000] ;  /* 0x0060000a007c783b */ /* 0x000ee80008000200 */
[----:B------:R-:W-:Y:S04]  /*ab50*/  LDSM.16.MT88.4 R140, [R156+UR10+0x800] ;  /* 0x0008000a9c8c783b */ /* 0x000fe80008004200 */
[----:B------:R-:W-:Y:S04]  /*ab60*/  LDSM.16.MT88.4 R136, [R156+UR10+0xc00] ;  /* 0x000c000a9c88783b */ /* 0x000fe80008004200 */
[----:B------:R-:W2:Y:S04]  /*ab70*/  LDL R160, [R1+0x598] ;  /* 0x0005980001a07983 */ /* 0x000ea80000100800 */
[----:B------:R-:W2:Y:S01]  /*ab80*/  LDL R171, [R1+0x5a0] ;  /* 0x0005a00001ab7983 */ /* 0x000ea20000100800 */
[----:B0-----:R-:W-:-:S03]  /*ab90*/  F2FP.F16.E4M3.UNPACK_B R128, R24 ;  /* 0x00000018ff80723e */ /* 0x001fc600020006ff */
[----:B------:R-:W2:Y:S01]  /*aba0*/  LDL R170, [R1+0x5b4] ;  /* 0x0005b40001aa7983 */ /* 0x000ea20000100800 */
[----:B------:R-:W-:Y:S01]  /*abb0*/  F2FP.F16.E4M3.UNPACK_B R129, R25 ;  /* 0x00000019ff81723e */ /* 0x000fe200020006ff */
[----:B-1----:R-:W-:Y:S02]  /*abc0*/  IMAD.MOV.U32 R20, RZ, RZ, R32 ;  /* 0x000000ffff147224 */ /* 0x002fe400078e0020 */
[----:B------:R-:W2:Y:S01]  /*abd0*/  LDL R167, [R1+0x5c4] ;  /* 0x0005c40001a77983 */ /* 0x000ea20000100800 */
[----:B------:R-:W-:Y:S02]  /*abe0*/  IMAD.MOV.U32 R21, RZ, RZ, R34 ;  /* 0x000000ffff157224 */ /* 0x000fe400078e0022 */
[----:B----4-:R-:W-:Y:S01]  /*abf0*/  IMAD.MOV.U32 R22, RZ, RZ, R40 ;  /* 0x000000ffff167224 */ /* 0x010fe200078e0028 */
[----:B------:R-:W4:Y:S01]  /*ac00*/  LDL R194, [R1+0x5dc] ;  /* 0x0005dc0001c27983 */ /* 0x000f220000100800 */
[----:B------:R-:W-:Y:S02]  /*ac10*/  IMAD.MOV.U32 R23, RZ, RZ, R42 ;  /* 0x000000ffff177224 */ /* 0x000fe400078e002a */
[----:B-----5:R-:W-:Y:S01]  /*ac20*/  IMAD.MOV.U32 R16, RZ, RZ, R28 ;  /* 0x000000ffff107224 */ /* 0x020fe200078e001c */
[----:B------:R-:W5:Y:S01]  /*ac30*/  LDL R182, [R1+0x5d8] ;  /* 0x0005d80001b67983 */ /* 0x000f620000100800 */
[----:B------:R-:W-:-:S02]  /*ac40*/  IMAD.MOV.U32 R17, RZ, RZ, R30 ;  /* 0x000000ffff117224 */ /* 0x000fc400078e001e */
[----:B------:R-:W-:Y:S01]  /*ac50*/  IMAD.MOV.U32 R18, RZ, RZ, R36 ;  /* 0x000000ffff127224 */ /* 0x000fe200078e0024 */
[----:B------:R-:W2:Y:S01]  /*ac60*/  LDL R192, [R1+0x5e4] ;  /* 0x0005e40001c07983 */ /* 0x000ea20000100800 */
[----:B------:R-:W-:Y:S01]  /*ac70*/  IMAD.MOV.U32 R19, RZ, RZ, R38 ;  /* 0x000000ffff137224 */ /* 0x000fe200078e0026 */
[-C--:B------:R-:W-:Y:S02]  /*ac80*/  HMMA.16816.F32 R120, R20, R128.reuse, RZ ;  /* 0x000000801478723c */ /* 0x080fe400000018ff */
[----:B------:R-:W2:Y:S04]  /*ac90*/  LDL R184, [R1+0x5e0] ;  /* 0x0005e00001b87983 */ /* 0x000ea80000100800 */
[----:B------:R-:W2:Y:S02]  /*aca0*/  LDL R186, [R1+0x5ec] ;  /* 0x0005ec0001ba7983 */ /* 0x000ea40000100800 */
[----:B------:R-:W-:Y:S01]  /*acb0*/  HMMA.16816.F32 R128, R16, R128, RZ ;  /* 0x000000801080723c */ /* 0x000fe200000018ff */
[----:B------:R-:W-:Y:S01]  /*acc0*/  F2FP.F16.E4M3.UNPACK_B R24, R24.H1 ;  /* 0x00000018ff18723e */ /* 0x000fe200030006ff */
[----:B------:R-:W-:Y:S01]  /*acd0*/  IMAD.MOV.U32 R16, RZ, RZ, R33 ;  /* 0x000000ffff107224 */ /* 0x000fe200078e0021 */
[----:B------:R-:W-:Y:S01]  /*ace0*/  F2FP.F16.E4M3.UNPACK_B R25, R25.H1 ;  /* 0x00000019ff19723e */ /* 0x000fe200030006ff */
[----:B------:R-:W-:Y:S01]  /*acf0*/  IMAD.MOV.U32 R17, RZ, RZ, R35 ;  /* 0x000000ffff117224 */ /* 0x000fe200078e0023 */
[----:B------:R-:W2:Y:S01]  /*ad00*/  LDL R188, [R1+0x5f0] ;  /* 0x0005f00001bc7983 */ /* 0x000ea20000100800 */
[----:B------:R-:W-:-:S02]  /*ad10*/  IMAD.MOV.U32 R18, RZ, RZ, R41 ;  /* 0x000000ffff127224 */ /* 0x000fc400078e0029 */
[----:B------:R-:W-:Y:S01]  /*ad20*/  IMAD.MOV.U32 R19, RZ, RZ, R43 ;  /* 0x000000ffff137224 */ /* 0x000fe200078e002b */
[----:B------:R-:W2:Y:S01]  /*ad30*/  LDL R190, [R1+0x5fc] ;  /* 0x0005fc0001be7983 */ /* 0x000ea20000100800 */
[----:B------:R-:W-:Y:S02]  /*ad40*/  IMAD.MOV.U32 R20, RZ, RZ, R29 ;  /* 0x000000ffff147224 */ /* 0x000fe400078e001d */
[----:B------:R-:W-:Y:S01]  /*ad50*/  IMAD.MOV.U32 R21, RZ, RZ, R31 ;  /* 0x000000ffff157224 */ /* 0x000fe200078e001f */
[----:B------:R-:W2:Y:S01]  /*ad60*/  LDL R198, [R1+0x60c] ;  /* 0x00060c0001c67983 */ /* 0x000ea20000100800 */
[----:B------:R-:W-:Y:S02]  /*ad70*/  IMAD.MOV.U32 R22, RZ, RZ, R37 ;  /* 0x000000ffff167224 */ /* 0x000fe400078e0025 */
[----:B------:R-:W-:Y:S01]  /*ad80*/  IMAD.MOV.U32 R23, RZ, RZ, R39 ;  /* 0x000000ffff177224 */ /* 0x000fe200078e0027 */
[-C--:B------:R-:W-:Y:S01]  /*ad90*/  HMMA.16816.F32 R120, R16, R24.reuse, R120 ;  /* 0x000000181078723c */ /* 0x080fe20000001878 */
[----:B------:R-:W0:Y:S04]  /*ada0*/  LDSM.16.MT88.4 R16, [R2+UR10+0x800] ;  /* 0x0008000a0210783b */ /* 0x000e280008004200 */
[----:B------:R-:W2:Y:S03]  /*adb0*/  LDL R202, [R1+0x654] ;  /* 0x0006540001ca7983 */ /* 0x000ea60000100800 */
[----:B------:R-:W-:Y:S01]  /*adc0*/  HMMA.16816.F32 R128, R20, R24, R128 ;  /* 0x000000181480723c */ /* 0x000fe20000001880 */
[----:B------:R-:W1:Y:S01]  /*add0*/  LDSM.16.MT88.4 R20, [R2+UR10+0xc00] ;  /* 0x000c000a0214783b */ /* 0x000e620008004200 */
[----:B---3--:R-:W-:Y:S01]  /*ade0*/  F2FP.F16.E4M3.UNPACK_B R6, R124 ;  /* 0x0000007cff06723e */ /* 0x008fe200020006ff */
[----:B------:R-:W-:Y:S01]  /*adf0*/  IMAD.MOV.U32 R44, RZ, RZ, R32 ;  /* 0x000000ffff2c7224 */ /* 0x000fe200078e0020 */
[----:B------:R-:W-:Y:S01]  /*ae00*/  F2FP.F16.E4M3.UNPACK_B R7, R125 ;  /* 0x0000007dff07723e */ /* 0x000fe200020006ff */
[----:B------:R-:W-:Y:S01]  /*ae10*/  IMAD.MOV.U32 R45, RZ, RZ, R34 ;  /* 0x000000ffff2d7224 */ /* 0x000fe200078e0022 */
[----:B------:R-:W3:Y:S01]  /*ae20*/  LDL R200, [R1+0x65c] ;  /* 0x00065c0001c87983 */ /* 0x000ee20000100800 */
        /* <DEDUP_REMOVED lines=8> */
[----:B------:R-:W-:Y:S01]  /*aeb0*/  HMMA.16816.F32 R44, R44, R6, RZ ;  /* 0x000000062c2c723c */ /* 0x000fe200000018ff */
[----:B------:R-:W-:-:S07]  /*aec0*/  IMAD.MOV.U32 R32, RZ, RZ, R33 ;  /* 0x000000ffff207224 */ /* 0x000fce00078e0021 */
[----:B------:R-:W-:Y:S01]  /*aed0*/  HMMA.16816.F32 R116, R116, R6, RZ ;  /* 0x000000067474723c */ /* 0x000fe200000018ff */
[----:B------:R-:W-:Y:S01]  /*aee0*/  IMAD.MOV.U32 R33, RZ, RZ, R35 ;  /* 0x000000ffff217224 */ /* 0x000fe200078e0023 */
[----:B------:R-:W-:Y:S01]  /*aef0*/  F2FP.F16.E4M3.UNPACK_B R124, R124.H1 ;  /* 0x0000007cff7c723e */ /* 0x000fe200030006ff */
[----:B------:R-:W-:Y:S01]  /*af00*/  IMAD.MOV.U32 R34, RZ, RZ, R41 ;  /* 0x000000ffff227224 */ /* 0x000fe200078e0029 */
[----:B------:R-:W-:Y:S01]  /*af10*/  F2FP.F16.E4M3.UNPACK_B R125, R125.H1 ;  /* 0x0000007dff7d723e */ /* 0x000fe200030006ff */
[----:B------:R-:W-:Y:S02]  /*af20*/  IMAD.MOV.U32 R35, RZ, RZ, R43 ;  /* 0x000000ffff237224 */ /* 0x000fe400078e002b */
[----:B------:R-:W-:Y:S02]  /*af30*/  IMAD.MOV.U32 R28, RZ, RZ, R29 ;  /* 0x000000ffff1c7224 */ /* 0x000fe400078e001d */
[----:B------:R-:W-:Y:S02]  /*af40*/  IMAD.MOV.U32 R29, RZ, RZ, R31 ;  /* 0x000000ffff1d7224 */ /* 0x000fe400078e001f */
[----:B------:R-:W-:-:S02]  /*af50*/  IMAD.MOV.U32 R30, RZ, RZ, R37 ;  /* 0x000000ffff1e7224 */ /* 0x000fc400078e0025 */
[----:B------:R-:W-:Y:S01]  /*af60*/  IMAD.MOV.U32 R31, RZ, RZ, R39 ;  /* 0x000000ffff1f7224 */ /* 0x000fe200078e0027 */
[-C--:B------:R-:W-:Y:S01]  /*af70*/  HMMA.16816.F32 R32, R32, R124.reuse, R44 ;  /* 0x0000007c2020723c */ /* 0x080fe2000000182c */
[-C--:B------:R-:W-:Y:S01]  /*af80*/  F2FP.F16.E4M3.UNPACK_B R6, R26.reuse ;  /* 0x0000001aff06723e */ /* 0x080fe200020006ff */
[----:B0-----:R-:W-:Y:S01]  /*af90*/  IMAD.MOV.U32 R40, RZ, RZ, R16 ;  /* 0x000000ffff287224 */ /* 0x001fe200078e0010 */
[-C--:B------:R-:W-:Y:S01]  /*afa0*/  F2FP.F16.E4M3.UNPACK_B R7, R27.reuse ;  /* 0x0000001bff07723e */ /* 0x080fe200020006ff */
[----:B------:R-:W-:Y:S01]  /*afb0*/  IMAD.MOV.U32 R41, RZ, RZ, R18 ;  /* 0x000000ffff297224 */ /* 0x000fe200078e0012 */
[----:B------:R-:W-:Y:S01]  /*afc0*/  F2FP.F16.E4M3.UNPACK_B R14, R26.H1 ;  /* 0x0000001aff0e723e */ /* 0x000fe200030006ff */
[----:B-1----:R-:W-:Y:S01]  /*afd0*/  IMAD.MOV.U32 R42, RZ, RZ, R20 ;  /* 0x000000ffff2a7224 */ /* 0x002fe200078e0014 */
[----:B------:R-:W-:Y:S01]  /*afe0*/  F2FP.F16.E4M3.UNPACK_B R15, R27.H1 ;  /* 0x0000001bff0f723e */ /* 0x000fe200030006ff */
[----:B------:R-:W-:Y:S01]  /*aff0*/  HMMA.16816.F32 R36, R28, R124, R116 ;  /* 0x0000007c1c24723c */ /* 0x000fe20000001874 */
[----:B------:R-:W-:Y:S01]  /*b000*/  IMAD.MOV.U32 R28, RZ, RZ, R140 ;  /* 0x000000ffff1c7224 */ /* 0x000fe200078e008c */
[----:B------:R-:W-:Y:S01]  /*b010*/  LDSM.16.M88.4 R24, [R3+UR10+0x4000] ;  /* 0x0040000a0318783b */ /* 0x000fe20008000200 */
[----:B------:R-:W-:-:S02]  /*b020*/  IMAD.MOV.U32 R29, RZ, RZ, R142 ;  /* 0x000000ffff1d7224 */ /* 0x000fc400078e008e */
[----:B------:R-:W-:Y:S01]  /*b030*/  IMAD.MOV.U32 R30, RZ, RZ, R136 ;  /* 0x000000ffff1e7224 */ /* 0x000fe200078e0088 */
[----:B------:R-:W-:Y:S01]  /*b040*/  LDSM.16.MT88.4 R44, [R156+UR10+0x1000] ;  /* 0x0010000a9c2c783b */ /* 0x000fe20008004200 */
[----:B------:R-:W-:Y:S02]  /*b050*/  IMAD.MOV.U32 R31, RZ, RZ, R138 ;  /* 0x000000ffff1f7224 */ /* 0x000fe400078e008a */
[----:B------:R-:W-:Y:S01]  /*b060*/  IMAD.MOV.U32 R43, RZ, RZ, R22 ;  /* 0x000000ffff2b7224 */ /* 0x000fe200078e0016 */
[----:B------:R-:W-:Y:S04]  /*b070*/  LDSM.16.MT88.4 R116, [R156+UR10+0x1400] ;  /* 0x0014000a9c74783b */ /* 0x000fe80008004200 */
[----:B------:R-:W-:Y:S01]  /*b080*/  HMMA.16816.F32 R28, R28, R6, R120 ;  /* 0x000000061c1c723c */ /* 0x000fe20000001878 */
[----:B------:R-:W-:-:S02]  /*b090*/  IMAD.MOV.U32 R120, RZ, RZ, R140 ;  /* 0x000000ffff787224 */ /* 0x000fc400078e008c */
[----:B------:R-:W-:Y:S02]  /*b0a0*/  IMAD.MOV.U32 R121, RZ, RZ, R142 ;  /* 0x000000ffff797224 */ /* 0x000fe400078e008e */
[----:B------:R-:W-:Y:S02]  /*b0b0*/  IMAD.MOV.U32 R122, RZ, RZ, R136 ;  /* 0x000000ffff7a7224 */ /* 0x000fe400078e0088 */
[----:B------:R-:W-:Y:S01]  /*b0c0*/  IMAD.MOV.U32 R123, RZ, RZ, R138 ;  /* 0x000000ffff7b7224 */ /* 0x000fe200078e008a */
[----:B------:R-:W-:Y:S01]  /*b0d0*/  HMMA.16816.F32 R128, R40, R6, R128 ;  /* 0x000000062880723c */ /* 0x000fe20000001880 */
[----:B------:R-:W-:Y:S01]  /*b0e0*/  F2FP.F16.E4M3.UNPACK_B R6, R126 ;  /* 0x0000007eff06723e */ /* 0x000fe200020006ff */
[----:B------:R-:W0:Y:S01]  /*b0f0*/  LDSM.16.MT88.4 R40, [R2+UR10+0x1400] ;  /* 0x0014000a0228783b */ /* 0x000e220008004200 */
[----:B------:R-:W-:-:S07]  /*b100*/  F2FP.F16.E4M3.UNPACK_B R7, R127 ;  /* 0x0000007fff07723e */ /* 0x000fce00020006ff */
[----:B------:R-:W-:Y:S01]  /*b110*/  HMMA.16816.F32 R120, R120, R6, R32 ;  /* 0x000000067878723c */ /* 0x000fe20000001820 */
[----:B------:R-:W-:Y:S02]  /*b120*/  IMAD.MOV.U32 R32, RZ, RZ, R16 ;  /* 0x000000ffff207224 */ /* 0x000fe400078e0010 */
[----:B------:R-:W-:Y:S02]  /*b130*/  IMAD.MOV.U32 R33, RZ, RZ, R18 ;  /* 0x000000ffff217224 */ /* 0x000fe400078e0012 */
[----:B------:R-:W-:Y:S02]  /*b140*/  IMAD.MOV.U32 R34, RZ, RZ, R20 ;  /* 0x000000ffff227224 */ /* 0x000fe400078e0014 */
[----:B------:R-:W-:-:S07]  /*b150*/  IMAD.MOV.U32 R35, RZ, RZ, R22 ;  /* 0x000000ffff237224 */ /* 0x000fce00078e0016 */
[----:B------:R-:W-:Y:S01]  /*b160*/  HMMA.16816.F32 R36, R32, R6, R36 ;  /* 0x000000062024723c */ /* 0x000fe20000001824 */
[----:B------:R-:W-:Y:S02]  /*b170*/  IMAD.MOV.U32 R32, RZ, RZ, R141 ;  /* 0x000000ffff207224 */ /* 0x000fe400078e008d */
[----:B------:R-:W-:Y:S02]  /*b180*/  IMAD.MOV.U32 R33, RZ, RZ, R143 ;  /* 0x000000ffff217224 */ /* 0x000fe400078e008f */
[----:B------:R-:W-:Y:S02]  /*b190*/  IMAD.MOV.U32 R34, RZ, RZ, R137 ;  /* 0x000000ffff227224 */ /* 0x000fe400078e0089 */
[----:B------:R-:W-:-:S07]  /*b1a0*/  IMAD.MOV.U32 R35, RZ, RZ, R139 ;  /* 0x000000ffff237224 */ /* 0x000fce00078e008b */
[----:B------:R-:W-:Y:S01]  /*b1b0*/  HMMA.16816.F32 R28, R32, R14, R28 ;  /* 0x0000000e201c723c */ /* 0x000fe2000000181c */
[----:B------:R-:W1:Y:S01]  /*b1c0*/  LDSM.16.MT88.4 R32, [R2+UR10+0x1000] ;  /* 0x0010000a0220783b */ /* 0x000e620008004200 */
[----:B------:R-:W-:Y:S02]  /*b1d0*/  F2FP.F16.E4M3.UNPACK_B R6, R126.H1 ;  /* 0x0000007eff06723e */ /* 0x000fe400030006ff */
[----:B------:R-:W-:Y:S02]  /*b1e0*/  F2FP.F16.E4M3.UNPACK_B R7, R127.H1 ;  /* 0x0000007fff07723e */ /* 0x000fe400030006ff */
[----:B------:R-:W1:Y:S01]  /*b1f0*/  LDSM.16.M88.4 R124, [R3+UR10+0x6000] ;  /* 0x0060000a037c783b */ /* 0x000e620008000200 */
[----:B------:R-:W-:Y:S02]  /*b200*/  IMAD.MOV.U32 R144, RZ, RZ, R17 ;  /* 0x000000ffff907224 */ /* 0x000fe400078e0011 */
[----:B------:R-:W-:Y:S02]  /*b210*/  IMAD.MOV.U32 R145, RZ, RZ, R19 ;  /* 0x000000ffff917224 */ /* 0x000fe400078e0013 */
[----:B------:R-:W-:-:S02]  /*b220*/  IMAD.MOV.U32 R146, RZ, RZ, R21 ;  /* 0x000000ffff927224 */ /* 0x000fc400078e0015 */
[----:B------:R-:W-:Y:S02]  /*b230*/  IMAD.MOV.U32 R147, RZ, RZ, R23 ;  /* 0x000000ffff937224 */ /* 0x000fe400078e0017 */
[----:B------:R-:W-:Y:S02]  /*b240*/  IMAD.MOV.U32 R140, RZ, RZ, R141 ;  /* 0x000000ffff8c7224 */ /* 0x000fe400078e008d */
[----:B------:R-:W-:Y:S02]  /*b250*/  IMAD.MOV.U32 R16, RZ, RZ, R17 ;  /* 0x000000ffff107224 */ /* 0x000fe400078e0011 */
[----:B------:R-:W-:Y:S02]  /*b260*/  IMAD.MOV.U32 R141, RZ, RZ, R143 ;  /* 0x000000ffff8d7224 */ /* 0x000fe400078e008f */
[----:B------:R-:W-:Y:S02]  /*b270*/  IMAD.MOV.U32 R17, RZ, RZ, R19 ;  /* 0x000000ffff117224 */ /* 0x000fe400078e0013 */
[----:B------:R-:W-:-:S02]  /*b280*/  IMAD.MOV.U32 R142, RZ, RZ, R137 ;  /* 0x000000ffff8e7224 */ /* 0x000fc400078e0089 */
[----:B------:R-:W-:Y:S02]  /*b290*/  IMAD.MOV.U32 R143, RZ, RZ, R139 ;  /* 0x000000ffff8f7224 */ /* 0x000fe400078e008b */
[----:B------:R-:W-:Y:S02]  /*b2a0*/  IMAD.MOV.U32 R18, RZ, RZ, R21 ;  /* 0x000000ffff127224 */ /* 0x000fe400078e0015 */
[----:B------:R-:W-:Y:S01]  /*b2b0*/  IMAD.MOV.U32 R19, RZ, RZ, R23 ;  /* 0x000000ffff137224 */ /* 0x000fe200078e0017 */
[----:B------:R-:W-:Y:S01]  /*b2c0*/  HMMA.16816.F32 R128, R144, R14, R128 ;  /* 0x0000000e9080723c */ /* 0x000fe20000001880 */
[----:B0-----:R-:W-:Y:S01]  /*b2d0*/  IMAD.MOV.U32 R138, RZ, RZ, R40 ;  /* 0x000000ffff8a7224 */ /* 0x001fe200078e0028 */
[----:B------:R-:W-:Y:S01]  /*b2e0*/  LDSM.16.MT88.4 R20, [R156+UR10+0x1c00] ;  /* 0x001c000a9c14783b */ /* 0x000fe20008004200 */
[----:B------:R-:W-:-:S03]  /*b2f0*/  IMAD.MOV.U32 R139, RZ, RZ, R42 ;  /* 0x000000ffff8b7224 */ /* 0x000fc600078e002a */
[----:B------:R-:W-:Y:S02]  /*b300*/  LDSM.16.MT88.4 R144, [R2+UR10+0x2400] ;  /* 0x0024000a0290783b */ /* 0x000fe40008004200 */
[----:B------:R-:W-:Y:S01]  /*b310*/  HMMA.16816.F32 R140, R140, R6, R120 ;  /* 0x000000068c8c723c */ /* 0x000fe20000001878 */
[----:B------:R-:W-:Y:S02]  /*b320*/  F2FP.F16.E4M3.UNPACK_B R120, R24 ;  /* 0x00000018ff78723e */ /* 0x000fe400020006ff */
[----:B------:R-:W-:-:S05]  /*b330*/  F2FP.F16.E4M3.UNPACK_B R121, R25 ;  /* 0x00000019ff79723e */ /* 0x000fca00020006ff */
[----:B------:R-:W-:Y:S01]  /*b340*/  HMMA.16816.F32 R36, R16, R6, R36 ;  /* 0x000000061024723c */ /* 0x000fe20000001824 */
[----:B------:R-:W-:Y:S02]  /*b350*/  IMAD.MOV.U32 R16, RZ, RZ, R44 ;  /* 0x000000ffff107224 */ /* 0x000fe400078e002c */
[----:B------:R-:W-:Y:S02]  /*b360*/  IMAD.MOV.U32 R17, RZ, RZ, R46 ;  /* 0x000000ffff117224 */ /* 0x000fe400078e002e */
[----:B------:R-:W-:Y:S02]  /*b370*/  IMAD.MOV.U32 R18, RZ, RZ, R116 ;  /* 0x000000ffff127224 */ /* 0x000fe400078e0074 */
[----:B------:R-:W-:-:S07]  /*b380*/  IMAD.MOV.U32 R19, RZ, RZ, R118 ;  /* 0x000000ffff137224 */ /* 0x000fce00078e0076 */
[----:B------:R-:W-:Y:S01]  /*b390*/  HMMA.16816.F32 R28, R16, R120, R28 ;  /* 0x00000078101c723c */ /* 0x000fe2000000181c */
[----:B-1----:R-:W-:Y:S02]  /*b3a0*/  IMAD.MOV.U32 R16, RZ, RZ, R32 ;  /* 0x000000ffff107224 */ /* 0x002fe400078e0020 */
[----:B------:R-:W-:Y:S02]  /*b3b0*/  IMAD.MOV.U32 R17, RZ, RZ, R34 ;  /* 0x000000ffff117224 */ /* 0x000fe400078e0022 */
[----:B------:R-:W-:Y:S02]  /*b3c0*/  IMAD.MOV.U32 R18, RZ, RZ, R40 ;  /* 0x000000ffff127224 */ /* 0x000fe400078e0028 */
[----:B------:R-:W-:Y:S01]  /*b3d0*/  IMAD.MOV.U32 R19, RZ, RZ, R42 ;  /* 0x000000ffff137224 */ /* 0x000fe200078e002a */
[----:B------:R-:W-:Y:S01]  /*b3e0*/  F2FP.F16.E4M3.UNPACK_B R6, R124 ;  /* 0x0000007cff06723e */ /* 0x000fe200020006ff */
[----:B------:R-:W-:Y:S01]  /*b3f0*/  IMAD.MOV.U32 R136, RZ, RZ, R32 ;  /* 0x000000ffff887224 */ /* 0x000fe200078e0020 */
[----:B------:R-:W-:-:S04]  /*b400*/  F2FP.F16.E4M3.UNPACK_B R7, R125 ;  /* 0x0000007dff07723e */ /* 0x000fc800020006ff */
[----:B------:R-:W-:Y:S01]  /*b410*/  HMMA.16816.F32 R120, R16, R120, R128 ;  /* 0x000000781078723c */ /* 0x000fe20000001880 */
        /* <DEDUP_REMOVED lines=8> */
[----:B------:R-:W-:Y:S02]  /*b4a0*/  IMAD.MOV.U32 R17, RZ, RZ, R47 ;  /* 0x000000ffff117224 */ /* 0x000fe400078e002f */
[----:B------:R-:W-:Y:S02]  /*b4b0*/  IMAD.MOV.U32 R18, RZ, RZ, R117 ;  /* 0x000000ffff127224 */ /* 0x000fe400078e0075 */
[----:B------:R-:W-:Y:S01]  /*b4c0*/  IMAD.MOV.U32 R19, RZ, RZ, R119 ;  /* 0x000000ffff137224 */ /* 0x000fe200078e0077 */
[-C--:B------:R-:W-:Y:S08]  /*b4d0*/  HMMA.16816.F32 R128, R128, R6.reuse, R140 ;  /* 0x000000068080723c */ /* 0x080ff0000000188c */
[----:B------:R-:W-:Y:S01]  /*b4e0*/  HMMA.16816.F32 R136, R136, R6, R36 ;  /* 0x000000068888723c */ /* 0x000fe20000001824 */
[----:B------:R-:W0:Y:S07]  /*b4f0*/  LDSM.16.MT88.4 R36, [R156+UR10+0x1800] ;  /* 0x0018000a9c24783b */ /* 0x000e2e0008004200 */
[----:B------:R-:W-:Y:S01]  /*b500*/  HMMA.16816.F32 R140, R16, R24, R28 ;  /* 0x00000018108c723c */ /* 0x000fe2000000181c */
[----:B------:R-:W-:Y:S01]  /*b510*/  IMAD.MOV.U32 R16, RZ, RZ, R33 ;  /* 0x000000ffff107224 */ /* 0x000fe200078e0021 */
[----:B------:R-:W1:Y:S01]  /*b520*/  LDSM.16.MT88.4 R28, [R2+UR10+0x1800] ;  /* 0x0018000a021c783b */ /* 0x000e620008004200 */
[----:B------:R-:W-:-:S02]  /*b530*/  IMAD.MOV.U32 R17, RZ, RZ, R35 ;  /* 0x000000ffff117224 */ /* 0x000fc400078e0023 */
[----:B------:R-:W-:Y:S02]  /*b540*/  IMAD.MOV.U32 R18, RZ, RZ, R41 ;  /* 0x000000ffff127224 */ /* 0x000fe400078e0029 */
[----:B------:R-:W-:-:S07]  /*b550*/  IMAD.MOV.U32 R19, RZ, RZ, R43 ;  /* 0x000000ffff137224 */ /* 0x000fce00078e002b */
[----:B------:R-:W-:Y:S01]  /*b560*/  HMMA.16816.F32 R120, R16, R24, R120 ;  /* 0x000000181078723c */ /* 0x000fe20000001878 */
[----:B------:R-:W4:Y:S01]  /*b570*/  LDSM.16.MT88.4 R16, [R2+UR10+0x1c00] ;  /* 0x001c000a0210783b */ /* 0x000f220008004200 */
[----:B------:R-:W-:Y:S01]  /*b580*/  IMAD.MOV.U32 R32, RZ, RZ, R33 ;  /* 0x000000ffff207224 */ /* 0x000fe200078e0021 */
[----:B------:R-:W-:Y:S01]  /*b590*/  F2FP.F16.E4M3.UNPACK_B R124, R124.H1 ;  /* 0x0000007cff7c723e */ /* 0x000fe200030006ff */
[----:B------:R-:W-:Y:S01]  /*b5a0*/  IMAD.MOV.U32 R33, RZ, RZ, R35 ;  /* 0x000000ffff217224 */ /* 0x000fe200078e0023 */
[----:B------:R-:W-:Y:S01]  /*b5b0*/  F2FP.F16.E4M3.UNPACK_B R125, R125.H1 ;  /* 0x0000007dff7d723e */ /* 0x000fe200030006ff */
[----:B------:R-:W-:Y:S02]  /*b5c0*/  IMAD.MOV.U32 R34, RZ, RZ, R41 ;  /* 0x000000ffff227224 */ /* 0x000fe400078e0029 */
[----:B------:R-:W-:Y:S02]  /*b5d0*/  IMAD.MOV.U32 R35, RZ, RZ, R43 ;  /* 0x000000ffff237224 */ /* 0x000fe400078e002b */
[----:B------:R-:W-:-:S02]  /*b5e0*/  IMAD.MOV.U32 R44, RZ, RZ, R45 ;  /* 0x000000ffff2c7224 */ /* 0x000fc400078e002d */
[----:B------:R-:W-:Y:S02]  /*b5f0*/  IMAD.MOV.U32 R45, RZ, RZ, R47 ;  /* 0x000000ffff2d7224 */ /* 0x000fe400078e002f */
[----:B------:R-:W-:Y:S02]  /*b600*/  IMAD.MOV.U32 R46, RZ, RZ, R117 ;  /* 0x000000ffff2e7224 */ /* 0x000fe400078e0075 */
[----:B------:R-:W-:Y:S01]  /*b610*/  IMAD.MOV.U32 R47, RZ, RZ, R119 ;  /* 0x000000ffff2f7224 */ /* 0x000fe200078e0077 */
[-C--:B------:R-:W-:Y:S01]  /*b620*/  HMMA.16816.F32 R136, R32, R124.reuse, R136 ;  /* 0x0000007c2088723c */ /* 0x080fe20000001888 */
[----:B------:R-:W-:Y:S01]  /*b630*/  F2FP.F16.E4M3.UNPACK_B R40, R26 ;  /* 0x0000001aff28723e */ /* 0x000fe200020006ff */
[----:B0-----:R-:W-:Y:S01]  /*b640*/  IMAD.MOV.U32 R32, RZ, RZ, R36 ;  /* 0x000000ffff207224 */ /* 0x001fe200078e0024 */
[----:B------:R-:W-:Y:S01]  /*b650*/  F2FP.F16.E4M3.UNPACK_B R41, R27 ;  /* 0x0000001bff29723e */ /* 0x000fe200020006ff */
[----:B------:R-:W-:Y:S01]  /*b660*/  IMAD.MOV.U32 R33, RZ, RZ, R38 ;  /* 0x000000ffff217224 */ /* 0x000fe200078e0026 */
[----:B------:R-:W-:Y:S01]  /*b670*/  F2FP.F16.E4M3.UNPACK_B R24, R126 ;  /* 0x0000007eff18723e */ /* 0x000fe200020006ff */
[----:B------:R-:W-:Y:S01]  /*b680*/  IMAD.MOV.U32 R34, RZ, RZ, R20 ;  /* 0x000000ffff227224 */ /* 0x000fe200078e0014 */
[----:B------:R-:W-:Y:S01]  /*b690*/  F2FP.F16.E4M3.UNPACK_B R25, R127 ;  /* 0x0000007fff19723e */ /* 0x000fe200020006ff */
[----:B------:R-:W-:Y:S01]  /*b6a0*/  IMAD.MOV.U32 R35, RZ, RZ, R22 ;  /* 0x000000ffff237224 */ /* 0x000fe200078e0016 */
[----:B------:R-:W-:Y:S01]  /*b6b0*/  HMMA.16816.F32 R44, R44, R124, R128 ;  /* 0x0000007c2c2c723c */ /* 0x000fe20000001880 */
[----:B------:R-:W-:Y:S01]  /*b6c0*/  F2FP.F16.E4M3.UNPACK_B R6, R26.H1 ;  /* 0x0000001aff06723e */ /* 0x000fe200030006ff */
[----:B------:R-:W0:Y:S06]  /*b6d0*/  LDSM.16.MT88.4 R116, [R156+UR10+0x2000] ;  /* 0x0020000a9c74783b */ /* 0x000e2c0008004200 */
[----:B------:R-:W-:Y:S01]  /*b6e0*/  HMMA.16816.F32 R128, R32, R40, R140 ;  /* 0x000000282080723c */ /* 0x000fe2000000188c */
[----:B-1----:R-:W-:Y:S01]  /*b6f0*/  IMAD.MOV.U32 R32, RZ, RZ, R28 ;  /* 0x000000ffff207224 */ /* 0x002fe200078e001c */
[----:B------:R-:W-:Y:S01]  /*b700*/  F2FP.F16.E4M3.UNPACK_B R7, R27.H1 ;  /* 0x0000001bff07723e */ /* 0x000fe200030006ff */
[----:B------:R-:W-:Y:S01]  /*b710*/  IMAD.MOV.U32 R33, RZ, RZ, R30 ;  /* 0x000000ffff217224 */ /* 0x000fe200078e001e */
[----:B------:R-:W-:Y:S01]  /*b720*/  LDSM.16.MT88.4 R140, [R2+UR10+0x2000] ;  /* 0x0020000a028c783b */ /* 0x000fe20008004200 */
[----:B----4-:R-:W-:-:S02]  /*b730*/  IMAD.MOV.U32 R34, RZ, RZ, R16 ;  /* 0x000000ffff227224 */ /* 0x010fc400078e0010 */
[----:B------:R-:W-:-:S07]  /*b740*/  IMAD.MOV.U32 R35, RZ, RZ, R18 ;  /* 0x000000ffff237224 */ /* 0x000fce00078e0012 */
[----:B------:R-:W-:Y:S01]  /*b750*/  HMMA.16816.F32 R40, R32, R40, R120 ;  /* 0x000000282028723c */ /* 0x000fe20000001878 */
[----:B------:R-:W-:Y:S01]  /*b760*/  IMAD.MOV.U32 R32, RZ, RZ, R36 ;  /* 0x000000ffff207224 */ /* 0x000fe200078e0024 */
[----:B------:R-:W-:Y:S01]  /*b770*/  LDSM.16.MT88.4 R120, [R156+UR10+0x2400] ;  /* 0x0024000a9c78783b */ /* 0x000fe20008004200 */
        /* <DEDUP_REMOVED lines=9> */
[----:B------:R-:W1:Y:S01]  /*b810*/  LDSM.16.M88.4 R44, [R0+UR10+0x4080] ;  /* 0x0040800a002c783b */ /* 0x000e620008000200 */
[--C-:B------:R-:W-:Y:S02]  /*b820*/  IMAD.MOV.U32 R136, RZ, RZ, R37.reuse ;  /* 0x000000ffff887224 */ /* 0x100fe400078e0025 */
[----:B------:R-:W-:Y:S02]  /*b830*/  IMAD.MOV.U32 R36, RZ, RZ, R37 ;  /* 0x000000ffff247224 */ /* 0x000fe400078e0025 */
[--C-:B------:R-:W-:Y:S02]  /*b840*/  IMAD.MOV.U32 R137, RZ, RZ, R39.reuse ;  /* 0x000000ffff897224 */ /* 0x100fe400078e0027 */
[----:B------:R-:W-:Y:S02]  /*b850*/  IMAD.MOV.U32 R37, RZ, RZ, R39 ;  /* 0x000000ffff257224 */ /* 0x000fe400078e0027 */
[----:B------:R-:W-:-:S02]  /*b860*/  IMAD.MOV.U32 R138, RZ, RZ, R21 ;  /* 0x000000ffff8a7224 */ /* 0x000fc400078e0015 */
[----:B------:R-:W-:Y:S02]  /*b870*/  IMAD.MOV.U32 R139, RZ, RZ, R23 ;  /* 0x000000ffff8b7224 */ /* 0x000fe400078e0017 */
[----:B------:R-:W-:Y:S02]  /*b880*/  IMAD.MOV.U32 R38, RZ, RZ, R21 ;  /* 0x000000ffff267224 */ /* 0x000fe400078e0015 */
[----:B------:R-:W-:Y:S02]  /*b890*/  IMAD.MOV.U32 R39, RZ, RZ, R23 ;  /* 0x000000ffff277224 */ /* 0x000fe400078e0017 */
[----:B------:R-:W4:Y:S01]  /*b8a0*/  LDSM.16.M88.4 R20, [R0+UR10+0x6080] ;  /* 0x0060800a0014783b */ /* 0x000f220008000200 */
[----:B------:R-:W-:Y:S01]  /*b8b0*/  HMMA.16816.F32 R128, R136, R6, R128 ;  /* 0x000000068880723c */ /* 0x000fe20000001880 */
[----:B------:R-:W-:Y:S02]  /*b8c0*/  IMAD.MOV.U32 R136, RZ, RZ, R29 ;  /* 0x000000ffff887224 */ /* 0x000fe400078e001d */
[----:B------:R-:W-:-:S02]  /*b8d0*/  IMAD.MOV.U32 R137, RZ, RZ, R31 ;  /* 0x000000ffff897224 */ /* 0x000fc400078e001f */
[----:B------:R-:W-:Y:S02]  /*b8e0*/  IMAD.MOV.U32 R138, RZ, RZ, R17 ;  /* 0x000000ffff8a7224 */ /* 0x000fe400078e0011 */
[----:B------:R-:W-:Y:S01]  /*b8f0*/  IMAD.MOV.U32 R139, RZ, RZ, R19 ;  /* 0x000000ffff8b7224 */ /* 0x000fe200078e0013 */
[----:B------:R-:W-:Y:S01]  /*b900*/  F2FP.F16.E4M3.UNPACK_B R126, R126.H1 ;  /* 0x0000007eff7e723e */ /* 0x000fe200030006ff */
[----:B------:R-:W-:Y:S01]  /*b910*/  IMAD.MOV.U32 R28, RZ, RZ, R29 ;  /* 0x000000ffff1c7224 */ /* 0x000fe200078e001d */
[----:B------:R-:W-:Y:S01]  /*b920*/  F2FP.F16.E4M3.UNPACK_B R127, R127.H1 ;  /* 0x0000007fff7f723e */ /* 0x000fe200030006ff */
[----:B------:R-:W-:-:S03]  /*b930*/  IMAD.MOV.U32 R29, RZ, RZ, R31 ;  /* 0x000000ffff1d7224 */ /* 0x000fc600078e001f */
[----:B------:R-:W-:Y:S01]  /*b940*/  HMMA.16816.F32 R40, R136, R6, R40 ;  /* 0x000000068828723c */ /* 0x000fe20000001828 */
[----:B------:R-:W-:Y:S02]  /*b950*/  IMAD.MOV.U32 R30, RZ, RZ, R17 ;  /* 0x000000ffff1e7224 */ /* 0x000fe400078e0011 */
[----:B------:R-:W-:Y:S02]  /*b960*/  IMAD.MOV.U32 R31, RZ, RZ, R19 ;  /* 0x000000ffff1f7224 */ /* 0x000fe400078e0013 */
[----:B0-----:R-:W-:Y:S02]  /*b970*/  IMAD.MOV.U32 R16, RZ, RZ, R116 ;  /* 0x000000ffff107224 */ /* 0x001fe400078e0074 */
[----:B------:R-:W-:Y:S01]  /*b980*/  IMAD.MOV.U32 R17, RZ, RZ, R118 ;  /* 0x000000ffff117224 */ /* 0x000fe200078e0076 */
[-C--:B-1----:R-:W-:Y:S01]  /*b990*/  F2FP.F16.E4M3.UNPACK_B R6, R44.reuse ;  /* 0x0000002cff06723e */ /* 0x082fe200020006ff */
[----:B------:R-:W-:Y:S01]  /*b9a0*/  IMAD.MOV.U32 R18, RZ, RZ, R120 ;  /* 0x000000ffff127224 */ /* 0x000fe200078e0078 */
[-C--:B------:R-:W-:Y:S01]  /*b9b0*/  F2FP.F16.E4M3.UNPACK_B R7, R45.reuse ;  /* 0x0000002dff07723e */ /* 0x080fe200020006ff */
[----:B------:R-:W-:Y:S01]  /*b9c0*/  IMAD.MOV.U32 R19, RZ, RZ, R122 ;  /* 0x000000ffff137224 */ /* 0x000fe200078e007a */
[----:B------:R-:W-:Y:S01]  /*b9d0*/  HMMA.16816.F32 R36, R36, R126, R32 ;  /* 0x0000007e2424723c */ /* 0x000fe20000001820 */
[----:B------:R-:W-:Y:S01]  /*b9e0*/  F2FP.F16.E4M3.UNPACK_B R44, R44.H1 ;  /* 0x0000002cff2c723e */ /* 0x000fe200030006ff */
[----:B------:R-:W-:Y:S01]  /*b9f0*/  IMAD.MOV.U32 R124, RZ, RZ, R140 ;  /* 0x000000ffff7c7224 */ /* 0x000fe200078e008c */
[----:B------:R-:W-:Y:S01]  /*ba00*/  F2FP.F16.E4M3.UNPACK_B R45, R45.H1 ;  /* 0x0000002dff2d723e */ /* 0x000fe200030006ff */
[----:B------:R-:W-:Y:S01]  /*ba10*/  IMAD.MOV.U32 R125, RZ, RZ, R142 ;  /* 0x000000ffff7d7224 */ /* 0x000fe200078e008e */
[----:B------:R-:W0:Y:S03]  /*ba20*/  LDSM.16.MT88.4 R32, [R156+UR10+0x2800] ;  /* 0x0028000a9c20783b */ /* 0x000e260008004200 */
[----:B------:R-:W-:Y:S01]  /*ba30*/  HMMA.16816.F32 R128, R16, R6, R128 ;  /* 0x000000061080723c */ /* 0x000fe20000001880 */
[----:B------:R-:W-:-:S02]  /*ba40*/  IMAD.MOV.U32 R16, RZ, RZ, R140 ;  /* 0x000000ffff107224 */ /* 0x000fc400078e008c */
[----:B------:R-:W-:Y:S02]  /*ba50*/  IMAD.MOV.U32 R17, RZ, RZ, R142 ;  /* 0x000000ffff117224 */ /* 0x000fe400078e008e */
[----:B------:R-:W-:Y:S02]  /*ba60*/  IMAD.MOV.U32 R18, RZ, RZ, R144 ;  /* 0x000000ffff127224 */ /* 0x000fe400078e0090 */
[----:B------:R-:W-:Y:S01]  /*ba70*/  IMAD.MOV.U32 R19, RZ, RZ, R146 ;  /* 0x000000ffff137224 */ /* 0x000fe200078e0092 */
[----:B------:R-:W-:Y:S08]  /*ba80*/  HMMA.16816.F32 R24, R28, R126, R24 ;  /* 0x0000007e1c18723c */ /* 0x000ff00000001818 */
[----:B------:R-:W-:Y:S01]  /*ba90*/  HMMA.16816.F32 R40, R16, R6, R40 ;  /* 0x000000061028723c */ /* 0x000fe20000001828 */
[----:B----4-:R-:W-:Y:S01]  /*baa0*/  F2FP.F16.E4M3.UNPACK_B R6, R20 ;  /* 0x00000014ff06723e */ /* 0x010fe200020006ff */
[----:B------:R-:W-:Y:S01]  /*bab0*/  IMAD.MOV.U32 R16, RZ, RZ, R116 ;  /* 0x000000ffff107224 */ /* 0x000fe200078e0074 */
[----:B------:R-:W-:Y:S01]  /*bac0*/  F2FP.F16.E4M3.UNPACK_B R7, R21 ;  /* 0x00000015ff07723e */ /* 0x000fe200020006ff */
[----:B------:R-:W-:Y:S01]  /*bad0*/  IMAD.MOV.U32 R17, RZ, RZ, R118 ;  /* 0x000000ffff117224 */ /* 0x000fe200078e0076 */
[----:B------:R-:W1:Y:S01]  /*bae0*/  LDSM.16.MT88.4 R28, [R156+UR10+0x2c00] ;  /* 0x002c000a9c1c783b */ /* 0x000e620008004200 */
[----:B------:R-:W-:-:S02]  /*baf0*/  IMAD.MOV.U32 R18, RZ, RZ, R120 ;  /* 0x000000ffff127224 */ /* 0x000fc400078e0078 */
[----:B------:R-:W-:-:S07]  /*bb00*/  IMAD.MOV.U32 R19, RZ, RZ, R122 ;  /* 0x000000ffff137224 */ /* 0x000fce00078e007a */
[----:B------:R-:W-:Y:S01]  /*bb10*/  HMMA.16816.F32 R36, R16, R6, R36 ;  /* 0x000000061024723c */ /* 0x000fe20000001824 */
[----:B------:R-:W-:Y:S02]  /*bb20*/  IMAD.MOV.U32 R16, RZ, RZ, R117 ;  /* 0x000000ffff107224 */ /* 0x000fe400078e0075 */
[----:B------:R-:W-:Y:S02]  /*bb30*/  IMAD.MOV.U32 R17, RZ, RZ, R119 ;  /* 0x000000ffff117224 */ /* 0x000fe400078e0077 */
[----:B------:R-:W-:Y:S02]  /*bb40*/  IMAD.MOV.U32 R18, RZ, RZ, R121 ;  /* 0x000000ffff127224 */ /* 0x000fe400078e0079 */
[----:B------:R-:W-:Y:S02]  /*bb50*/  IMAD.MOV.U32 R19, RZ, RZ, R123 ;  /* 0x000000ffff137224 */ /* 0x000fe400078e007b */
[----:B------:R-:W-:Y:S02]  /*bb60*/  IMAD.MOV.U32 R126, RZ, RZ, R144 ;  /* 0x000000ffff7e7224 */ /* 0x000fe400078e0090 */
[----:B------:R-:W-:-:S03]  /*bb70*/  IMAD.MOV.U32 R127, RZ, RZ, R146 ;  /* 0x000000ffff7f7224 */ /* 0x000fc600078e0092 */
[----:B------:R-:W-:Y:S01]  /*bb80*/  HMMA.16816.F32 R128, R16, R44, R128 ;  /* 0x0000002c1080723c */ /* 0x000fe20000001880 */
[----:B------:R-:W-:Y:S02]  /*bb90*/  IMAD.MOV.U32 R16, RZ, RZ, R141 ;  /* 0x000000ffff107224 */ /* 0x000fe400078e008d */
[----:B------:R-:W-:Y:S02]  /*bba0*/  IMAD.MOV.U32 R17, RZ, RZ, R143 ;  /* 0x000000ffff117224 */ /* 0x000fe400078e008f */
[----:B------:R-:W-:Y:S02]  /*bbb0*/  IMAD.MOV.U32 R18, RZ, RZ, R145 ;  /* 0x000000ffff127224 */ /* 0x000fe400078e0091 */
[----:B------:R-:W-:Y:S01]  /*bbc0*/  IMAD.MOV.U32 R19, RZ, RZ, R147 ;  /* 0x000000ffff137224 */ /* 0x000fe200078e0093 */
[----:B------:R-:W-:Y:S01]  /*bbd0*/  HMMA.16816.F32 R124, R124, R6, R24 ;  /* 0x000000067c7c723c */ /* 0x000fe20000001818 */
[----:B------:R-:W4:Y:S07]  /*bbe0*/  LDSM.16.MT88.4 R24, [R2+UR10+0x2800] ;  /* 0x0028000a0218783b */ /* 0x000f2e0008004200 */
[----:B------:R-:W-:Y:S01]  /*bbf0*/  HMMA.16816.F32 R40, R16, R44, R40 ;  /* 0x0000002c1028723c */ /* 0x000fe20000001828 */
[----:B------:R-:W2:Y:S01]  /*bc00*/  LDSM.16.MT88.4 R16, [R2+UR10+0x2c00] ;  /* 0x002c000a0210783b */ /* 0x000ea20008004200 */
[----:B------:R-:W-:Y:S01]  /*bc10*/  IMAD.MOV.U32 R116, RZ, RZ, R117 ;  /* 0x000000ffff747224 */ /* 0x000fe200078e0075 */
[----:B------:R-:W-:Y:S01]  /*bc20*/  F2FP.F16.E4M3.UNPACK_B R20, R20.H1 ;  /* 0x00000014ff14723e */ /* 0x000fe200030006ff */
[----:B------:R-:W-:Y:S01]  /*bc30*/  IMAD.MOV.U32 R117, RZ, RZ, R119 ;  /* 0x000000ffff757224 */ /* 0x000fe200078e0077 */
[----:B------:R-:W-:Y:S01]  /*bc40*/  F2FP.F16.E4M3.UNPACK_B R21, R21.H1 ;  /* 0x00000015ff15723e */ /* 0x000fe200030006ff */
[----:B------:R-:W-:-:S02]  /*bc50*/  IMAD.MOV.U32 R118, RZ, RZ, R121 ;  /* 0x000000ffff767224 */ /* 0x000fc400078e0079 */
[----:B------:R-:W-:Y:S01]  /*bc60*/  IMAD.MOV.U32 R119, RZ, RZ, R123 ;  /* 0x000000ffff777224 */ /* 0x000fe200078e007b */
[----:B------:R-:W-:Y:S01]  /*bc70*/  F2FP.F16.E4M3.UNPACK_B R6, R46 ;  /* 0x0000002eff06723e */ /* 0x000fe200020006ff */
[----:B------:R-:W3:Y:S05]  /*bc80*/  LDSM.16.MT88.4 R120, [R156+UR10+0x3000] ;  /* 0x0030000a9c78783b */ /* 0x000eea0008004200 */
[----:B------:R-:W-:Y:S01]  /*bc90*/  HMMA.16816.F32 R36, R116, R20, R36 ;  /* 0x000000147424723c */ /* 0x000fe20000001824 */
[----:B------:R-:W-:Y:S02]  /*bca0*/  IMAD.MOV.U32 R116, RZ, RZ, R141 ;  /* 0x000000ffff747224 */ /* 0x000fe400078e008d */
[----:B------:R-:W-:-:S02]  /*bcb0*/  IMAD.MOV.U32 R117, RZ, RZ, R143 ;  /* 0x000000ffff757224 */ /* 0x000fc400078e008f */
[----:B------:R-:W-:Y:S01]  /*bcc0*/  IMAD.MOV.U32 R118, RZ, RZ, R145 ;  /* 0x000000ffff767224 */ /* 0x000fe200078e0091 */
[----:B------:R-:W-:Y:S01]  /*bcd0*/  F2FP.F16.E4M3.UNPACK_B R7, R47 ;  /* 0x0000002fff07723e */ /* 0x000fe200020006ff */
[----:B------:R-:W-:Y:S01]  /*bce0*/  IMAD.MOV.U32 R119, RZ, RZ, R147 ;  /* 0x000000ffff777224 */ /* 0x000fe200078e0093 */
[----:B------:R-:W-:Y:S01]  /*bcf0*/  F2FP.F16.E4M3.UNPACK_B R44, R22 ;  /* 0x00000016ff2c723e */ /* 0x000fe200020006ff */
[----:B------:R-:W-:Y:S01]  /*bd00*/  LDSM.16.MT88.4 R140, [R2+UR10+0x3000] ;  /* 0x0030000a028c783b */ /* 0x000fe20008004200 */
[----:B------:R-:W-:Y:S02]  /*bd10*/  F2FP.F16.E4M3.UNPACK_B R45, R23 ;  /* 0x00000017ff2d723e */ /* 0x000fe400020006ff */
[----:B------:R-:W-:Y:S01]  /*bd20*/  F2FP.F16.E4M3.UNPACK_B R14, R46.H1 ;  /* 0x0000002eff0e723e */ /* 0x000fe200030006ff */
[----:B------:R-:W-:Y:S01]  /*bd30*/  LDSM.16.MT88.4 R144, [R2+UR10+0x3400] ;  /* 0x0034000a0290783b */ /* 0x000fe20008004200 */
[----:B------:R-:W-:Y:S01]  /*bd40*/  HMMA.16816.F32 R124, R116, R20, R124 ;  /* 0x00000014747c723c */ /* 0x000fe2000000187c */
[----:B0-----:R-:W-:-:S02]  /*bd50*/  IMAD.MOV.U32 R116, RZ, RZ, R32 ;  /* 0x000000ffff747224 */ /* 0x001fc400078e0020 */
[----:B------:R-:W-:Y:S02]  /*bd60*/  IMAD.MOV.U32 R117, RZ, RZ, R34 ;  /* 0x000000ffff757224 */ /* 0x000fe400078e0022 */
[----:B-1----:R-:W-:Y:S02]  /*bd70*/  IMAD.MOV.U32 R118, RZ, RZ, R28 ;  /* 0x000000ffff767224 */ /* 0x002fe400078e001c */
[----:B------:R-:W-:-:S07]  /*bd80*/  IMAD.MOV.U32 R119, RZ, RZ, R30 ;  /* 0x000000ffff777224 */ /* 0x000fce00078e001e */
[----:B------:R-:W-:Y:S01]  /*bd90*/  HMMA.16816.F32 R128, R116, R6, R128 ;  /* 0x000000067480723c */ /* 0x000fe20000001880 */
[----:B----4-:R-:W-:Y:S02]  /*bda0*/  IMAD.MOV.U32 R116, RZ, RZ, R24 ;  /* 0x000000ffff747224 */ /* 0x010fe400078e0018 */
[----:B------:R-:W-:Y:S02]  /*bdb0*/  IMAD.MOV.U32 R117, RZ, RZ, R26 ;  /* 0x000000ffff757224 */ /* 0x000fe400078e001a */
[----:B--2---:R-:W-:Y:S02]  /*bdc0*/  IMAD.MOV.U32 R118, RZ, RZ, R16 ;  /* 0x000000ffff767224 */ /* 0x004fe400078e0010 */
[----:B------:R-:W-:-:S07]  /*bdd0*/  IMAD.MOV.U32 R119, RZ, RZ, R18 ;  /* 0x000000ffff777224 */ /* 0x000fce00078e0012 */
        /* <DEDUP_REMOVED lines=9> */
[----:B------:R-:W-:Y:S01]  /*be70*/  IMAD.MOV.U32 R119, RZ, RZ, R18 ;  /* 0x000000ffff777224 */ /* 0x000fe200078e0012 */
[----:B------:R-:W-:-:S06]  /*be80*/  F2FP.F16.E4M3.UNPACK_B R15, R47.H1 ;  /* 0x0000002fff0f723e */ /* 0x000fcc00030006ff */
[----:B------:R-:W-:Y:S01]  /*be90*/  HMMA.16816.F32 R44, R116, R44, R124 ;  /* 0x0000002c742c723c */ /* 0x000fe2000000187c */
[----:B------:R-:W-:Y:S04]  /*bea0*/  LDSM.16.M88.4 R116, [R3+UR10+0x4080] ;  /* 0x0040800a0374783b */ /* 0x000fe80008000200 */
[----:B------:R-:W0:Y:S01]  /*beb0*/  LDSM.16.MT88.4 R124, [R156+UR10+0x3400] ;  /* 0x0034000a9c7c783b */ /* 0x000e220008004200 */
[----:B------:R-:W-:Y:S01]  /*bec0*/  F2FP.F16.E4M3.UNPACK_B R6, R22.H1 ;  /* 0x00000016ff06723e */ /* 0x000fe200030006ff */
[----:B------:R-:W-:Y:S01]  /*bed0*/  IMAD.MOV.U32 R138, RZ, RZ, R29 ;  /* 0x000000ffff8a7224 */ /* 0x000fe200078e001d */
[----:B------:R-:W-:Y:S01]  /*bee0*/  F2FP.F16.E4M3.UNPACK_B R7, R23.H1 ;  /* 0x00000017ff07723e */ /* 0x000fe200030006ff */
[----:B------:R-:W-:Y:S02]  /*bef0*/  IMAD.MOV.U32 R139, RZ, RZ, R31 ;  /* 0x000000ffff8b7224 */ /* 0x000fe400078e001f */
[----:B------:R-:W-:-:S02]  /*bf00*/  IMAD.MOV.U32 R22, RZ, RZ, R29 ;  /* 0x000000ffff167224 */ /* 0x000fc400078e001d */
[----:B------:R-:W-:Y:S02]  /*bf10*/  IMAD.MOV.U32 R23, RZ, RZ, R31 ;  /* 0x000000ffff177224 */ /* 0x000fe400078e001f */
[----:B------:R1:W2:Y:S01]  /*bf20*/  LDSM.16.M88.4 R28, [R3+UR10+0x6080] ;  /* 0x0060800a031c783b */ /* 0x0002a20008000200 */
[----:B------:R-:W-:Y:S02]  /*bf30*/  IMAD.MOV.U32 R136, RZ, RZ, R33 ;  /* 0x000000ffff887224 */ /* 0x000fe400078e0021 */
[----:B------:R-:W-:Y:S02]  /*bf40*/  IMAD.MOV.U32 R137, RZ, RZ, R35 ;  /* 0x000000ffff897224 */ /* 0x000fe400078e0023 */
[----:B------:R-:W-:-:S05]  /*bf50*/  IMAD.MOV.U32 R20, RZ, RZ, R33 ;  /* 0x000000ffff147224 */ /* 0x000fca00078e0021 */
[----:B------:R-:W-:Y:S01]  /*bf60*/  HMMA.16816.F32 R128, R136, R14, R128 ;  /* 0x0000000e8880723c */ /* 0x000fe20000001880 */
        /* <DEDUP_REMOVED lines=10> */
[----:B---3--:R-:W-:Y:S01]  /*c010*/  IMAD.MOV.U32 R16, RZ, RZ, R120 ;  /* 0x000000ffff107224 */ /* 0x008fe200078e0078 */
[----:B------:R-:W3:Y:S01]  /*c020*/  LDSM.16.MT88.4 R24, [R156+UR10+0x3c00] ;  /* 0x003c000a9c18783b */ /* 0x000ee20008004200 */
[----:B------:R-:W-:Y:S02]  /*c030*/  IMAD.MOV.U32 R17, RZ, RZ, R122 ;  /* 0x000000ffff117224 */ /* 0x000fe400078e007a */
[----:B0-----:R-:W-:Y:S01]  /*c040*/  IMAD.MOV.U32 R18, RZ, RZ, R124 ;  /* 0x000000ffff127224 */ /* 0x001fe200078e007c */
[----:B-1----:R-:W-:Y:S01]  /*c050*/  F2FP.F16.E4M3.UNPACK_B R3, R119 ;  /* 0x00000077ff03723e */ /* 0x002fe200020006ff */
[----:B------:R-:W-:Y:S01]  /*c060*/  IMAD.MOV.U32 R19, RZ, RZ, R126 ;  /* 0x000000ffff137224 */ /* 0x000fe200078e007e */
[----:B------:R-:W-:Y:S01]  /*c070*/  HMMA.16816.F32 R20, R20, R6, R36 ;  /* 0x000000061414723c */ /* 0x000fe20000001824 */
[----:B------:R-:W-:Y:S01]  /*c080*/  LDSM.16.MT88.4 R36, [R2+UR10+0x3800] ;  /* 0x0038000a0224783b */ /* 0x000fe20008004200 */
[----:B------:R-:W-:-:S03]  /*c090*/  LEA R207, R205, UR9, 0x2 ;  /* 0x00000009cdcf7c11 */ /* 0x000fc6000f8e10ff */
[----:B------:R-:W4:Y:S03]  /*c0a0*/  LDL R136, [R1+0x53c] ;  /* 0x00053c0001887983 */ /* 0x000f260000100800 */
[----:B------:R-:W-:Y:S01]  /*c0b0*/  HMMA.16816.F32 R32, R32, R6, R44 ;  /* 0x000000062020723c */ /* 0x000fe2000000182c */
[----:B------:R-:W-:Y:S01]  /*c0c0*/  F2FP.F16.E4M3.UNPACK_B R6, R116 ;  /* 0x00000074ff06723e */ /* 0x000fe200020006ff */
[----:B------:R-:W4:Y:S01]  /*c0d0*/  LDL R139, [R1+0x560] ;  /* 0x00056000018b7983 */ /* 0x000f220000100800 */
[----:B------:R-:W-:-:S03]  /*c0e0*/  F2FP.F16.E4M3.UNPACK_B R7, R117 ;  /* 0x00000075ff07723e */ /* 0x000fc600020006ff */
[----:B------:R-:W4:Y:S04]  /*c0f0*/  LDL R137, [R1+0x574] ;  /* 0x0005740001897983 */ /* 0x000f280000100800 */
[----:B------:R-:W-:Y:S01]  /*c100*/  HMMA.16816.F32 R44, R16, R6, R128 ;  /* 0x00000006102c723c */ /* 0x000fe20000001880 */
[----:B------:R-:W-:Y:S01]  /*c110*/  IMAD.MOV.U32 R16, RZ, RZ, R140 ;  /* 0x000000ffff107224 */ /* 0x000fe200078e008c */
[----:B------:R-:W4:Y:S01]  /*c120*/  LDL R138, [R1+0x588] ;  /* 0x00058800018a7983 */ /* 0x000f220000100800 */
[----:B------:R-:W-:Y:S02]  /*c130*/  IMAD.MOV.U32 R17, RZ, RZ, R142 ;  /* 0x000000ffff117224 */ /* 0x000fe400078e008e */
[----:B------:R-:W-:Y:S02]  /*c140*/  IMAD.MOV.U32 R18, RZ, RZ, R144 ;  /* 0x000000ffff127224 */ /* 0x000fe400078e0090 */
[----:B------:R-:W-:-:S07]  /*c150*/  IMAD.MOV.U32 R19, RZ, RZ, R146 ;  /* 0x000000ffff137224 */ /* 0x000fce00078e0092 */
[----:B------:R-:W-:Y:S01]  /*c160*/  HMMA.16816.F32 R40, R16, R6, R40 ;  /* 0x000000061028723c */ /* 0x000fe20000001828 */
[----:B--2---:R-:W-:Y:S01]  /*c170*/  F2FP.F16.E4M3.UNPACK_B R6, R28 ;  /* 0x0000001cff06723e */ /* 0x004fe200020006ff */
[----:B------:R-:W-:Y:S01]  /*c180*/  IMAD.MOV.U32 R16, RZ, RZ, R120 ;  /* 0x000000ffff107224 */ /* 0x000fe200078e0078 */
[----:B------:R-:W-:Y:S01]  /*c190*/  F2FP.F16.E4M3.UNPACK_B R7, R29 ;  /* 0x0000001dff07723e */ /* 0x000fe200020006ff */
        /* <DEDUP_REMOVED lines=8> */
[----:B------:R-:W-:Y:S02]  /*c220*/  F2FP.F16.E4M3.UNPACK_B R116, R116.H1 ;  /* 0x00000074ff74723e */ /* 0x000fe400030006ff */
[----:B------:R-:W-:-:S04]  /*c230*/  F2FP.F16.E4M3.UNPACK_B R117, R117.H1 ;  /* 0x00000075ff75723e */ /* 0x000fc800030006ff */
[----:B------:R-:W-:Y:S01]  /*c240*/  HMMA.16816.F32 R32, R16, R6, R32 ;  /* 0x000000061020723c */ /* 0x000fe20000001820 */
[----:B------:R-:W-:Y:S02]  /*c250*/  IMAD.MOV.U32 R16, RZ, RZ, R121 ;  /* 0x000000ffff107224 */ /* 0x000fe400078e0079 */
[----:B------:R-:W-:Y:S02]  /*c260*/  IMAD.MOV.U32 R17, RZ, RZ, R123 ;  /* 0x000000ffff117224 */ /* 0x000fe400078e007b */
[----:B------:R-:W-:Y:S02]  /*c270*/  IMAD.MOV.U32 R18, RZ, RZ, R125 ;  /* 0x000000ffff127224 */ /* 0x000fe400078e007d */
[----:B------:R-:W-:Y:S02]  /*c280*/  IMAD.MOV.U32 R19, RZ, RZ, R127 ;  /* 0x000000ffff137224 */ /* 0x000fe400078e007f */
[----:B------:R-:W-:Y:S02]  /*c290*/  IMAD.MOV.U32 R128, RZ, RZ, R141 ;  /* 0x000000ffff807224 */ /* 0x000fe400078e008d */
[----:B------:R-:W-:-:S02]  /*c2a0*/  IMAD.MOV.U32 R129, RZ, RZ, R143 ;  /* 0x000000ffff817224 */ /* 0x000fc400078e008f */
[----:B------:R-:W-:Y:S01]  /*c2b0*/  IMAD.MOV.U32 R130, RZ, RZ, R145 ;  /* 0x000000ffff827224 */ /* 0x000fe200078e0091 */
[----:B------:R-:W-:Y:S01]  /*c2c0*/  HMMA.16816.F32 R44, R16, R116, R44 ;  /* 0x00000074102c723c */ /* 0x000fe2000000182c */
[----:B------:R0:W1:Y:S01]  /*c2d0*/  LDSM.16.MT88.4 R16, [R156+UR10+0x3800] ;  /* 0x0038000a9c10783b */ /* 0x0000620008004200 */
[----:B------:R-:W-:-:S07]  /*c2e0*/  IMAD.MOV.U32 R131, RZ, RZ, R147 ;  /* 0x000000ffff837224 */ /* 0x000fce00078e0093 */
[----:B------:R-:W-:Y:S01]  /*c2f0*/  HMMA.16816.F32 R128, R128, R116, R40 ;  /* 0x000000748080723c */ /* 0x000fe20000001828 */
[----:B------:R2:W5:Y:S01]  /*c300*/  LDSM.16.MT88.4 R40, [R2+UR10+0x3c00] ;  /* 0x003c000a0228783b */ /* 0x0005620008004200 */
[----:B------:R-:W-:Y:S01]  /*c310*/  IMAD.MOV.U32 R120, RZ, RZ, R121 ;  /* 0x000000ffff787224 */ /* 0x000fe200078e0079 */
[----:B------:R-:W-:Y:S01]  /*c320*/  F2FP.F16.E4M3.UNPACK_B R28, R28.H1 ;  /* 0x0000001cff1c723e */ /* 0x000fe200030006ff */
[----:B------:R-:W-:Y:S01]  /*c330*/  IMAD.MOV.U32 R121, RZ, RZ, R123 ;  /* 0x000000ffff797224 */ /* 0x000fe200078e007b */
[----:B------:R-:W-:Y:S01]  /*c340*/  F2FP.F16.E4M3.UNPACK_B R29, R29.H1 ;  /* 0x0000001dff1d723e */ /* 0x000fe200030006ff */
[----:B------:R-:W-:Y:S01]  /*c350*/  IMAD.MOV.U32 R122, RZ, RZ, R125 ;  /* 0x000000ffff7a7224 */ /* 0x000fe200078e007d */
[----:B0-----:R-:W4:Y:S01]  /*c360*/  LDL R156, [R1+0x578] ;  /* 0x00057800019c7983 */ /* 0x001f220000100800 */
[----:B------:R-:W-:-:S07]  /*c370*/  IMAD.MOV.U32 R123, RZ, RZ, R127 ;  /* 0x000000ffff7b7224 */ /* 0x000fce00078e007f */
[----:B------:R-:W-:Y:S01]  /*c380*/  HMMA.16816.F32 R20, R120, R28, R20 ;  /* 0x0000001c7814723c */ /* 0x000fe20000001814 */
[----:B------:R-:W-:Y:S02]  /*c390*/  IMAD.MOV.U32 R120, RZ, RZ, R141 ;  /* 0x000000ffff787224 */ /* 0x000fe400078e008d */
[----:B------:R-:W-:Y:S02]  /*c3a0*/  IMAD.MOV.U32 R121, RZ, RZ, R143 ;  /* 0x000000ffff797224 */ /* 0x000fe400078e008f */
[----:B------:R-:W-:Y:S02]  /*c3b0*/  IMAD.MOV.U32 R122, RZ, RZ, R145 ;  /* 0x000000ffff7a7224 */ /* 0x000fe400078e0091 */
[----:B------:R-:W-:Y:S01]  /*c3c0*/  IMAD.MOV.U32 R123, RZ, RZ, R147 ;  /* 0x000000ffff7b7224 */ /* 0x000fe200078e0093 */
[----:B--2---:R-:W-:-:S06]  /*c3d0*/  F2FP.F16.E4M3.UNPACK_B R2, R118 ;  /* 0x00000076ff02723e */ /* 0x004fcc00020006ff */
[----:B------:R-:W-:Y:S01]  /*c3e0*/  HMMA.16816.F32 R32, R120, R28, R32 ;  /* 0x0000001c7820723c */ /* 0x000fe20000001820 */
[----:B---3--:R-:W-:Y:S02]  /*c3f0*/  IMAD.MOV.U32 R122, RZ, RZ, R24 ;  /* 0x000000ffff7a7224 */ /* 0x008fe400078e0018 */
[----:B-1----:R-:W-:Y:S02]  /*c400*/  IMAD.MOV.U32 R120, RZ, RZ, R16 ;  /* 0x000000ffff787224 */ /* 0x002fe400078e0010 */
[----:B------:R-:W-:Y:S02]  /*c410*/  IMAD.MOV.U32 R121, RZ, RZ, R18 ;  /* 0x000000ffff797224 */ /* 0x000fe400078e0012 */
[----:B------:R-:W-:-:S07]  /*c420*/  IMAD.MOV.U32 R123, RZ, RZ, R26 ;  /* 0x000000ffff7b7224 */ /* 0x000fce00078e001a */
[----:B------:R-:W-:Y:S01]  /*c430*/  HMMA.16816.F32 R120, R120, R2, R44 ;  /* 0x000000027878723c */ /* 0x000fe2000000182c */
[----:B------:R-:W-:Y:S02]  /*c440*/  IMAD.MOV.U32 R44, RZ, RZ, R36 ;  /* 0x000000ffff2c7224 */ /* 0x000fe400078e0024 */
[----:B------:R-:W-:Y:S02]  /*c450*/  IMAD.MOV.U32 R45, RZ, RZ, R38 ;  /* 0x000000ffff2d7224 */ /* 0x000fe400078e0026 */
[----:B-----5:R-:W-:Y:S02]  /*c460*/  IMAD.MOV.U32 R46, RZ, RZ, R40 ;  /* 0x000000ffff2e7224 */ /* 0x020fe400078e0028 */
[----:B------:R-:W-:Y:S01]  /*c470*/  IMAD.MOV.U32 R47, RZ, RZ, R42 ;  /* 0x000000ffff2f7224 */ /* 0x000fe200078e002a */
[----:B------:R-:W-:Y:S02]  /*c480*/  F2FP.F16.E4M3.UNPACK_B R116, R30 ;  /* 0x0000001eff74723e */ /* 0x000fe400020006ff */
[----:B------:R-:W-:-:S04]  /*c490*/  F2FP.F16.E4M3.UNPACK_B R117, R31 ;  /* 0x0000001fff75723e */ /* 0x000fc800020006ff */
[----:B------:R-:W-:Y:S01]  /*c4a0*/  HMMA.16816.F32 R128, R44, R2, R128 ;  /* 0x000000022c80723c */ /* 0x000fe20000001880 */
[----:B------:R-:W-:Y:S02]  /*c4b0*/  IMAD.MOV.U32 R44, RZ, RZ, R16 ;  /* 0x000000ffff2c7224 */ /* 0x000fe400078e0010 */
[----:B------:R-:W-:Y:S02]  /*c4c0*/  IMAD.MOV.U32 R45, RZ, RZ, R18 ;  /* 0x000000ffff2d7224 */ /* 0x000fe400078e0012 */
[----:B------:R-:W-:Y:S02]  /*c4d0*/  IMAD.MOV.U32 R46, RZ, RZ, R24 ;  /* 0x000000ffff2e7224 */ /* 0x000fe400078e0018 */
[----:B------:R-:W-:-:S07]  /*c4e0*/  IMAD.MOV.U32 R47, RZ, RZ, R26 ;  /* 0x000000ffff2f7224 */ /* 0x000fce00078e001a */
[-C--:B------:R-:W-:Y:S01]  /*c4f0*/  HMMA.16816.F32 R44, R44, R116.reuse, R20 ;  /* 0x000000742c2c723c */ /* 0x080fe20000001814 */
[----:B------:R-:W-:Y:S02]  /*c500*/  IMAD.MOV.U32 R20, RZ, RZ, R36 ;  /* 0x000000ffff147224 */ /* 0x000fe400078e0024 */
[----:B------:R-:W-:Y:S01]  /*c510*/  IMAD.MOV.U32 R21, RZ, RZ, R38 ;  /* 0x000000ffff157224 */ /* 0x000fe200078e0026 */
[----:B------:R-:W-:Y:S01]  /*c520*/  F2FP.F16.E4M3.UNPACK_B R2, R118.H1 ;  /* 0x00000076ff02723e */ /* 0x000fe200030006ff */
[----:B------:R-:W-:Y:S01]  /*c530*/  IMAD.MOV.U32 R22, RZ, RZ, R40 ;  /* 0x000000ffff167224 */ /* 0x000fe200078e0028 */
[----:B------:R-:W-:Y:S01]  /*c540*/  F2FP.F16.E4M3.UNPACK_B R3, R119.H1 ;  /* 0x00000077ff03723e */ /* 0x000fe200030006ff */
[----:B------:R-:W-:Y:S01]  /*c550*/  IMAD.MOV.U32 R23, RZ, RZ, R42 ;  /* 0x000000ffff177224 */ /* 0x000fe200078e002a */
[----:B------:R-:W-:Y:S01]  /*c560*/  F2FP.F16.E4M3.UNPACK_B R30, R30.H1 ;  /* 0x0000001eff1e723e */ /* 0x000fe200030006ff */
[----:B------:R-:W-:Y:S01]  /*c570*/  IMAD.MOV.U32 R16, RZ, RZ, R17 ;  /* 0x000000ffff107224 */ /* 0x000fe200078e0011 */
[----:B------:R-:W-:Y:S01]  /*c580*/  F2FP.F16.E4M3.UNPACK_B R31, R31.H1 ;  /* 0x0000001fff1f723e */ /* 0x000fe200030006ff */
[----:B------:R-:W-:Y:S01]  /*c590*/  IMAD.MOV.U32 R18, RZ, RZ, R25 ;  /* 0x000000ffff127224 */ /* 0x000fe200078e0019 */
[----:B------:R-:W2:Y:S02]  /*c5a0*/  LDL R42, [R1+0x36c] ;  /* 0x00036c00012a7983 */ /* 0x000ea40000100800 */
[----:B------:R-:W-:Y:S01]  /*c5b0*/  HMMA.16816.F32 R116, R20, R116, R32 ;  /* 0x000000741474723c */ /* 0x000fe20000001820 */
[----:B------:R-:W-:Y:S01]  /*c5c0*/  IMAD.MOV.U32 R20, RZ, RZ, R17 ;  /* 0x000000ffff147224 */ /* 0x000fe200078e0011 */
[----:B------:R-:W3:Y:S01]  /*c5d0*/  LDL R40, [R1+0x368] ;  /* 0x0003680001287983 */ /* 0x000ee20000100800 */
[----:B------:R-:W-:-:S02]  /*c5e0*/  IMAD.MOV.U32 R21, RZ, RZ, R19 ;  /* 0x000000ffff157224 */ /* 0x000fc400078e0013 */
[----:B------:R-:W-:Y:S01]  /*c5f0*/  IMAD.MOV.U32 R17, RZ, RZ, R19 ;  /* 0x000000ffff117224 */ /* 0x000fe200078e0013 */
[----:B------:R-:W5:Y:S01]  /*c600*/  LDL R38, [R1+0x384] ;  /* 0x0003840001267983 */ /* 0x000f620000100800 */
[----:B------:R-:W-:Y:S02]  /*c610*/  IMAD.MOV.U32 R22, RZ, RZ, R25 ;  /* 0x000000ffff167224 */ /* 0x000fe400078e0019 */
[--C-:B------:R-:W-:Y:S01]  /*c620*/  IMAD.MOV.U32 R23, RZ, RZ, R27.reuse ;  /* 0x000000ffff177224 */ /* 0x100fe200078e001b */
[----:B------:R-:W2:Y:S01]  /*c630*/  LDL R36, [R1+0x380] ;  /* 0x0003800001247983 */ /* 0x000ea20000100800 */
[----:B------:R-:W-:-:S05]  /*c640*/  IMAD.MOV.U32 R19, RZ, RZ, R27 ;  /* 0x000000ffff137224 */ /* 0x000fca00078e001b */
[----:B------:R-:W-:Y:S01]  /*c650*/  HMMA.16816.F32 R32, R20, R2, R120 ;  /* 0x000000021420723c */ /* 0x000fe20000001878 */
[----:B------:R-:W-:Y:S01]  /*c660*/  IMAD.MOV.U32 R20, RZ, RZ, R37 ;  /* 0x000000ffff147224 */ /* 0x000fe200078e0025 */
[----:B------:R-:W2:Y:S01]  /*c670*/  LDL R120, [R1+0x504] ;  /* 0x0005040001787983 */ /* 0x000ea20000100800 */
[----:B------:R-:W-:Y:S02]  /*c680*/  IMAD.MOV.U32 R21, RZ, RZ, R39 ;  /* 0x000000ffff157224 */ /* 0x000fe400078e0027 */
[----:B------:R-:W-:Y:S01]  /*c690*/  IMAD.MOV.U32 R22, RZ, RZ, R41 ;  /* 0x000000ffff167224 */ /* 0x000fe200078e0029 */
[----:B------:R-:W2:Y:S01]  /*c6a0*/  LDL R121, [R1+0x530] ;  /* 0x0005300001797983 */ /* 0x000ea20000100800 */
[----:B------:R-:W-:Y:S01]  /*c6b0*/  IMAD.MOV.U32 R23, RZ, RZ, R43 ;  /* 0x000000ffff177224 */ /* 0x000fe200078e002b */
[----:B------:R-:W-:Y:S01]  /*c6c0*/  HMMA.16816.F32 R24, R16, R30, R44 ;  /* 0x0000001e1018723c */ /* 0x000fe2000000182c */
[----:B------:R-:W-:Y:S02]  /*c6d0*/  IMAD.MOV.U32 R16, RZ, RZ, R37 ;  /* 0x000000ffff107224 */ /* 0x000fe400078e0025 */
[----:B------:R-:W-:Y:S01]  /*c6e0*/  IMAD.MOV.U32 R17, RZ, RZ, R39 ;  /* 0x000000ffff117224 */ /* 0x000fe200078e0027 */
[----:B------:R-:W2:Y:S01]  /*c6f0*/  LDL R37, [R1+0x38c] ;  /* 0x00038c0001257983 */ /* 0x000ea20000100800 */
[----:B------:R-:W-:-:S02]  /*c700*/  IMAD.MOV.U32 R18, RZ, RZ, R41 ;  /* 0x000000ffff127224 */ /* 0x000fc400078e0029 */
[----:B------:R-:W-:Y:S01]  /*c710*/  IMAD.MOV.U32 R19, RZ, RZ, R43 ;  /* 0x000000ffff137224 */ /* 0x000fe200078e002b */
[----:B------:R-:W-:Y:S01]  /*c720*/  HMMA.16816.F32 R20, R20, R2, R128 ;  /* 0x000000021414723c */ /* 0x000fe20000001880 */
[----:B------:R-:W2:Y:S02]  /*c730*/  LDL R43, [R1+0x364] ;  /* 0x00036400012b7983 */ /* 0x000ea40000100800 */
[----:B------:R-:W-:Y:S01]  /*c740*/  FMUL R0, R32, UR14 ;  /* 0x0000000e20007c20 */ /* 0x000fe20008400000 */
[----:B------:R-:W-:Y:S01]  /*c750*/  FMUL R4, R34, UR14 ;  /* 0x0000000e22047c20 */ /* 0x000fe20008400000 */
[----:B------:R-:W-:Y:S01]  /*c760*/  FMUL R6, R35, UR14 ;  /* 0x0000000e23067c20 */ /* 0x000fe20008400000 */
[----:B------:R-:W2:Y:S02]  /*c770*/  LDL R41, [R1+0x374] ;  /* 0x0003740001297983 */ /* 0x000ea40000100800 */
[----:B------:R-:W-:Y:S01]  /*c780*/  HMMA.16816.F32 R16, R16, R30, R116 ;  /* 0x0000001e1010723c */ /* 0x000fe20000001874 */
[----:B------:R-:W-:Y:S01]  /*c790*/  FMUL R2, R33, UR14 ;  /* 0x0000000e21027c20 */ /* 0x000fe20008400000 */
[----:B------:R-:W2:Y:S01]  /*c7a0*/  LDL R39, [R1+0x370] ;  /* 0x0003700001277983 */ /* 0x000ea20000100800 */
[----:B------:R-:W-:Y:S01]  /*c7b0*/  FMUL R3, R24, UR14 ;  /* 0x0000000e18037c20 */ /* 0x000fe20008400000 */
[----:B------:R-:W-:-:S02]  /*c7c0*/  FMUL R7, R26, UR14 ;  /* 0x0000000e1a077c20 */ /* 0x000fc40008400000 */
[----:B------:R-:W2:Y:S02]  /*c7d0*/  LDL R116, [R1+0x4c8] ;  /* 0x0004c80001747983 */ /* 0x000ea40000100800 */
[----:B------:R-:W-:-:S03]  /*c7e0*/  FMNMX3 R0, R0, R2, R3, !PT ;  /* 0x0000000200007276 */ /* 0x000fc60007800003 */
[----:B------:R-:W-:Y:S01]  /*c7f0*/  FMUL R14, R20, UR14 ;  /* 0x0000000e140e7c20 */ /* 0x000fe20008400000 */
[----:B------:R-:W-:Y:S01]  /*c800*/  FMUL R15, R21, UR14 ;  /* 0x0000000e150f7c20 */ /* 0x000fe20008400000 */
[----:B------:R-:W-:Y:S01]  /*c810*/  FMUL R29, R22, UR14 ;  /* 0x0000000e161d7c20 */ /* 0x000fe20008400000 */
[----:B------:R-:W-:Y:S01]  /*c820*/  FMUL R30, R23, UR14 ;  /* 0x0000000e171e7c20 */ /* 0x000fe20008400000 */
[----:B------:R-:W-:Y:S01]  /*c830*/  FMNMX3 R4, R4, R6, R7, !PT ;  /* 0x0000000604047276 */ /* 0x000fe20007800007 */
[----:B------:R-:W-:Y:S01]  /*c840*/  FMUL R2, R25, UR14 ;  /* 0x0000000e19027c20 */ /* 0x000fe20008400000 */
[----:B------:R-:W2:Y:S02]  /*c850*/  LDL R119, [R1+0x50c] ;  /* 0x00050c0001777983 */ /* 0x000ea40000100800 */
[----:B------:R-:W-:Y:S01]  /*c860*/  FMUL R28, R16, UR14 ;  /* 0x0000000e101c7c20 */ /* 0x000fe20008400000 */
[----:B------:R-:W-:Y:S01]  /*c870*/  FMUL R31, R18, UR14 ;  /* 0x0000000e121f7c20 */ /* 0x000fe20008400000 */
[----:B------:R-:W-:Y:S01]  /*c880*/  FMUL R7, R27, UR14 ;  /* 0x0000000e1b077c20 */ /* 0x000fe20008400000 */
[----:B------:R-:W-:Y:S01]  /*c890*/  FMUL R6, R17, UR14 ;  /* 0x0000000e11067c20 */ /* 0x000fe20008400000 */
[----:B------:R-:W-:Y:S01]  /*c8a0*/  FMUL R3, R19, UR14 ;  /* 0x0000000e13037c20 */ /* 0x000fe20008400000 */
[----:B------:R-:W-:Y:S01]  /*c8b0*/  FMNMX3 R14, R14, R15, R28, !PT ;  /* 0x0000000f0e0e7276 */ /* 0x000fe2000780001c */
[----:B------:R-:W2:Y:S01]  /*c8c0*/  LDL R117, [R1+0x508] ;  /* 0x0005080001757983 */ /* 0x000ea20000100800 */
[----:B------:R-:W-:-:S02]  /*c8d0*/  FMNMX3 R29, R29, R30, R31, !PT ;  /* 0x0000001e1d1d7276 */ /* 0x000fc4000780001f */
[----:B------:R-:W-:Y:S01]  /*c8e0*/  FMNMX R0, R2, R0, !PT ;  /* 0x0000000002007209 */ /* 0x000fe20007800000 */
[----:B------:R-:W2:Y:S01]  /*c8f0*/  LDL R30, [R1+0x360] ;  /* 0x00036000011e7983 */ /* 0x000ea20000100800 */
[----:B------:R-:W-:Y:S02]  /*c900*/  FMNMX R4, R7, R4, !PT ;  /* 0x0000000407047209 */ /* 0x000fe40007800000 */
[----:B------:R-:W-:Y:S01]  /*c910*/  FMNMX R6, R6, R14, !PT ;  /* 0x0000000e06067209 */ /* 0x000fe20007800000 */
[----:B------:R-:W2:Y:S01]  /*c920*/  LDL R31, [R1+0x37c] ;  /* 0x00037c00011f7983 */ /* 0x000ea20000100800 */
[----:B------:R-:W-:-:S03]  /*c930*/  FMNMX R29, R3, R29, !PT ;  /* 0x0000001d031d7209 */ /* 0x000fc60007800000 */
[----:B------:R-:W0:Y:S04]  /*c940*/  SHFL.BFLY PT, R15, R0, 0x2, 0x1f ;  /* 0x0c401f00000f7f89 */ /* 0x000e2800000e0000 */
[----:B------:R-:W1:Y:S04]  /*c950*/  SHFL.BFLY PT, R3, R4, 0x2, 0x1f ;  /* 0x0c401f0004037f89 */ /* 0x000e6800000e0000 */
[----:B------:R-:W1:Y:S04]  /*c960*/  SHFL.BFLY PT, R2, R6, 0x2, 0x1f ;  /* 0x0c401f0006027f89 */ /* 0x000e6800000e0000 */
[----:B------:R-:W1:Y:S04]  /*c970*/  SHFL.BFLY PT, R7, R29, 0x2, 0x1f ;  /* 0x0c401f001d077f89 */ /* 0x000e6800000e0000 */
[----:B------:R-:W2:Y:S01]  /*c980*/  LDL R118, [R1+0x51c] ;  /* 0x00051c0001767983 */ /* 0x000ea20000100800 */
[----:B0-----:R-:W-:-:S02]  /*c990*/  FMNMX R15, R0, R15, !PT ;  /* 0x0000000f000f7209 */ /* 0x001fc40007800000 */
[----:B-1----:R-:W-:Y:S02]  /*c9a0*/  FMNMX R3, R4, R3, !PT ;  /* 0x0000000304037209 */ /* 0x002fe40007800000 */
[----:B------:R-:W-:Y:S02]  /*c9b0*/  FMNMX R2, R6, R2, !PT ;  /* 0x0000000206027209 */ /* 0x000fe40007800000 */
[----:B------:R-:W-:Y:S01]  /*c9c0*/  FMNMX R0, R29, R7, !PT ;  /* 0x000000071d007209 */ /* 0x000fe20007800000 */
[----:B------:R-:W0:Y:S04]  /*c9d0*/  SHFL.BFLY PT, R28, R15, 0x1, 0x1f ;  /* 0x0c201f000f1c7f89 */ /* 0x000e2800000e0000 */
[----:B------:R-:W1:Y:S04]  /*c9e0*/  SHFL.BFLY PT, R4, R3, 0x1, 0x1f ;  /* 0x0c201f0003047f89 */ /* 0x000e6800000e0000 */
[----:B------:R-:W1:Y:S04]  /*c9f0*/  SHFL.BFLY PT, R6, R2, 0x1, 0x1f ;  /* 0x0c201f0002067f89 */ /* 0x000e6800000e0000 */
[----:B------:R-:W1:Y:S01]  /*ca00*/  SHFL.BFLY PT, R14, R0, 0x1, 0x1f ;  /* 0x0c201f00000e7f89 */ /* 0x000e6200000e0000 */
[----:B------:R-:W-:-:S03]  /*ca10*/  SHF.R.U32.HI R7, RZ, 0x3, R210 ;  /* 0x00000003ff077819 */ /* 0x000fc600000116d2 */
[----:B------:R-:W2:Y:S01]  /*ca20*/  LDL R29, [R1+0x378] ;  /* 0x00037800011d7983 */ /* 0x000ea20000100800 */
[----:B------:R-:W-:-:S03]  /*ca30*/  LOP3.LUT R7, R7, 0xc, RZ, 0xc0, !PT ;  /* 0x0000000c07077812 */ /* 0x000fc600078ec0ff */
[----:B------:R-:W2:Y:S02]  /*ca40*/  LDL R210, [R1+0x684] ;  /* 0x0006840001d27983 */ /* 0x000ea40000100800 */
[----:B------:R-:W-:Y:S01]  /*ca50*/  IMAD.IADD R7, R207, 0x1, R7 ;  /* 0x00000001cf077824 */ /* 0x000fe200078e0207 */
[----:B0-----:R-:W-:Y:S01]  /*ca60*/  FMNMX R28, R15, R28, !PT ;  /* 0x0000001c0f1c7209 */ /* 0x001fe20007800000 */
[----:B------:R-:W-:Y:S01]  /*ca70*/  BAR.SYNC.DEFER_BLOCKING 0x0 ;  /* 0x0000000000007b1d */ /* 0x000fe20000010000 */
[----:B-1----:R-:W-:Y:S02]  /*ca80*/  FMNMX R4, R3, R4, !PT ;  /* 0x0000000403047209 */ /* 0x002fe40007800000 */
[----:B------:R-:W-:Y:S02]  /*ca90*/  FMNMX R2, R2, R6, !PT ;  /* 0x0000000602027209 */ /* 0x000fe40007800000 */
[----:B------:R-:W-:Y:S01]  /*caa0*/  FMNMX R14, R0, R14, !PT ;  /* 0x0000000e000e7209 */ /* 0x000fe20007800000 */
[----:B------:R0:W-:Y:S04]  /*cab0*/  @!P0 STS [R7+0x4000], R28 ;  /* 0x0040001c07008388 */ /* 0x0001e80000000800 */
[----:B------:R-:W-:Y:S04]  /*cac0*/  @!P0 STS [R7+0x4080], R4 ;  /* 0x0040800407008388 */ /* 0x000fe80000000800 */
[----:B------:R-:W-:Y:S04]  /*cad0*/  @!P0 STS [R7+0x4100], R2 ;  /* 0x0041000207008388 */ /* 0x000fe80000000800 */
[----:B------:R-:W-:Y:S01]  /*cae0*/  @!P0 STS [R7+0x4180], R14 ;  /* 0x0041800e07008388 */ /* 0x000fe20000000800 */
[----:B------:R-:W-:Y:S01]  /*caf0*/  LEA R6, R134, UR9, 0x2 ;  /* 0x0000000986067c11 */ /* 0x000fe2000f8e10ff */
[----:B------:R-:W-:Y:S06]  /*cb00*/  BAR.SYNC.DEFER_BLOCKING 0x0 ;  /* 0x0000000000007b1d */ /* 0x000fec0000010000 */
[----:B0-----:R-:W2:Y:S04]  /*cb10*/  LDL R28, [R1+0x398] ;  /* 0x00039800011c7983 */ /* 0x001ea80000100800 */
[----:B------:R-:W0:Y:S04]  /*cb20*/  LDS R0, [R6+0x4000] ;  /* 0x0040000006007984 */ /* 0x000e280000000800 */
[----:B0-----:R-:W0:Y:S02]  /*cb30*/  SHFL.BFLY PT, R2, R0, 0x2, 0x1f ;  /* 0x0c401f0000027f89 */ /* 0x001e2400000e0000 */
[----:B0-----:R-:W-:-:S05]  /*cb40*/  FMNMX R2, R0, R2, !PT ;  /* 0x0000000200027209 */ /* 0x001fca0007800000 */
[----:B------:R-:W0:Y:S02]  /*cb50*/  SHFL.BFLY PT, R0, R2, 0x1, 0x1f ;  /* 0x0c201f0002007f89 */ /* 0x000e2400000e0000 */
[----:B0-----:R-:W-:-:S05]  /*cb60*/  FMNMX R0, R2, R0, !PT ;  /* 0x0000000002007209 */ /* 0x001fca0007800000 */
[----:B------:R-:W-:Y:S01]  /*cb70*/  @!P0 STS [R6+0x4000], R0 ;  /* 0x0040000006008388 */ /* 0x000fe20000000800 */
[----:B------:R-:W-:Y:S06]  /*cb80*/  BAR.SYNC.DEFER_BLOCKING 0x0 ;  /* 0x0000000000007b1d */ /* 0x000fec0000010000 */
[----:B------:R-:W0:Y:S04]  /*cb90*/  LDS R0, [R207+0x4000] ;  /* 0x00400000cf007984 */ /* 0x000e280000000800 */
[----:B------:R-:W1:Y:S04]  /*cba0*/  LDS R2, [R207+0x4080] ;  /* 0x00408000cf027984 */ /* 0x000e680000000800 */
[----:B------:R-:W3:Y:S04]  /*cbb0*/  LDS R4, [R207+0x4180] ;  /* 0x00418000cf047984 */ /* 0x000ee80000000800 */
[----:B------:R-:W4:Y:S01]  /*cbc0*/  LDS R3, [R207+0x4100] ;  /* 0x00410000cf037984 */ /* 0x000f220000000800 */
[----:B0-----:R-:W-:-:S02]  /*cbd0*/  FMNMX R0, R0, R115, !PT ;  /* 0x0000007300007209 */ /* 0x001fc40007800000 */
[----:B-1----:R-:W-:-:S03]  /*cbe0*/  FMNMX R2, R2, R13, !PT ;  /* 0x0000000d02027209 */ /* 0x002fc60007800000 */
[--C-:B------:R-:W-:Y:S01]  /*cbf0*/  FFMA R203, R32, UR14, -R0.reuse ;  /* 0x0000000e20cb7c23 */ /* 0x100fe20008000800 */
[--C-:B------:R-:W-:Y:S01]  /*cc00*/  FFMA R33, R33, UR14, -R0.reuse ;  /* 0x0000000e21217c23 */ /* 0x100fe20008000800 */
[----:B---3--:R-:W-:Y:S02]  /*cc10*/  FMNMX R4, R4, R12, !PT ;  /* 0x0000000c04047209 */ /* 0x008fe40007800000 */
[----:B------:R-:W-:Y:S01]  /*cc20*/  FMUL R203, R203, 1.4426950216293334961 ;  /* 0x3fb8aa3bcbcb7820 */ /* 0x000fe20000400000 */
[----:B------:R-:W-:Y:S01]  /*cc30*/  FMUL R33, R33, 1.4426950216293334961 ;  /* 0x3fb8aa3b21217820 */ /* 0x000fe20000400000 */
[----:B------:R-:W-:Y:S01]  /*cc40*/  FFMA R24, R24, UR14, -R0 ;  /* 0x0000000e18187c23 */ /* 0x000fe20008000800 */
[----:B----4-:R-:W-:Y:S01]  /*cc50*/  FMNMX R3, R3, R5, !PT ;  /* 0x0000000503037209 */ /* 0x010fe20007800000 */
[--C-:B------:R-:W-:Y:S01]  /*cc60*/  FFMA R34, R34, UR14, -R2.reuse ;  /* 0x0000000e22227c23 */ /* 0x100fe20008000802 */
[----:B------:R-:W-:Y:S01]  /*cc70*/  FFMA R35, R35, UR14, -R2 ;  /* 0x0000000e23237c23 */ /* 0x000fe20008000802 */
[--C-:B------:R-:W-:Y:S01]  /*cc80*/  FFMA R22, R22, UR14, -R4.reuse ;  /* 0x0000000e16167c23 */ /* 0x100fe20008000804 */
[----:B------:R-:W-:Y:S01]  /*cc90*/  FFMA R23, R23, UR14, -R4 ;  /* 0x0000000e17177c23 */ /* 0x000fe20008000804 */
[----:B------:R-:W-:Y:S01]  /*cca0*/  MUFU.EX2 R203, R203 ;  /* 0x000000cb00cb7308 */ /* 0x000fe20000000800 */
[----:B------:R-:W-:Y:S01]  /*ccb0*/  FMUL R24, R24, 1.4426950216293334961 ;  /* 0x3fb8aa3b18187820 */ /* 0x000fe20000400000 */
[----:B------:R-:W-:Y:S01]  /*ccc0*/  FFMA R25, R25, UR14, -R0 ;  /* 0x0000000e19197c23 */ /* 0x000fe20008000800 */
[----:B------:R-:W-:Y:S01]  /*ccd0*/  FMUL R34, R34, 1.4426950216293334961 ;  /* 0x3fb8aa3b22227820 */ /* 0x000fe20000400000 */
[----:B------:R-:W-:Y:S01]  /*cce0*/  FMUL R35, R35, 1.4426950216293334961 ;  /* 0x3fb8aa3b23237820 */ /* 0x000fe20000400000 */
[----:B------:R-:W-:Y:S01]  /*ccf0*/  FFMA R26, R26, UR14, -R2 ;  /* 0x0000000e1a1a7c23 */ /* 0x000fe20008000802 */
[--C-:B------:R-:W-:Y:S01]  /*cd00*/  FFMA R20, R20, UR14, -R3.reuse ;  /* 0x0000000e14147c23 */ /* 0x100fe20008000803 */
[--C-:B------:R-:W-:Y:S01]  /*cd10*/  FFMA R21, R21, UR14, -R3.reuse ;  /* 0x0000000e15157c23 */ /* 0x100fe20008000803 */
[----:B------:R0:W1:Y:S01]  /*cd20*/  MUFU.EX2 R201, R33 ;  /* 0x0000002100c97308 */ /* 0x0000620000000800 */
[----:B------:R-:W-:Y:S01]  /*cd30*/  FMUL R22, R22, 1.4426950216293334961 ;  /* 0x3fb8aa3b16167820 */ /* 0x000fe20000400000 */
[----:B------:R-:W-:Y:S01]  /*cd40*/  FMUL R23, R23, 1.4426950216293334961 ;  /* 0x3fb8aa3b17177820 */ /* 0x000fe20000400000 */
[----:B------:R-:W-:Y:S01]  /*cd50*/  FFMA R18, R18, UR14, -R4 ;  /* 0x0000000e12127c23 */ /* 0x000fe20008000804 */
[----:B------:R-:W-:Y:S01]  /*cd60*/  FMUL R25, R25, 1.4426950216293334961 ;  /* 0x3fb8aa3b19197820 */ /* 0x000fe20000400000 */
[----:B------:R-:W-:Y:S01]  /*cd70*/  FFMA R27, R27, UR14, -R2 ;  /* 0x0000000e1b1b7c23 */ /* 0x000fe20008000802 */
[----:B------:R-:W-:Y:S01]  /*cd80*/  FMUL R26, R26, 1.4426950216293334961 ;  /* 0x3fb8aa3b1a1a7820 */ /* 0x000fe20000400000 */
[----:B------:R-:W-:Y:S01]  /*cd90*/  FMUL R20, R20, 1.4426950216293334961 ;  /* 0x3fb8aa3b14147820 */ /* 0x000fe20000400000 */
[----:B------:R-:W-:Y:S01]  /*cda0*/  MUFU.EX2 R195, R24 ;  /* 0x0000001800c37308 */ /* 0x000fe20000000800 */
[----:B------:R-:W-:Y:S01]  /*cdb0*/  FMUL R21, R21, 1.4426950216293334961 ;  /* 0x3fb8aa3b15157820 */ /* 0x000fe20000400000 */
[--C-:B------:R-:W-:Y:S01]  /*cdc0*/  FFMA R16, R16, UR14, -R3.reuse ;  /* 0x0000000e10107c23 */ /* 0x100fe20008000803 */
[----:B------:R-:W-:Y:S01]  /*cdd0*/  FMUL R18, R18, 1.4426950216293334961 ;  /* 0x3fb8aa3b12127820 */ /* 0x000fe20000400000 */
[----:B------:R-:W-:Y:S01]  /*cde0*/  FFMA R19, R19, UR14, -R4 ;  /* 0x0000000e13137c23 */ /* 0x000fe20008000804 */
[----:B------:R-:W-:Y:S01]  /*cdf0*/  FFMA R17, R17, UR14, -R3 ;  /* 0x0000000e11117c23 */ /* 0x000fe20008000803 */
[----:B------:R-:W3:Y:S02]  /*ce00*/  LDL R32, [R1+0x388] ;  /* 0x0003880001207983 */ /* 0x000ee40000100800 */
[----:B------:R-:W-:Y:S01]  /*ce10*/  MUFU.EX2 R199, R34 ;  /* 0x0000002200c77308 */ /* 0x000fe20000000800 */
[----:B------:R-:W-:Y:S01]  /*ce20*/  FMUL R27, R27, 1.4426950216293334961 ;  /* 0x3fb8aa3b1b1b7820 */ /* 0x000fe20000400000 */
[----:B------:R-:W-:Y:S01]  /*ce30*/  FMUL R16, R16, 1.4426950216293334961 ;  /* 0x3fb8aa3b10107820 */ /* 0x000fe20000400000 */
[----:B------:R-:W-:Y:S01]  /*ce40*/  FMUL R19, R19, 1.4426950216293334961 ;  /* 0x3fb8aa3b13137820 */ /* 0x000fe20000400000 */
[----:B0-----:R-:W4:Y:S04]  /*ce50*/  LDL R33, [R1+0x3cc] ;  /* 0x0003cc0001217983 */ /* 0x001f280000100800 */
[----:B------:R-:W0:Y:S08]  /*ce60*/  MUFU.EX2 R197, R35 ;  /* 0x0000002300c57308 */ /* 0x000e300000000800 */
[----:B------:R0:W-:Y:S08]  /*ce70*/  MUFU.EX2 R183, R22 ;  /* 0x0000001600b77308 */ /* 0x0001f00000000800 */
[----:B------:R1:W5:Y:S01]  /*ce80*/  MUFU.EX2 R181, R23 ;  /* 0x0000001700b57308 */ /* 0x0003620000000800 */
[----:B------:R-:W-:Y:S01]  /*ce90*/  FMUL R17, R17, 1.4426950216293334961 ;  /* 0x3fb8aa3b11117820 */ /* 0x000fe20000400000 */
[----:B0-----:R-:W3:Y:S04]  /*cea0*/  LDL R22, [R1+0x394] ;  /* 0x0003940001167983 */ /* 0x001ee80000100800 */
[----:B------:R-:W3:Y:S02]  /*ceb0*/  LDL R24, [R1+0x3b0] ;  /* 0x0003b00001187983 */ /* 0x000ee40000100800 */
[----:B------:R0:W-:Y:S02]  /*cec0*/  MUFU.EX2 R193, R25 ;  /* 0x0000001900c17308 */ /* 0x0001e40000000800 */
[----:B-1----:R-:W3:Y:S04]  /*ced0*/  LDL R23, [R1+0x3ac] ;  /* 0x0003ac0001177983 */ /* 0x002ee80000100800 */
[----:B------:R-:W3:Y:S02]  /*cee0*/  LDL R35, [R1+0x3f0] ;  /* 0x0003f00001237983 */ /* 0x000ee40000100800 */
[----:B------:R1:W5:Y:S02]  /*cef0*/  MUFU.EX2 R191, R26 ;  /* 0x0000001a00bf7308 */ /* 0x0003640000000800 */
[----:B0-----:R-:W3:Y:S04]  /*cf00*/  LDL R25, [R1+0x390] ;  /* 0x0003900001197983 */ /* 0x001ee80000100800 */
[----:B------:R-:W3:Y:S02]  /*cf10*/  LDL R34, [R1+0x404] ;  /* 0x0004040001227983 */ /* 0x000ee40000100800 */
[----:B------:R0:W-:Y:S02]  /*cf20*/  MUFU.EX2 R187, R20 ;  /* 0x0000001400bb7308 */ /* 0x0001e40000000800 */
[----:B-1----:R-:W3:Y:S06]  /*cf30*/  LDL R26, [R1+0x3b4] ;  /* 0x0003b400011a7983 */ /* 0x002eec0000100800 */
[----:B------:R-:W-:Y:S08]  /*cf40*/  MUFU.EX2 R185, R21 ;  /* 0x0000001500b97308 */ /* 0x000ff00000000800 */
[----:B------:R1:W1:Y:S01]  /*cf50*/  MUFU.EX2 R177, R18 ;  /* 0x0000001200b17308 */ /* 0x0002620000000800 */
[----:B0-----:R-:W-:-:S07]  /*cf60*/  FADD R20, R203, R201 ;  /* 0x000000c9cb147221 */ /* 0x001fce0000000000 */
[----:B------:R-:W0:Y:S08]  /*cf70*/  MUFU.EX2 R189, R27 ;  /* 0x0000001b00bd7308 */ /* 0x000e300000000800 */
[----:B------:R5:W-:Y:S08]  /*cf80*/  MUFU.EX2 R179, R16 ;  /* 0x0000001000b37308 */ /* 0x000bf00000000800 */
[----:B------:R-:W0:Y:S01]  /*cf90*/  MUFU.EX2 R176, R19 ;  /* 0x0000001300b07308 */ /* 0x000e220000000800 */
[----:B-1----:R-:W-:Y:S01]  /*cfa0*/  FADD R18, R199, R197 ;  /* 0x000000c5c7127221 */ /* 0x002fe20000000000 */
[----:B-----5:R-:W-:Y:S01]  /*cfb0*/  FADD R16, R183, R181 ;  /* 0x000000b5b7107221 */ /* 0x020fe20000000000 */
[----:B------:R-:W-:Y:S01]  /*cfc0*/  FADD R20, R195, R20 ;  /* 0x00000014c3147221 */ /* 0x000fe20000000000 */
[----:B------:R-:W5:Y:S04]  /*cfd0*/  LDL R27, [R1+0x3c4] ;  /* 0x0003c400011b7983 */ /* 0x000f680000100800 */
[----:B------:R1:W2:Y:S01]  /*cfe0*/  MUFU.EX2 R178, R17 ;  /* 0x0000001100b27308 */ /* 0x0002a20000000800 */
[----:B------:R-:W-:Y:S01]  /*cff0*/  FADD R18, R191, R18 ;  /* 0x00000012bf127221 */ /* 0x000fe20000000000 */
[----:B------:R-:W-:Y:S01]  /*d000*/  FADD R16, R177, R16 ;  /* 0x00000010b1107221 */ /* 0x000fe20000000000 */
[----:B------:R-:W-:-:S02]  /*d010*/  FADD R20, R193, R20 ;  /* 0x00000014c1147221 */ /* 0x000fc40000000000 */
[----:B0-----:R-:W-:Y:S01]  /*d020*/  FADD R18, R189, R18 ;  /* 0x00000012bd127221 */ /* 0x001fe20000000000 */
[----:B-1----:R-:W-:Y:S01]  /*d030*/  FADD R17, R187, R185 ;  /* 0x000000b9bb117221 */ /* 0x002fe20000000000 */
[----:B------:R-:W-:Y:S01]  /*d040*/  FADD R16, R176, R16 ;  /* 0x00000010b0107221 */ /* 0x000fe20000000000 */
[----:B------:R-:W0:Y:S02]  /*d050*/  SHFL.BFLY PT, R21, R20, 0x2, 0x1f ;  /* 0x0c401f0014157f89 */ /* 0x000e2400000e0000 */
[----:B------:R-:W-:Y:S02]  /*d060*/  FADD R17, R179, R17 ;  /* 0x00000011b3117221 */ /* 0x000fe40000000000 */
[----:B------:R-:W1:Y:S02]  /*d070*/  SHFL.BFLY PT, R19, R18, 0x2, 0x1f ;  /* 0x0c401f0012137f89 */ /* 0x000e6400000e0000 */
[----:B--2---:R-:W-:Y:S02]  /*d080*/  FADD R17, R178, R17 ;  /* 0x00000011b2117221 */ /* 0x004fe40000000000 */
[----:B------:R-:W2:Y:S04]  /*d090*/  SHFL.BFLY PT, R15, R16, 0x2, 0x1f ;  /* 0x0c401f00100f7f89 */ /* 0x000ea800000e0000 */
[----:B------:R-:W2:Y:S01]  /*d0a0*/  SHFL.BFLY PT, R14, R17, 0x2, 0x1f ;  /* 0x0c401f00110e7f89 */ /* 0x000ea200000e0000 */
[----:B0-----:R-:W-:Y:S01]  /*d0b0*/  FADD R21, R20, R21 ;  /* 0x0000001514157221 */ /* 0x001fe20000000000 */
[----:B-1----:R-:W-:Y:S01]  /*d0c0*/  FADD R19, R18, R19 ;  /* 0x0000001312137221 */ /* 0x002fe20000000000 */
[----:B--2---:R-:W-:-:S03]  /*d0d0*/  FADD R15, R16, R15 ;  /* 0x0000000f100f7221 */ /* 0x004fc60000000000 */
[----:B------:R-:W0:Y:S01]  /*d0e0*/  SHFL.BFLY PT, R16, R21, 0x1, 0x1f ;  /* 0x0c201f0015107f89 */ /* 0x000e2200000e0000 */
[----:B------:R-:W-:-:S03]  /*d0f0*/  FADD R14, R17, R14 ;  /* 0x0000000e110e7221 */ /* 0x000fc60000000000 */
[----:B------:R-:W1:Y:S04]  /*d100*/  SHFL.BFLY PT, R17, R19, 0x1, 0x1f ;  /* 0x0c201f0013117f89 */ /* 0x000e6800000e0000 */
[----:B------:R-:W2:Y:S01]  /*d110*/  SHFL.BFLY PT, R20, R15, 0x1, 0x1f ;  /* 0x0c201f000f147f89 */ /* 0x000ea200000e0000 */
[----:B0-----:R-:W-:Y:S01]  /*d120*/  FADD R16, R21, R16 ;  /* 0x0000001015107221 */ /* 0x001fe20000000000 */
[----:B------:R-:W-:Y:S01]  /*d130*/  BAR.SYNC.DEFER_BLOCKING 0x0 ;  /* 0x0000000000007b1d */ /* 0x000fe20000010000 */
[----:B-1----:R-:W-:Y:S01]  /*d140*/  FADD R17, R19, R17 ;  /* 0x0000001113117221 */ /* 0x002fe20000000000 */
[----:B--2---:R-:W-:-:S04]  /*d150*/  FADD R20, R15, R20 ;  /* 0x000000140f147221 */ /* 0x004fc80000000000 */
[----:B------:R-:W0:Y:S04]  /*d160*/  SHFL.BFLY PT, R18, R14, 0x1, 0x1f ;  /* 0x0c201f000e127f89 */ /* 0x000e2800000e0000 */
[----:B------:R-:W2:Y:S04]  /*d170*/  LDL R21, [R1+0x3a8] ;  /* 0x0003a80001157983 */ /* 0x000ea80000100800 */
[----:B------:R1:W-:Y:S04]  /*d180*/  @!P0 STS [R7+0x4000], R16 ;  /* 0x0040001007008388 */ /* 0x0003e80000000800 */
[----:B------:R0:W-:Y:S01]  /*d190*/  @!P0 STS [R7+0x4080], R17 ;  /* 0x0040801107008388 */ /* 0x0001e20000000800 */
[----:B-1----:R-:W-:-:S04]  /*d1a0*/  IADD3 R16, P1, PT, R43, UR5, RZ ;  /* 0x000000052b107c10 */ /* 0x002fc8000ff3e0ff */
[----:B0-----:R-:W-:Y:S02]  /*d1b0*/  IADD3.X R17, PT, PT, R30, UR17, RZ, P1, !PT ;  /* 0x000000111e117c10 */ /* 0x001fe40008ffe4ff */
[----:B------:R-:W2:Y:S04]  /*d1c0*/  LDL R30, [R1+0x39c] ;  /* 0x00039c00011e7983 */ /* 0x000ea80000100800 */
[----:B------:R0:W-:Y:S04]  /*d1d0*/  @!P0 STS [R7+0x4180], R20 ;  /* 0x0041801407008388 */ /* 0x0001e80000000800 */
[----:B0-----:R-:W4:Y:S01]  /*d1e0*/  LDL R20, [R1+0x3a4] ;  /* 0x0003a40001147983 */ /* 0x001f220000100800 */
[----:B------:R-:W-:-:S05]  /*d1f0*/  FADD R18, R14, R18 ;  /* 0x000000120e127221 */ /* 0x000fca0000000000 */
[----:B------:R-:W-:Y:S01]  /*d200*/  @!P0 STS [R7+0x4100], R18 ;  /* 0x0041001207008388 */ /* 0x000fe20000000800 */
[----:B------:R-:W-:Y:S06]  /*d210*/  BAR.SYNC.DEFER_BLOCKING 0x0 ;  /* 0x0000000000007b1d */ /* 0x000fec0000010000 */
[----:B------:R-:W0:Y:S04]  /*d220*/  LDS R14, [R6+0x4000] ;  /* 0x00400000060e7984 */ /* 0x000e280000000800 */
[----:B0-----:R-:W0:Y:S02]  /*d230*/  SHFL.BFLY PT, R7, R14, 0x2, 0x1f ;  /* 0x0c401f000e077f89 */ /* 0x001e2400000e0000 */
[----:B0-----:R-:W-:-:S05]  /*d240*/  FADD R14, R14, R7 ;  /* 0x000000070e0e7221 */ /* 0x001fca0000000000 */
[----:B------:R-:W0:Y:S01]  /*d250*/  SHFL.BFLY PT, R15, R14, 0x1, 0x1f ;  /* 0x0c201f000e0f7f89 */ /* 0x000e2200000e0000 */
[----:B------:R-:W-:Y:S02]  /*d260*/  IMAD.SHL.U32 R7, R252, 0x8, RZ ;  /* 0x00000008fc077824 */ /* 0x000fe400078e00ff */
[----:B0-----:R-:W-:-:S05]  /*d270*/  FADD R14, R14, R15 ;  /* 0x0000000f0e0e7221 */ /* 0x001fca0000000000 */
[----:B------:R0:W-:Y:S01]  /*d280*/  @!P0 STS [R6+0x4000], R14 ;  /* 0x0040000e06008388 */ /* 0x0001e20000000800 */
[----:B------:R-:W-:Y:S01]  /*d290*/  BAR.SYNC.DEFER_BLOCKING 0x0 ;  /* 0x0000000000007b1d */ /* 0x000fe20000010000 */
[----:B------:R-:W-:Y:S01]  /*d2a0*/  IMAD.SHL.U32 R19, R251, 0x10, RZ ;  /* 0x00000010fb137824 */ /* 0x000fe200078e00ff */
[----:B------:R-:W-:Y:S02]  /*d2b0*/  LOP3.LUT R7, R7, 0x30, R149, 0x48, !PT ;  /* 0x0000003007077812 */ /* 0x000fe400078e4895 */
[----:B------:R-:W-:Y:S02]  /*d2c0*/  LEA R15, R148, UR10, 0x6 ;  /* 0x0000000a940f7c11 */ /* 0x000fe4000f8e30ff */
[----:B------:R-:W-:Y:S02]  /*d2d0*/  IADD3 R18, P2, PT, R42, UR5, RZ ;  /* 0x000000052a127c10 */ /* 0x000fe4000ff5e0ff */
[----:B------:R-:W-:Y:S02]  /*d2e0*/  IADD3 R7, PT, PT, R7, R15, R19 ;  /* 0x0000000f07077210 */ /* 0x000fe40007ffe013 */
[----:B------:R-:W-:-:S02]  /*d2f0*/  IADD3.X R19, PT, PT, R40, UR17, RZ, P2, !PT ;  /* 0x0000001128137c10 */ /* 0x000fc400097fe4ff */
[----:B0-----:R-:W-:Y:S01]  /*d300*/  IADD3 R14, P1, PT, R41, UR5, RZ ;  /* 0x00000005290e7c10 */ /* 0x001fe2000ff3e0ff */
[----:B------:R-:W5:Y:S03]  /*d310*/  LDL R40, [R1+0x4a4] ;  /* 0x0004a40001287983 */ /* 0x000f660000100800 */
[----:B------:R-:W-:Y:S01]  /*d320*/  IADD3.X R15, PT, PT, R39, UR17, RZ, P1, !PT ;  /* 0x00000011270f7c10 */ /* 0x000fe20008ffe4ff */
[----:B------:R-:W5:Y:S04]  /*d330*/  LDL R41, [R1+0x49c] ;  /* 0x00049c0001297983 */ /* 0x000f680000100800 */
[----:B------:R-:W5:Y:S04]  /*d340*/  LDL R39, [R1+0x490] ;  /* 0x0004900001277983 */ /* 0x000f680000100800 */
[----:B------:R0:W5:Y:S04]  /*d350*/  LDG.E.U8 R175, desc[UR12][R16.64] ;  /* 0x0000000c10af7981 */ /* 0x000168000c1e1100 */
[----:B------:R1:W5:Y:S04]  /*d360*/  LDG.E.U8 R174, desc[UR12][R18.64] ;  /* 0x0000000c12ae7981 */ /* 0x000368000c1e1100 */
[----:B------:R3:W5:Y:S01]  /*d370*/  LDG.E.U8 R169, desc[UR12][R14.64] ;  /* 0x0000000c0ea97981 */ /* 0x000762000c1e1100 */
[----:B0-----:R-:W-:-:S03]  /*d380*/  IADD3 R16, P2, PT, R31, UR5, RZ ;  /* 0x000000051f107c10 */ /* 0x001fc6000ff5e0ff */
[----:B------:R-:W5:Y:S01]  /*d390*/  LDL R31, [R1+0x3a0] ;  /* 0x0003a000011f7983 */ /* 0x000f620000100800 */
[----:B-1----:R-:W-:Y:S02]  /*d3a0*/  IADD3 R18, P1, PT, R38, UR5, RZ ;  /* 0x0000000526127c10 */ /* 0x002fe4000ff3e0ff */
[----:B------:R-:W-:Y:S01]  /*d3b0*/  IADD3.X R17, PT, PT, R29, UR17, RZ, P2, !PT ;  /* 0x000000111d117c10 */ /* 0x000fe200097fe4ff */
[----:B------:R-:W5:Y:S01]  /*d3c0*/  LDL R38, [R1+0x458] ;  /* 0x0004580001267983 */ /* 0x000f620000100800 */
[----:B---3--:R-:W-:-:S03]  /*d3d0*/  IADD3 R14, P2, PT, R37, UR5, RZ ;  /* 0x00000005250e7c10 */ /* 0x008fc6000ff5e0ff */
[----:B------:R-:W3:Y:S01]  /*d3e0*/  LDL R29, [R1+0x3bc] ;  /* 0x0003bc00011d7983 */ /* 0x000ee20000100800 */
[----:B------:R-:W-:-:S03]  /*d3f0*/  IADD3.X R19, PT, PT, R36, UR17, RZ, P1, !PT ;  /* 0x0000001124137c10 */ /* 0x000fc60008ffe4ff */
[----:B------:R0:W3:Y:S01]  /*d400*/  LDG.E.U8 R168, desc[UR12][R16.64] ;  /* 0x0000000c10a87981 */ /* 0x0000e2000c1e1100 */
[----:B------:R-:W-:-:S03]  /*d410*/  IADD3.X R15, PT, PT, R32, UR17, RZ, P2, !PT ;  /* 0x00000011200f7c10 */ /* 0x000fc600097fe4ff */
[----:B------:R2:W3:Y:S04]  /*d420*/  LDG.E.U8 R165, desc[UR12][R18.64] ;  /* 0x0000000c12a57981 */ /* 0x0004e8000c1e1100 */
[----:B------:R4:W3:Y:S01]  /*d430*/  LDG.E.U8 R6, desc[UR12][R14.64] ;  /* 0x0000000c0e067981 */ /* 0x0008e2000c1e1100 */
[----:B0-----:R-:W-:-:S03]  /*d440*/  IADD3 R16, P1, PT, R22, UR5, RZ ;  /* 0x0000000516107c10 */ /* 0x001fc6000ff3e0ff */
[----:B------:R-:W3:Y:S01]  /*d450*/  LDL R22, [R1+0x3b8] ;  /* 0x0003b80001167983 */ /* 0x000ee20000100800 */
[----:B------:R-:W-:-:S03]  /*d460*/  IADD3.X R17, PT, PT, R25, UR17, RZ, P1, !PT ;  /* 0x0000001119117c10 */ /* 0x000fc60008ffe4ff */
[----:B------:R-:W3:Y:S04]  /*d470*/  LDL R25, [R1+0x3d4] ;  /* 0x0003d40001197983 */ /* 0x000ee80000100800 */
[----:B------:R0:W3:Y:S04]  /*d480*/  LDG.E.U8 R114, desc[UR12][R16.64] ;  /* 0x0000000c10727981 */ /* 0x0000e8000c1e1100 */
[----:B------:R-:W3:Y:S04]  /*d490*/  LDL R32, [R1+0x3e4] ;  /* 0x0003e40001207983 */ /* 0x000ee80000100800 */
[----:B------:R-:W3:Y:S04]  /*d4a0*/  LDL R37, [R1+0x434] ;  /* 0x0004340001257983 */ /* 0x000ee80000100800 */
[----:B------:R-:W3:Y:S01]  /*d4b0*/  LDL R36, [R1+0x428] ;  /* 0x0004280001247983 */ /* 0x000ee20000100800 */
[----:B--2---:R-:W-:-:S03]  /*d4c0*/  IADD3 R18, P2, PT, R30, UR5, RZ ;  /* 0x000000051e127c10 */ /* 0x004fc6000ff5e0ff */
[----:B------:R-:W2:Y:S01]  /*d4d0*/  LDL R30, [R1+0x3c0] ;  /* 0x0003c000011e7983 */ /* 0x000ea20000100800 */
[----:B----4-:R-:W-:-:S03]  /*d4e0*/  IADD3 R14, P1, PT, R20, UR5, RZ ;  /* 0x00000005140e7c10 */ /* 0x010fc6000ff3e0ff */
[----:B------:R-:W4:Y:S01]  /*d4f0*/  LDL R20, [R1+0x3c8] ;  /* 0x0003c80001147983 */ /* 0x000f220000100800 */
[----:B------:R-:W-:Y:S02]  /*d500*/  IADD3.X R19, PT, PT, R28, UR17, RZ, P2, !PT ;  /* 0x000000111c137c10 */ /* 0x000fe400097fe4ff */
[----:B0-----:R-:W-:Y:S01]  /*d510*/  IADD3 R16, P2, PT, R23, UR5, RZ ;  /* 0x0000000517107c10 */ /* 0x001fe2000ff5e0ff */
[----:B------:R-:W4:Y:S04]  /*d520*/  LDL R28, [R1+0x3dc] ;  /* 0x0003dc00011c7983 */ /* 0x000f280000100800 */
[----:B------:R-:W4:Y:S01]  /*d530*/  LDL R23, [R1+0x3d0] ;  /* 0x0003d00001177983 */ /* 0x000f220000100800 */
[----:B------:R-:W-:-:S03]  /*d540*/  IADD3.X R17, PT, PT, R21, UR17, RZ, P2, !PT ;  /* 0x0000001115117c10 */ /* 0x000fc600097fe4ff */
[----:B------:R-:W4:Y:S04]  /*d550*/  LDL R21, [R1+0x3ec] ;  /* 0x0003ec0001157983 */ /* 0x000f280000100800 */
[----:B------:R-:W4:Y:S01]  /*d560*/  LDG.E.U8 R133, desc[UR12][R16.64] ;  /* 0x0000000c10857981 */ /* 0x000f22000c1e1100 */
[----:B-----5:R-:W-:-:S03]  /*d570*/  IADD3.X R15, PT, PT, R31, UR17, RZ, P1, !PT ;  /* 0x000000111f0f7c10 */ /* 0x020fc60008ffe4ff */
[----:B------:R0:W5:Y:S04]  /*d580*/  LDG.E.U8 R31, desc[UR12][R18.64] ;  /* 0x0000000c121f7981 */ /* 0x000168000c1e1100 */
[----:B------:R3:W5:Y:S01]  /*d590*/  LDG.E.U8 R153, desc[UR12][R14.64] ;  /* 0x0000000c0e997981 */ /* 0x000762000c1e1100 */
[----:B0-----:R-:W-:-:S03]  /*d5a0*/  IADD3 R18, P1, PT, R26, UR5, RZ ;  /* 0x000000051a127c10 */ /* 0x001fc6000ff3e0ff */
[----:B------:R-:W5:Y:S01]  /*d5b0*/  LDL R26, [R1+0x3d8] ;  /* 0x0003d800011a7983 */ /* 0x000f620000100800 */
[----:B---3--:R-:W-:-:S03]  /*d5c0*/  IADD3 R14, P2, PT, R29, UR5, RZ ;  /* 0x000000051d0e7c10 */ /* 0x008fc6000ff5e0ff */
[----:B------:R-:W3:Y:S01]  /*d5d0*/  LDL R29, [R1+0x3e0] ;  /* 0x0003e000011d7983 */ /* 0x000ee20000100800 */
[----:B------:R-:W-:Y:S02]  /*d5e0*/  IADD3.X R19, PT, PT, R24, UR17, RZ, P1, !PT ;  /* 0x0000001118137c10 */ /* 0x000fe40008ffe4ff */
[----:B------:R-:W-:Y:S01]  /*d5f0*/  IADD3 R16, P1, PT, R27, UR5, RZ ;  /* 0x000000051b107c10 */ /* 0x000fe2000ff3e0ff */
[----:B------:R-:W3:Y:S01]  /*d600*/  LDL R24, [R1+0x3f4] ;  /* 0x0003f40001187983 */ /* 0x000ee20000100800 */
[----:B------:R-:W-:-:S03]  /*d610*/  IADD3.X R15, PT, PT, R22, UR17, RZ, P2, !PT ;  /* 0x00000011160f7c10 */ /* 0x000fc600097fe4ff */
[----:B------:R-:W3:Y:S04]  /*d620*/  LDL R27, [R1+0x3e8] ;  /* 0x0003e800011b7983 */ /* 0x000ee80000100800 */
[----:B------:R-:W3:Y:S04]  /*d630*/  LDL R22, [R1+0x3fc] ;  /* 0x0003fc0001167983 */ /* 0x000ee80000100800 */
[----:B------:R0:W3:Y:S02]  /*d640*/  LDG.E.U8 R113, desc[UR12][R18.64] ;  /* 0x0000000c12717981 */ /* 0x0000e4000c1e1100 */
[----:B0-----:R-:W-:-:S02]  /*d650*/  IADD3 R18, P2, PT, R33, UR5, RZ ;  /* 0x0000000521127c10 */ /* 0x001fc4000ff5e0ff */
[----:B------:R-:W3:Y:S01]  /*d660*/  LDL R33, [R1+0x408] ;  /* 0x0004080001217983 */ /* 0x000ee20000100800 */
[----:B--2---:R-:W-:-:S03]  /*d670*/  IADD3.X R17, PT, PT, R30, UR17, RZ, P1, !PT ;  /* 0x000000111e117c10 */ /* 0x004fc60008ffe4ff */
[----:B------:R0:W2:Y:S04]  /*d680*/  LDG.E.U8 R30, desc[UR12][R14.64] ;  /* 0x0000000c0e1e7981 */ /* 0x0000a8000c1e1100 */
[----:B------:R1:W2:Y:S01]  /*d690*/  LDG.E.U8 R152, desc[UR12][R16.64] ;  /* 0x0000000c10987981 */ /* 0x0002a2000c1e1100 */
[----:B0-----:R-:W-:-:S03]  /*d6a0*/  IADD3 R14, P1, PT, R25, UR5, RZ ;  /* 0x00000005190e7c10 */ /* 0x001fc6000ff3e0ff */
[----:B------:R-:W2:Y:S01]  /*d6b0*/  LDL R25, [R1+0x3f8] ;  /* 0x0003f80001197983 */ /* 0x000ea20000100800 */
[----:B----4-:R-:W-:-:S03]  /*d6c0*/  IADD3.X R19, PT, PT, R20, UR17, RZ, P2, !PT ;  /* 0x0000001114137c10 */ /* 0x010fc600097fe4ff */
[----:B------:R-:W4:Y:S01]  /*d6d0*/  LDL R20, [R1+0x40c] ;  /* 0x00040c0001147983 */ /* 0x000f220000100800 */
[----:B-1----:R-:W-:-:S03]  /*d6e0*/  IADD3 R16, P2, PT, R28, UR5, RZ ;  /* 0x000000051c107c10 */ /* 0x002fc6000ff5e0ff */
[----:B------:R-:W4:Y:S01]  /*d6f0*/  LDL R28, [R1+0x400] ;  /* 0x00040000011c7983 */ /* 0x000f220000100800 */
[----:B------:R-:W-:-:S03]  /*d700*/  IADD3.X R15, PT, PT, R23, UR17, RZ, P1, !PT ;  /* 0x00000011170f7c10 */ /* 0x000fc60008ffe4ff */
[----:B------:R-:W4:Y:S04]  /*d710*/  LDL R23, [R1+0x414] ;  /* 0x0004140001177983 */ /* 0x000f280000100800 */
[----:B------:R0:W4:Y:S04]  /*d720*/  LDG.E.U8 R132, desc[UR12][R18.64] ;  /* 0x0000000c12847981 */ /* 0x000128000c1e1100 */
[----:B------:R1:W4:Y:S01]  /*d730*/  LDG.E.U8 R112, desc[UR12][R14.64] ;  /* 0x0000000c0e707981 */ /* 0x000322000c1e1100 */
[----:B0-----:R-:W-:-:S03]  /*d740*/  IADD3 R18, P1, PT, R32, UR5, RZ ;  /* 0x0000000520127c10 */ /* 0x001fc6000ff3e0ff */
[----:B------:R-:W4:Y:S01]  /*d750*/  LDL R32, [R1+0x424] ;  /* 0x0004240001207983 */ /* 0x000f220000100800 */
[----:B-----5:R-:W-:-:S03]  /*d760*/  IADD3.X R17, PT, PT, R26, UR17, RZ, P2, !PT ;  /* 0x000000111a117c10 */ /* 0x020fc600097fe4ff */
[----:B------:R-:W5:Y:S01]  /*d770*/  LDL R26, [R1+0x41c] ;  /* 0x00041c00011a7983 */ /* 0x000f620000100800 */
[----:B-1----:R-:W-:Y:S02]  /*d780*/  IADD3 R14, P2, PT, R21, UR5, RZ ;  /* 0x00000005150e7c10 */ /* 0x002fe4000ff5e0ff */
[----:B---3--:R-:W-:Y:S01]  /*d790*/  IADD3.X R19, PT, PT, R29, UR17, RZ, P1, !PT ;  /* 0x000000111d137c10 */ /* 0x008fe20008ffe4ff */
[----:B------:R-:W3:Y:S04]  /*d7a0*/  LDL R21, [R1+0x410] ;  /* 0x0004100001157983 */ /* 0x000ee80000100800 */
[----:B------:R0:W3:Y:S01]  /*d7b0*/  LDG.E.U8 R29, desc[UR12][R16.64] ;  /* 0x0000000c101d7981 */ /* 0x0000e2000c1e1100 */
[----:B------:R-:W-:-:S03]  /*d7c0*/  IADD3.X R15, PT, PT, R27, UR17, RZ, P2, !PT ;  /* 0x000000111b0f7c10 */ /* 0x000fc600097fe4ff */
[----:B------:R1:W3:Y:S04]  /*d7d0*/  LDG.E.U8 R151, desc[UR12][R18.64] ;  /* 0x0000000c12977981 */ /* 0x0002e8000c1e1100 */
[----:B------:R-:W3:Y:S01]  /*d7e0*/  LDL R27, [R1+0x42c] ;  /* 0x00042c00011b7983 */ /* 0x000ee20000100800 */
[----:B0-----:R-:W-:-:S03]  /*d7f0*/  IADD3 R16, P1, PT, R24, UR5, RZ ;  /* 0x0000000518107c10 */ /* 0x001fc6000ff3e0ff */
[----:B------:R-:W3:Y:S01]  /*d800*/  LDL R24, [R1+0x418] ;  /* 0x0004180001187983 */ /* 0x000ee20000100800 */
[----:B-1----:R-:W-:-:S03]  /*d810*/  IADD3 R18, P2, PT, R22, UR5, RZ ;  /* 0x0000000516127c10 */ /* 0x002fc6000ff5e0ff */
[----:B------:R-:W3:Y:S01]  /*d820*/  LDL R22, [R1+0x420] ;  /* 0x0004200001167983 */ /* 0x000ee20000100800 */
[----:B------:R-:W-:-:S03]  /*d830*/  IADD3.X R17, PT, PT, R35, UR17, RZ, P1, !PT ;  /* 0x0000001123117c10 */ /* 0x000fc60008ffe4ff */
[----:B------:R-:W3:Y:S04]  /*d840*/  LDG.E.U8 R131, desc[UR12][R14.64] ;  /* 0x0000000c0e837981 */ /* 0x000ee8000c1e1100 */
[----:B------:R4:W3:Y:S04]  /*d850*/  LDG.E.U8 R47, desc[UR12][R16.64] ;  /* 0x0000000c102f7981 */ /* 0x0008e8000c1e1100 */
[----:B------:R-:W3:Y:S01]  /*d860*/  LDL R35, [R1+0x444] ;  /* 0x0004440001237983 */ /* 0x000ee20000100800 */
[----:B--2---:R-:W-:-:S03]  /*d870*/  IADD3.X R19, PT, PT, R25, UR17, RZ, P2, !PT ;  /* 0x0000001119137c10 */ /* 0x004fc600097fe4ff */
[----:B------:R-:W2:Y:S01]  /*d880*/  LDL R25, [R1+0x43c] ;  /* 0x00043c0001197983 */ /* 0x000ea20000100800 */
[----:B----4-:R-:W-:-:S03]  /*d890*/  IADD3 R16, P2, PT, R20, UR5, RZ ;  /* 0x0000000514107c10 */ /* 0x010fc6000ff5e0ff */
[----:B------:R-:W4:Y:S01]  /*d8a0*/  LDL R20, [R1+0x430] ;  /* 0x0004300001147983 */ /* 0x000f220000100800 */
[----:B------:R-:W-:Y:S02]  /*d8b0*/  IADD3 R14, P1, PT, R34, UR5, RZ ;  /* 0x00000005220e7c10 */ /* 0x000fe4000ff3e0ff */
[----:B------:R-:W-:Y:S01]  /*d8c0*/  IADD3.X R17, PT, PT, R33, UR17, RZ, P2, !PT ;  /* 0x0000001121117c10 */ /* 0x000fe200097fe4ff */
[----:B------:R-:W4:Y:S01]  /*d8d0*/  LDL R34, [R1+0x44c] ;  /* 0x00044c0001227983 */ /* 0x000f220000100800 */
[----:B------:R-:W-:-:S03]  /*d8e0*/  IADD3.X R15, PT, PT, R28, UR17, RZ, P1, !PT ;  /* 0x000000111c0f7c10 */ /* 0x000fc60008ffe4ff */
[----:B------:R0:W4:Y:S04]  /*d8f0*/  LDG.E.U8 R28, desc[UR12][R18.64] ;  /* 0x0000000c121c7981 */ /* 0x000128000c1e1100 */
[----:B------:R5:W4:Y:S04]  /*d900*/  LDG.E.U8 R150, desc[UR12][R14.64] ;  /* 0x0000000c0e967981 */ /* 0x000b28000c1e1100 */
[----:B------:R1:W4:Y:S01]  /*d910*/  LDG.E.U8 R130, desc[UR12][R16.64] ;  /* 0x0000000c10827981 */ /* 0x000322000c1e1100 */
[----:B0-----:R-:W-:-:S03]  /*d920*/  IADD3 R18, P1, PT, R23, UR5, RZ ;  /* 0x0000000517127c10 */ /* 0x001fc6000ff3e0ff */
[----:B------:R-:W4:Y:S04]  /*d930*/  LDL R23, [R1+0x438] ;  /* 0x0004380001177983 */ /* 0x000f280000100800 */
[----:B------:R-:W4:Y:S01]  /*d940*/  LDL R33, [R1+0x448] ;  /* 0x0004480001217983 */ /* 0x000f220000100800 */
[----:B-----5:R-:W-:-:S03]  /*d950*/  IADD3 R14, P2, PT, R26, UR5, RZ ;  /* 0x000000051a0e7c10 */ /* 0x020fc6000ff5e0ff */
[----:B------:R-:W5:Y:S01]  /*d960*/  LDL R26, [R1+0x440] ;  /* 0x00044000011a7983 */ /* 0x000f620000100800 */
[----:B---3--:R-:W-:-:S03]  /*d970*/  IADD3.X R19, PT, PT, R21, UR17, RZ, P1, !PT ;  /* 0x0000001115137c10 */ /* 0x008fc60008ffe4ff */
[----:B------:R-:W3:Y:S01]  /*d980*/  LDL R21, [R1+0x454] ;  /* 0x0004540001157983 */ /* 0x000ee20000100800 */
[----:B-1----:R-:W-:-:S03]  /*d990*/  IADD3 R16, P1, PT, R32, UR5, RZ ;  /* 0x0000000520107c10 */ /* 0x002fc6000ff3e0ff */
[----:B------:R0:W3:Y:S04]  /*d9a0*/  LDG.E.U8 R46, desc[UR12][R18.64] ;  /* 0x0000000c122e7981 */ /* 0x0000e8000c1e1100 */
[----:B------:R-:W3:Y:S01]  /*d9b0*/  LDL R32, [R1+0x450] ;  /* 0x0004500001207983 */ /* 0x000ee20000100800 */
[----:B------:R-:W-:-:S03]  /*d9c0*/  IADD3.X R15, PT, PT, R24, UR17, RZ, P2, !PT ;  /* 0x00000011180f7c10 */ /* 0x000fc600097fe4ff */
[----:B------:R-:W3:Y:S01]  /*d9d0*/  LDL R24, [R1+0x45c] ;  /* 0x00045c0001187983 */ /* 0x000ee20000100800 */
[----:B0-----:R-:W-:Y:S02]  /*d9e0*/  IADD3 R18, P2, PT, R27, UR5, RZ ;  /* 0x000000051b127c10 */ /* 0x001fe4000ff5e0ff */
[----:B------:R-:W-:Y:S01]  /*d9f0*/  IADD3.X R17, PT, PT, R22, UR17, RZ, P1, !PT ;  /* 0x0000001116117c10 */ /* 0x000fe20008ffe4ff */
[----:B------:R0:W3:Y:S01]  /*da00*/  LDG.E.U8 R27, desc[UR12][R14.64] ;  /* 0x0000000c0e1b7981 */ /* 0x0000e2000c1e1100 */
[----:B------:R-:W-:-:S03]  /*da10*/  IADD3.X R19, PT, PT, R36, UR17, RZ, P2, !PT ;  /* 0x0000001124137c10 */ /* 0x000fc600097fe4ff */
[----:B------:R-:W3:Y:S04]  /*da20*/  LDL R22, [R1+0x464] ;  /* 0x0004640001167983 */ /* 0x000ee80000100800 */
[----:B------:R2:W3:Y:S01]  /*da30*/  LDG.E.U8 R149, desc[UR12][R16.64] ;  /* 0x0000000c10957981 */ /* 0x0004e2000c1e1100 */
[----:B0-----:R-:W-:-:S03]  /*da40*/  IADD3 R14, P1, PT, R37, UR5, RZ ;  /* 0x00000005250e7c10 */ /* 0x001fc6000ff3e0ff */
[----:B------:R-:W3:Y:S04]  /*da50*/  LDL R37, [R1+0x46c] ;  /* 0x00046c0001257983 */ /* 0x000ee80000100800 */
[----:B------:R0:W3:Y:S04]  /*da60*/  LDG.E.U8 R129, desc[UR12][R18.64] ;  /* 0x0000000c12817981 */ /* 0x0000e8000c1e1100 */
[----:B------:R-:W3:Y:S01]  /*da70*/  LDL R36, [R1+0x468] ;  /* 0x0004680001247983 */ /* 0x000ee20000100800 */
[----:B--2---:R-:W-:-:S03]  /*da80*/  IADD3 R16, P2, PT, R25, UR5, RZ ;  /* 0x0000000519107c10 */ /* 0x004fc6000ff5e0ff */
[----:B------:R-:W2:Y:S01]  /*da90*/  LDL R25, [R1+0x460] ;  /* 0x0004600001197983 */ /* 0x000ea20000100800 */
[----:B----4-:R-:W-:-:S03]  /*daa0*/  IADD3.X R15, PT, PT, R20, UR17, RZ, P1, !PT ;  /* 0x00000011140f7c10 */ /* 0x010fc60008ffe4ff */
[----:B------:R-:W4:Y:S01]  /*dab0*/  LDL R20, [R1+0x474] ;  /* 0x0004740001147983 */ /* 0x000f220000100800 */
[----:B0-----:R-:W-:-:S03]  /*dac0*/  IADD3 R18, P1, PT, R35, UR5, RZ ;  /* 0x0000000523127c10 */ /* 0x001fc6000ff3e0ff */
[----:B------:R0:W4:Y:S04]  /*dad0*/  LDG.E.U8 R45, desc[UR12][R14.64] ;  /* 0x0000000c0e2d7981 */ /* 0x000128000c1e1100 */
[----:B------:R-:W4:Y:S01]  /*dae0*/  LDL R35, [R1+0x470] ;  /* 0x0004700001237983 */ /* 0x000f220000100800 */
[----:B------:R-:W-:-:S03]  /*daf0*/  IADD3.X R17, PT, PT, R23, UR17, RZ, P2, !PT ;  /* 0x0000001117117c10 */ /* 0x000fc600097fe4ff */
[----:B------:R-:W4:Y:S01]  /*db00*/  LDL R23, [R1+0x47c] ;  /* 0x00047c0001177983 */ /* 0x000f220000100800 */
[----:B0-----:R-:W-:-:S03]  /*db10*/  IADD3 R14, P2, PT, R34, UR5, RZ ;  /* 0x00000005220e7c10 */ /* 0x001fc6000ff5e0ff */
[----:B------:R-:W4:Y:S01]  /*db20*/  LDL R34, [R1+0x484] ;  /* 0x0004840001227983 */ /* 0x000f220000100800 */
[----:B------:R-:W-:-:S03]  /*db30*/  IADD3.X R15, PT, PT, R33, UR17, RZ, P2, !PT ;  /* 0x00000011210f7c10 */ /* 0x000fc600097fe4ff */
[----:B------:R-:W4:Y:S04]  /*db40*/  LDL R33, [R1+0x48c] ;  /* 0x00048c0001217983 */ /* 0x000f280000100800 */
[----:B------:R-:W4:Y:S01]  /*db50*/  LDG.E.U8 R128, desc[UR12][R14.64] ;  /* 0x0000000c0e807981 */ /* 0x000f22000c1e1100 */
[----:B-----5:R-:W-:-:S03]  /*db60*/  IADD3.X R19, PT, PT, R26, UR17, RZ, P1, !PT ;  /* 0x000000111a137c10 */ /* 0x020fc60008ffe4ff */
[----:B------:R3:W5:Y:S04]  /*db70*/  LDG.E.U8 R26, desc[UR12][R16.64] ;  /* 0x0000000c101a7981 */ /* 0x000768000c1e1100 */
[----:B------:R0:W5:Y:S01]  /*db80*/  LDG.E.U8 R148, desc[UR12][R18.64] ;  /* 0x0000000c12947981 */ /* 0x000162000c1e1100 */
[----:B---3--:R-:W-:-:S03]  /*db90*/  IADD3 R16, P1, PT, R21, UR5, RZ ;  /* 0x0000000515107c10 */ /* 0x008fc6000ff3e0ff */
[----:B------:R-:W3:Y:S01]  /*dba0*/  LDL R21, [R1+0x478] ;  /* 0x0004780001157983 */ /* 0x000ee20000100800 */
[----:B------:R-:W-:-:S03]  /*dbb0*/  IADD3.X R17, PT, PT, R32, UR17, RZ, P1, !PT ;  /* 0x0000001120117c10 */ /* 0x000fc60008ffe4ff */
[----:B------:R-:W5:Y:S01]  /*dbc0*/  LDL R32, [R1+0x494] ;  /* 0x0004940001207983 */ /* 0x000f620000100800 */
[----:B0-----:R-:W-:-:S03]  /*dbd0*/  IADD3 R18, P2, PT, R24, UR5, RZ ;  /* 0x0000000518127c10 */ /* 0x001fc6000ff5e0ff */
[----:B------:R-:W5:Y:S01]  /*dbe0*/  LDL R24, [R1+0x480] ;  /* 0x0004800001187983 */ /* 0x000f620000100800 */
[----:B------:R-:W-:-:S03]  /*dbf0*/  IADD3.X R19, PT, PT, R38, UR17, RZ, P2, !PT ;  /* 0x0000001126137c10 */ /* 0x000fc600097fe4ff */
[----:B------:R0:W5:Y:S01]  /*dc00*/  LDG.E.U8 R44, desc[UR12][R16.64] ;  /* 0x0000000c102c7981 */ /* 0x000162000c1e1100 */
[----:B------:R-:W-:-:S03]  /*dc10*/  IADD3 R14, P1, PT, R22, UR5, RZ ;  /* 0x00000005160e7c10 */ /* 0x000fc6000ff3e0ff */
[----:B------:R-:W5:Y:S04]  /*dc20*/  LDL R22, [R1+0x488] ;  /* 0x0004880001167983 */ /* 0x000f680000100800 */
[----:B------:R-:W5:Y:S01]  /*dc30*/  LDL R38, [R1+0x4b4] ;  /* 0x0004b40001267983 */ /* 0x000f620000100800 */
[----:B0-----:R-:W-:-:S03]  /*dc40*/  IADD3 R16, P2, PT, R37, UR5, RZ ;  /* 0x0000000525107c10 */ /* 0x001fc6000ff5e0ff */
[----:B------:R-:W5:Y:S01]  /*dc50*/  LDL R37, [R1+0x4ac] ;  /* 0x0004ac0001257983 */ /* 0x000f620000100800 */
[----:B--2---:R-:W-:-:S03]  /*dc60*/  IADD3.X R15, PT, PT, R25, UR17, RZ, P1, !PT ;  /* 0x00000011190f7c10 */ /* 0x004fc60008ffe4ff */
[----:B------:R4:W2:Y:S01]  /*dc70*/  LDG.E.U8 R25, desc[UR12][R18.64] ;  /* 0x0000000c12197981 */ /* 0x0008a2000c1e1100 */
[----:B------:R-:W-:-:S03]  /*dc80*/  IADD3.X R17, PT, PT, R36, UR17, RZ, P2, !PT ;  /* 0x0000001124117c10 */ /* 0x000fc600097fe4ff */
[----:B------:R0:W2:Y:S04]  /*dc90*/  LDG.E.U8 R147, desc[UR12][R14.64] ;  /* 0x0000000c0e937981 */ /* 0x0000a8000c1e1100 */
[----:B------:R1:W2:Y:S01]  /*dca0*/  LDG.E.U8 R127, desc[UR12][R16.64] ;  /* 0x0000000c107f7981 */ /* 0x0002a2000c1e1100 */
[----:B----4-:R-:W-:-:S03]  /*dcb0*/  IADD3 R18, P1, PT, R20, UR5, RZ ;  /* 0x0000000514127c10 */ /* 0x010fc6000ff3e0ff */
[----:B------:R-:W4:Y:S01]  /*dcc0*/  LDL R20, [R1+0x498] ;  /* 0x0004980001147983 */ /* 0x000f220000100800 */
[----:B------:R-:W-:-:S03]  /*dcd0*/  IADD3.X R19, PT, PT, R35, UR17, RZ, P1, !PT ;  /* 0x0000001123137c10 */ /* 0x000fc60008ffe4ff */
[----:B------:R-:W2:Y:S04]  /*dce0*/  LDL R36, [R1+0x4a8] ;  /* 0x0004a80001247983 */ /* 0x000ea80000100800 */
[----:B------:R-:W2:Y:S01]  /*dcf0*/  LDL R35, [R1+0x4b0] ;  /* 0x0004b00001237983 */ /* 0x000ea20000100800 */
[----:B0-----:R-:W-:-:S03]  /*dd00*/  IADD3 R14, P2, PT, R23, UR5, RZ ;  /* 0x00000005170e7c10 */ /* 0x001fc6000ff5e0ff */
[----:B------:R-:W2:Y:S01]  /*dd10*/  LDL R23, [R1+0x4a0] ;  /* 0x0004a00001177983 */ /* 0x000ea20000100800 */
[----:B-1----:R-:W-:-:S03]  /*dd20*/  IADD3 R16, P1, PT, R34, UR5, RZ ;  /* 0x0000000522107c10 */ /* 0x002fc6000ff3e0ff */
[----:B------:R0:W2:Y:S04]  /*dd30*/  LDG.E.U8 R43, desc[UR12][R18.64] ;  /* 0x0000000c122b7981 */ /* 0x0000a8000c1e1100 */
[----:B------:R-:W2:Y:S01]  /*dd40*/  LDL R34, [R1+0x4b8] ;  /* 0x0004b80001227983 */ /* 0x000ea20000100800 */
[----:B---3--:R-:W-:-:S03]  /*dd50*/  IADD3.X R15, PT, PT, R21, UR17, RZ, P2, !PT ;  /* 0x00000011150f7c10 */ /* 0x008fc600097fe4ff */
[----:B------:R-:W3:Y:S01]  /*dd60*/  LDL R21, [R1+0x4bc] ;  /* 0x0004bc0001157983 */ /* 0x000ee20000100800 */
[----:B0-----:R-:W-:-:S03]  /*dd70*/  IADD3 R18, P2, PT, R33, UR5, RZ ;  /* 0x0000000521127c10 */ /* 0x001fc6000ff5e0ff */
[----:B------:R-:W3:Y:S01]  /*dd80*/  LDL R33, [R1+0x4c4] ;  /* 0x0004c40001217983 */ /* 0x000ee20000100800 */
[----:B-----5:R-:W-:-:S03]  /*dd90*/  IADD3.X R17, PT, PT, R24, UR17, RZ, P1, !PT ;  /* 0x0000001118117c10 */ /* 0x020fc60008ffe4ff */
[----:B------:R0:W5:Y:S04]  /*dda0*/  LDG.E.U8 R24, desc[UR12][R14.64] ;  /* 0x0000000c0e187981 */ /* 0x000168000c1e1100 */
[----:B------:R1:W5:Y:S01]  /*ddb0*/  LDG.E.U8 R146, desc[UR12][R16.64] ;  /* 0x0000000c10927981 */ /* 0x000362000c1e1100 */
[----:B------:R-:W-:-:S03]  /*ddc0*/  IADD3.X R19, PT, PT, R22, UR17, RZ, P2, !PT ;  /* 0x0000001116137c10 */ /* 0x000fc600097fe4ff */
[----:B------:R-:W5:Y:S01]  /*ddd0*/  LDL R22, [R1+0x4c0] ;  /* 0x0004c00001167983 */ /* 0x000f620000100800 */
[----:B0-----:R-:W-:-:S03]  /*dde0*/  IADD3 R14, P1, PT, R32, UR5, RZ ;  /* 0x00000005200e7c10 */ /* 0x001fc6000ff3e0ff */
[----:B------:R-:W5:Y:S01]  /*ddf0*/  LDL R32, [R1+0x4cc] ;  /* 0x0004cc0001207983 */ /* 0x000f620000100800 */
[----:B-1----:R-:W-:Y:S02]  /*de00*/  IADD3 R16, P2, PT, R41, UR5, RZ ;  /* 0x0000000529107c10 */ /* 0x002fe4000ff5e0ff */
[----:B------:R-:W-:Y:S01]  /*de10*/  IADD3.X R15, PT, PT, R39, UR17, RZ, P1, !PT ;  /* 0x00000011270f7c10 */ /* 0x000fe20008ffe4ff */
[----:B------:R-:W5:Y:S04]  /*de20*/  LDG.E.U8 R126, desc[UR12][R18.64] ;  /* 0x0000000c127e7981 */ /* 0x000f68000c1e1100 */
[----:B------:R-:W5:Y:S04]  /*de30*/  LDL R39, [R1+0x4d4] ;  /* 0x0004d40001277983 */ /* 0x000f680000100800 */
[----:B------:R0:W5:Y:S01]  /*de40*/  LDG.E.U8 R42, desc[UR12][R14.64] ;  /* 0x0000000c0e2a7981 */ /* 0x000162000c1e1100 */
[----:B----4-:R-:W-:-:S03]  /*de50*/  IADD3.X R17, PT, PT, R20, UR17, RZ, P2, !PT ;  /* 0x0000001114117c10 */ /* 0x010fc600097fe4ff */
[----:B------:R-:W4:Y:S01]  /*de60*/  LDL R20, [R1+0x4dc] ;  /* 0x0004dc0001147983 */ /* 0x000f220000100800 */
[----:B0-----:R-:W-:-:S03]  /*de70*/  IADD3 R14, P2, PT, R37, UR5, RZ ;  /* 0x00000005250e7c10 */ /* 0x001fc6000ff5e0ff */
[----:B------:R-:W4:Y:S01]  /*de80*/  LDL R37, [R1+0x4d0] ;  /* 0x0004d00001257983 */ /* 0x000f220000100800 */
[----:B------:R-:W-:Y:S02]  /*de90*/  IADD3 R18, P1, PT, R40, UR5, RZ ;  /* 0x0000000528127c10 */ /* 0x000fe4000ff3e0ff */
[----:B--2---:R-:W-:Y:S01]  /*dea0*/  IADD3.X R15, PT, PT, R36, UR17, RZ, P2, !PT ;  /* 0x00000011240f7c10 */ /* 0x004fe200097fe4ff */
[----:B------:R-:W2:Y:S01]  /*deb0*/  LDL R40, [R1+0x4e4] ;  /* 0x0004e40001287983 */ /* 0x000ea20000100800 */
[----:B------:R-:W-:-:S03]  /*dec0*/  IADD3.X R19, PT, PT, R23, UR17, RZ, P1, !PT ;  /* 0x0000001117137c10 */ /* 0x000fc60008ffe4ff */
[----:B------:R0:W2:Y:S04]  /*ded0*/  LDG.E.U8 R23, desc[UR12][R16.64] ;  /* 0x0000000c10177981 */ /* 0x0000a8000c1e1100 */
[----:B------:R3:W2:Y:S04]  /*dee0*/  LDG.E.U8 R145, desc[UR12][R18.64] ;  /* 0x0000000c12917981 */ /* 0x0006a8000c1e1100 */
[----:B------:R-:W2:Y:S01]  /*def0*/  LDL R36, [R1+0x4ec] ;  /* 0x0004ec0001247983 */ /* 0x000ea20000100800 */
[----:B0-----:R-:W-:-:S03]  /*df00*/  IADD3 R16, P1, PT, R38, UR5, RZ ;  /* 0x0000000526107c10 */ /* 0x001fc6000ff3e0ff */
[----:B------:R-:W2:Y:S01]  /*df10*/  LDL R38, [R1+0x4d8] ;  /* 0x0004d80001267983 */ /* 0x000ea20000100800 */
[----:B------:R-:W-:-:S03]  /*df20*/  IADD3.X R17, PT, PT, R35, UR17, RZ, P1, !PT ;  /* 0x0000001123117c10 */ /* 0x000fc60008ffe4ff */
[----:B------:R0:W2:Y:S04]  /*df30*/  LDG.E.U8 R125, desc[UR12][R14.64] ;  /* 0x0000000c0e7d7981 */ /* 0x0000a8000c1e1100 */
[----:B------:R-:W2:Y:S04]  /*df40*/  LDL R35, [R1+0x4f4] ;  /* 0x0004f40001237983 */ /* 0x000ea80000100800 */
[----:B------:R1:W2:Y:S01]  /*df50*/  LDG.E.U8 R41, desc[UR12][R16.64] ;  /* 0x0000000c10297981 */ /* 0x0002a2000c1e1100 */
[----:B---3--:R-:W-:-:S03]  /*df60*/  IADD3 R18, P2, PT, R21, UR5, RZ ;  /* 0x0000000515127c10 */ /* 0x008fc6000ff5e0ff */
[----:B------:R-:W3:Y:S01]  /*df70*/  LDL R21, [R1+0x4e0] ;  /* 0x0004e00001157983 */ /* 0x000ee20000100800 */
[----:B0-----:R-:W-:Y:S02]  /*df80*/  IADD3 R14, P1, PT, R33, UR5, RZ ;  /* 0x00000005210e7c10 */ /* 0x001fe4000ff3e0ff */
[----:B------:R-:W-:Y:S01]  /*df90*/  IADD3.X R19, PT, PT, R34, UR17, RZ, P2, !PT ;  /* 0x0000001122137c10 */ /* 0x000fe200097fe4ff */
[----:B------:R-:W3:Y:S04]  /*dfa0*/  LDL R33, [R1+0x4e8] ;  /* 0x0004e80001217983 */ /* 0x000ee80000100800 */
[----:B------:R-:W3:Y:S01]  /*dfb0*/  LDL R34, [R1+0x4f0] ;  /* 0x0004f00001227983 */ /* 0x000ee20000100800 */
[----:B-----5:R-:W-:-:S03]  /*dfc0*/  IADD3.X R15, PT, PT, R22, UR17, RZ, P1, !PT ;  /* 0x00000011160f7c10 */ /* 0x020fc60008ffe4ff */
[----:B------:R0:W5:Y:S01]  /*dfd0*/  LDG.E.U8 R22, desc[UR12][R18.64] ;  /* 0x0000000c12167981 */ /* 0x000162000c1e1100 */
[----:B-1----:R-:W-:-:S03]  /*dfe0*/  IADD3 R16, P2, PT, R32, UR5, RZ ;  /* 0x0000000520107c10 */ /* 0x002fc6000ff5e0ff */
[----:B------:R-:W5:Y:S01]  /*dff0*/  LDL R32, [R1+0x4fc] ;  /* 0x0004fc0001207983 */ /* 0x000f620000100800 */
[----:B------:R-:W-:-:S03]  /*e000*/  IADD3.X R17, PT, PT, R116, UR17, RZ, P2, !PT ;  /* 0x0000001174117c10 */ /* 0x000fc600097fe4ff */
[----:B------:R4:W5:Y:S01]  /*e010*/  LDG.E.U8 R144, desc[UR12][R14.64] ;  /* 0x0000000c0e907981 */ /* 0x000962000c1e1100 */
[----:B0-----:R-:W-:-:S03]  /*e020*/  IADD3 R18, P1, PT, R39, UR5, RZ ;  /* 0x0000000527127c10 */ /* 0x001fc6000ff3e0ff */
[----:B------:R-:W5:Y:S04]  /*e030*/  LDL R116, [R1+0x510] ;  /* 0x0005100001747983 */ /* 0x000f680000100800 */
[----:B------:R-:W5:Y:S04]  /*e040*/  LDL R39, [R1+0x4f8] ;  /* 0x0004f80001277983 */ /* 0x000f680000100800 */
[----:B------:R2:W5:Y:S01]  /*e050*/  LDG.E.U8 R124, desc[UR12][R16.64] ;  /* 0x0000000c107c7981 */ /* 0x000562000c1e1100 */
[----:B----4-:R-:W-:-:S03]  /*e060*/  IADD3 R14, P2, PT, R20, UR5, RZ ;  /* 0x00000005140e7c10 */ /* 0x010fc6000ff5e0ff */
[----:B------:R-:W4:Y:S01]  /*e070*/  LDL R20, [R1+0x500] ;  /* 0x0005000001147983 */ /* 0x000f220000100800 */
[----:B------:R-:W-:-:S03]  /*e080*/  IADD3.X R19, PT, PT, R37, UR17, RZ, P1, !PT ;  /* 0x0000001125137c10 */ /* 0x000fc60008ffe4ff */
[----:B------:R-:W4:Y:S01]  /*e090*/  LDL R37, [R1+0x514] ;  /* 0x0005140001257983 */ /* 0x000f220000100800 */
[----:B--2---:R-:W-:-:S03]  /*e0a0*/  IADD3 R16, P1, PT, R40, UR5, RZ ;  /* 0x0000000528107c10 */ /* 0x004fc6000ff3e0ff */
[----:B------:R0:W2:Y:S01]  /*e0b0*/  LDG.E.U8 R40, desc[UR12][R18.64] ;  /* 0x0000000c12287981 */ /* 0x0000a2000c1e1100 */
[----:B------:R-:W-:Y:S02]  /*e0c0*/  IADD3.X R15, PT, PT, R38, UR17, RZ, P2, !PT ;  /* 0x00000011260f7c10 */ /* 0x000fe400097fe4ff */
[----:B0-----:R-:W-:Y:S01]  /*e0d0*/  IADD3 R18, P2, PT, R36, UR5, RZ ;  /* 0x0000000524127c10 */ /* 0x001fe2000ff5e0ff */
[----:B------:R-:W2:Y:S04]  /*e0e0*/  LDL R38, [R1+0x524] ;  /* 0x0005240001267983 */ /* 0x000ea80000100800 */
[----:B------:R-:W2:Y:S01]  /*e0f0*/  LDL R36, [R1+0x518] ;  /* 0x0005180001247983 */ /* 0x000ea20000100800 */
[----:B---3--:R-:W-:-:S03]  /*e100*/  IADD3.X R17, PT, PT, R21, UR17, RZ, P1, !PT ;  /* 0x0000001115117c10 */ /* 0x008fc60008ffe4ff */
[----:B------:R0:W3:Y:S01]  /*e110*/  LDG.E.U8 R21, desc[UR12][R14.64] ;  /* 0x0000000c0e157981 */ /* 0x0000e2000c1e1100 */
[----:B------:R-:W-:-:S03]  /*e120*/  IADD3.X R19, PT, PT, R33, UR17, RZ, P2, !PT ;  /* 0x0000001121137c10 */ /* 0x000fc600097fe4ff */
[----:B------:R5:W3:Y:S04]  /*e130*/  LDG.E.U8 R143, desc[UR12][R16.64] ;  /* 0x0000000c108f7981 */ /* 0x000ae8000c1e1100 */
[----:B------:R-:W3:Y:S01]  /*e140*/  LDL R33, [R1+0x520] ;  /* 0x0005200001217983 */ /* 0x000ee20000100800 */
[----:B0-----:R-:W-:-:S03]  /*e150*/  IADD3 R14, P1, PT, R35, UR5, RZ ;  /* 0x00000005230e7c10 */ /* 0x001fc6000ff3e0ff */
[----:B------:R-:W3:Y:S01]  /*e160*/  LDL R35, [R1+0x52c] ;  /* 0x00052c0001237983 */ /* 0x000ee20000100800 */
[----:B------:R-:W-:-:S03]  /*e170*/  IADD3.X R15, PT, PT, R34, UR17, RZ, P1, !PT ;  /* 0x00000011220f7c10 */ /* 0x000fc60008ffe4ff */
[----:B------:R0:W3:Y:S01]  /*e180*/  LDG.E.U8 R123, desc[UR12][R18.64] ;  /* 0x0000000c127b7981 */ /* 0x0000e2000c1e1100 */
[----:B-----5:R-:W-:-:S03]  /*e190*/  IADD3 R16, P2, PT, R32, UR5, RZ ;  /* 0x0000000520107c10 */ /* 0x020fc6000ff5e0ff */
[----:B------:R-:W5:Y:S04]  /*e1a0*/  LDL R32, [R1+0x534] ;  /* 0x0005340001207983 */ /* 0x000f680000100800 */
[----:B------:R-:W5:Y:S01]  /*e1b0*/  LDL R34, [R1+0x528] ;  /* 0x0005280001227983 */ /* 0x000f620000100800 */
[----:B0-----:R-:W-:-:S03]  /*e1c0*/  IADD3 R18, P1, PT, R120, UR5, RZ ;  /* 0x0000000578127c10 */ /* 0x001fc6000ff3e0ff */
[----:B------:R-:W5:Y:S01]  /*e1d0*/  LDL R120, [R1+0x548] ;  /* 0x0005480001787983 */ /* 0x000f620000100800 */
[----:B------:R-:W-:-:S03]  /*e1e0*/  IADD3.X R17, PT, PT, R39, UR17, RZ, P2, !PT ;  /* 0x0000001127117c10 */ /* 0x000fc600097fe4ff */
[----:B------:R0:W5:Y:S02]  /*e1f0*/  LDG.E.U8 R39, desc[UR12][R14.64] ;  /* 0x0000000c0e277981 */ /* 0x000164000c1e1100 */
[----:B0-----:R-:W-:Y:S02]  /*e200*/  IADD3 R14, P2, PT, R119, UR5, RZ ;  /* 0x00000005770e7c10 */ /* 0x001fe4000ff5e0ff */
[----:B------:R-:W5:Y:S02]  /*e210*/  LDL R119, [R1+0x544] ;  /* 0x0005440001777983 */ /* 0x000f640000100800 */
[----:B------:R-:W-:Y:S02]  /*e220*/  IADD3.X R15, PT, PT, R117, UR17, RZ, P2, !PT ;  /* 0x00000011750f7c10 */ /* 0x000fe400097fe4ff */
[----:B------:R-:W5:Y:S04]  /*e230*/  LDL R117, [R1+0x54c] ;  /* 0x00054c0001757983 */ /* 0x000f680000100800 */
[----:B------:R-:W5:Y:S01]  /*e240*/  LDG.E.U8 R122, desc[UR12][R14.64] ;  /* 0x0000000c0e7a7981 */ /* 0x000f62000c1e1100 */
[----:B----4-:R-:W-:-:S03]  /*e250*/  IADD3.X R19, PT, PT, R20, UR17, RZ, P1, !PT ;  /* 0x0000001114137c10 */ /* 0x010fc60008ffe4ff */
[----:B------:R0:W4:Y:S04]  /*e260*/  LDG.E.U8 R20, desc[UR12][R16.64] ;  /* 0x0000000c10147981 */ /* 0x000128000c1e1100 */
[----:B------:R1:W4:Y:S01]  /*e270*/  LDG.E.U8 R142, desc[UR12][R18.64] ;  /* 0x0000000c128e7981 */ /* 0x000322000c1e1100 */
[----:B0-----:R-:W-:-:S03]  /*e280*/  IADD3 R16, P1, PT, R37, UR5, RZ ;  /* 0x0000000525107c10 */ /* 0x001fc6000ff3e0ff */
[----:B------:R-:W4:Y:S01]  /*e290*/  LDL R37, [R1+0x538] ;  /* 0x0005380001257983 */ /* 0x000f220000100800 */
[----:B------:R-:W-:-:S03]  /*e2a0*/  IADD3.X R17, PT, PT, R116, UR17, RZ, P1, !PT ;  /* 0x0000001174117c10 */ /* 0x000fc60008ffe4ff */
[----:B------:R-:W4:Y:S01]  /*e2b0*/  LDL R116, [R1+0x554] ;  /* 0x0005540001747983 */ /* 0x000f220000100800 */
[----:B-1----:R-:W-:-:S03]  /*e2c0*/  IADD3 R18, P2, PT, R118, UR5, RZ ;  /* 0x0000000576127c10 */ /* 0x002fc6000ff5e0ff */
[----:B------:R-:W4:Y:S01]  /*e2d0*/  LDL R118, [R1+0x55c] ;  /* 0x00055c0001767983 */ /* 0x000f220000100800 */
[----:B--2---:R-:W-:-:S03]  /*e2e0*/  IADD3 R14, P1, PT, R38, UR5, RZ ;  /* 0x00000005260e7c10 */ /* 0x004fc6000ff3e0ff */
[----:B------:R0:W2:Y:S01]  /*e2f0*/  LDG.E.U8 R38, desc[UR12][R16.64] ;  /* 0x0000000c10267981 */ /* 0x0000a2000c1e1100 */
[----:B------:R-:W-:-:S03]  /*e300*/  IADD3.X R19, PT, PT, R36, UR17, RZ, P2, !PT ;  /* 0x0000001124137c10 */ /* 0x000fc600097fe4ff */
[----:B------:R-:W2:Y:S04]  /*e310*/  LDL R36, [R1+0x558] ;  /* 0x0005580001247983 */ /* 0x000ea80000100800 */
[----:B------:R-:W2:Y:S01]  /*e320*/  LDG.E.U8 R19, desc[UR12][R18.64] ;  /* 0x0000000c12137981 */ /* 0x000ea2000c1e1100 */
[----:B---3--:R-:W-:Y:S02]  /*e330*/  IADD3.X R15, PT, PT, R33, UR17, RZ, P1, !PT ;  /* 0x00000011210f7c10 */ /* 0x008fe40008ffe4ff */
[----:B0-----:R-:W-:-:S03]  /*e340*/  IADD3 R16, P2, PT, R35, UR5, RZ ;  /* 0x0000000523107c10 */ /* 0x001fc6000ff5e0ff */
[----:B------:R0:W3:Y:S04]  /*e350*/  LDG.E.U8 R141, desc[UR12][R14.64] ;  /* 0x0000000c0e8d7981 */ /* 0x0000e8000c1e1100 */
[----:B------:R-:W3:Y:S01]  /*e360*/  LDL R35, [R1+0x550] ;  /* 0x0005500001237983 */ /* 0x000ee20000100800 */
[----:B-----5:R-:W-:Y:S02]  /*e370*/  IADD3 R32, P1, PT, R32, UR5, RZ ;  /* 0x0000000520207c10 */ /* 0x020fe4000ff3e0ff */
[----:B------:R-:W-:Y:S02]  /*e380*/  IADD3.X R17, PT, PT, R34, UR17, RZ, P2, !PT ;  /* 0x0000001122117c10 */ /* 0x000fe400097fe4ff */
[----:B------:R-:W5:Y:S01]  /*e390*/  LDL R34, [R1+0x564] ;  /* 0x0005640001227983 */ /* 0x000f620000100800 */
[----:B0-----:R-:W-:-:S02]  /*e3a0*/  IADD3 R14, P2, PT, R136, UR5, RZ ;  /* 0x00000005880e7c10 */ /* 0x001fc4000ff5e0ff */
[----:B------:R-:W-:Y:S01]  /*e3b0*/  IADD3.X R33, PT, PT, R121, UR17, RZ, P1, !PT ;  /* 0x0000001179217c10 */ /* 0x000fe20008ffe4ff */
[----:B------:R-:W5:Y:S04]  /*e3c0*/  LDL R136, [R1+0x568] ;  /* 0x0005680001887983 */ /* 0x000f680000100800 */
[----:B------:R0:W5:Y:S02]  /*e3d0*/  LDG.E.U8 R121, desc[UR12][R16.64] ;  /* 0x0000000c10797981 */ /* 0x000164000c1e1100 */
[----:B0-----:R-:W-:Y:S02]  /*e3e0*/  IADD3 R16, P1, PT, R119, UR5, RZ ;  /* 0x0000000577107c10 */ /* 0x001fe4000ff3e0ff */
[----:B------:R-:W5:Y:S02]  /*e3f0*/  LDL R119, [R1+0x57c] ;  /* 0x00057c0001777983 */ /* 0x000f640000100800 */
[----:B------:R-:W-:-:S02]  /*e400*/  IADD3.X R17, PT, PT, R135, UR17, RZ, P1, !PT ;  /* 0x0000001187117c10 */ /* 0x000fc40008ffe4ff */
[----:B------:R-:W5:Y:S04]  /*e410*/  LDL R135, [R1+0x59c] ;  /* 0x00059c0001877983 */ /* 0x000f680000100800 */
[----:B------:R-:W5:Y:S01]  /*e420*/  LDG.E.U8 R140, desc[UR12][R16.64] ;  /* 0x0000000c108c7981 */ /* 0x000f62000c1e1100 */
[----:B----4-:R-:W-:-:S03]  /*e430*/  IADD3.X R15, PT, PT, R37, UR17, RZ, P2, !PT ;  /* 0x00000011250f7c10 */ /* 0x010fc600097fe4ff */
[----:B------:R0:W4:Y:S04]  /*e440*/  LDG.E.U8 R37, desc[UR12][R32.64] ;  /* 0x0000000c20257981 */ /* 0x000128000c1e1100 */
[----:B------:R1:W4:Y:S01]  /*e450*/  LDG.E.U8 R18, desc[UR12][R14.64] ;  /* 0x0000000c0e127981 */ /* 0x000322000c1e1100 */
[----:B0-----:R-:W-:-:S03]  /*e460*/  IADD3 R32, P2, PT, R117, UR5, RZ ;  /* 0x0000000575207c10 */ /* 0x001fc6000ff5e0ff */
[----:B------:R-:W4:Y:S01]  /*e470*/  LDL R117, [R1+0x570] ;  /* 0x0005700001757983 */ /* 0x000f220000100800 */
[----:B-1----:R-:W-:-:S03]  /*e480*/  IADD3 R14, P1, PT, R116, UR5, RZ ;  /* 0x00000005740e7c10 */ /* 0x002fc6000ff3e0ff */
[----:B------:R-:W4:Y:S01]  /*e490*/  LDL R116, [R1+0x584] ;  /* 0x0005840001747983 */ /* 0x000f220000100800 */
[----:B------:R-:W-:Y:S02]  /*e4a0*/  IADD3.X R33, PT, PT, R120, UR17, RZ, P2, !PT ;  /* 0x0000001178217c10 */ /* 0x000fe400097fe4ff */
[----:B------:R-:W-:Y:S02]  /*e4b0*/  IADD3 R16, P2, PT, R118, UR5, RZ ;  /* 0x0000000576107c10 */ /* 0x000fe4000ff5e0ff */
[----:B------:R-:W4:Y:S02]  /*e4c0*/  LDL R118, [R1+0x590] ;  /* 0x0005900001767983 */ /* 0x000f240000100800 */
[----:B--2---:R-:W-:Y:S02]  /*e4d0*/  IADD3.X R17, PT, PT, R36, UR17, RZ, P2, !PT ;  /* 0x0000001124117c10 */ /* 0x004fe400097fe4ff */
[----:B------:R-:W2:Y:S04]  /*e4e0*/  LDG.E.U8 R120, desc[UR12][R32.64] ;  /* 0x0000000c20787981 */ /* 0x000ea8000c1e1100 */
[----:B------:R-:W2:Y:S01]  /*e4f0*/  LDG.E.U8 R17, desc[UR12][R16.64] ;  /* 0x0000000c10117981 */ /* 0x000ea2000c1e1100 */
[----:B---3--:R-:W-:-:S05]  /*e500*/  IADD3.X R15, PT, PT, R35, UR17, RZ, P1, !PT ;  /* 0x00000011230f7c10 */ /* 0x008fca0008ffe4ff */
[----:B------:R0:W3:Y:S01]  /*e510*/  LDG.E.U8 R36, desc[UR12][R14.64] ;  /* 0x0000000c0e247981 */ /* 0x0000e2000c1e1100 */
[----:B-----5:R-:W-:Y:S02]  /*e520*/  IADD3 R34, P1, PT, R34, UR5, RZ ;  /* 0x0000000522227c10 */ /* 0x020fe4000ff3e0ff */
[----:B0-----:R-:W-:Y:S02]  /*e530*/  IADD3 R14, P2, PT, R157, UR5, RZ ;  /* 0x000000059d0e7c10 */ /* 0x001fe4000ff5e0ff */
[----:B------:R-:W-:Y:S01]  /*e540*/  IADD3.X R35, PT, PT, R139, UR17, RZ, P1, !PT ;  /* 0x000000118b237c10 */ /* 0x000fe20008ffe4ff */
[----:B------:R-:W5:Y:S01]  /*e550*/  LDL R157, [R1+0x5a8] ;  /* 0x0005a800019d7983 */ /* 0x000f620000100800 */
[----:B------:R-:W-:Y:S02]  /*e560*/  IADD3 R32, P1, PT, R137, UR5, RZ ;  /* 0x0000000589207c10 */ /* 0x000fe4000ff3e0ff */
[----:B------:R-:W-:Y:S01]  /*e570*/  IADD3.X R15, PT, PT, R136, UR17, RZ, P2, !PT ;  /* 0x00000011880f7c10 */ /* 0x000fe200097fe4ff */
[----:B------:R-:W2:Y:S01]  /*e580*/  LDG.E.U8 R139, desc[UR12][R34.64] ;  /* 0x0000000c228b7981 */ /* 0x000ea2000c1e1100 */
[----:B------:R-:W-:-:S03]  /*e590*/  IADD3 R136, P2, PT, R119, UR5, RZ ;  /* 0x0000000577887c10 */ /* 0x000fc6000ff5e0ff */
[----:B------:R0:W2:Y:S01]  /*e5a0*/  LDG.E.U8 R119, desc[UR12][R14.64] ;  /* 0x0000000c0e777981 */ /* 0x0000a2000c1e1100 */
[----:B------:R-:W-:-:S03]  /*e5b0*/  IADD3.X R137, PT, PT, R156, UR17, RZ, P2, !PT ;  /* 0x000000119c897c10 */ /* 0x000fc600097fe4ff */
[----:B------:R-:W2:Y:S04]  /*e5c0*/  LDL R156, [R1+0x5b0] ;  /* 0x0005b000019c7983 */ /* 0x000ea80000100800 */
[----:B------:R-:W3:Y:S01]  /*e5d0*/  LDG.E.U8 R16, desc[UR12][R136.64] ;  /* 0x0000000c88107981 */ /* 0x000ee2000c1e1100 */
[----:B0-----:R-:W-:-:S03]  /*e5e0*/  IADD3 R14, P3, PT, R166, UR5, RZ ;  /* 0x00000005a60e7c10 */ /* 0x001fc6000ff7e0ff */
[----:B------:R-:W3:Y:S01]  /*e5f0*/  LDL R166, [R1+0x5cc] ;  /* 0x0005cc0001a67983 */ /* 0x000ee20000100800 */
[----:B------:R-:W-:Y:S02]  /*e600*/  IADD3.X R15, PT, PT, R138, UR17, RZ, P3, !PT ;  /* 0x000000118a0f7c10 */ /* 0x000fe40009ffe4ff */
[----:B----4-:R-:W-:-:S05]  /*e610*/  IADD3.X R33, PT, PT, R117, UR17, RZ, P1, !PT ;  /* 0x0000001175217c10 */ /* 0x010fca0008ffe4ff */
[----:B------:R0:W4:Y:S01]  /*e620*/  LDG.E.U8 R35, desc[UR12][R32.64] ;  /* 0x0000000c20237981 */ /* 0x000122000c1e1100 */
[----:B------:R-:W-:-:S04]  /*e630*/  IADD3 R116, P1, PT, R116, UR5, RZ ;  /* 0x0000000574747c10 */ /* 0x000fc8000ff3e0ff */
[----:B------:R-:W-:Y:S02]  /*e640*/  IADD3.X R117, PT, PT, R162, UR17, RZ, P1, !PT ;  /* 0x00000011a2757c10 */ /* 0x000fe40008ffe4ff */
[----:B------:R-:W-:Y:S01]  /*e650*/  LDS R162, [R207+0x4000] ;  /* 0x00400000cfa27984 */ /* 0x000fe20000000800 */
[----:B0-----:R-:W-:-:S03]  /*e660*/  IADD3 R32, P2, PT, R163, UR5, RZ ;  /* 0x00000005a3207c10 */ /* 0x001fc6000ff5e0ff */
[----:B------:R-:W4:Y:S01]  /*e670*/  LDG.E.U8 R138, desc[UR12][R116.64] ;  /* 0x0000000c748a7981 */ /* 0x000f22000c1e1100 */
[----:B------:R-:W-:-:S03]  /*e680*/  IADD3.X R33, PT, PT, R118, UR17, RZ, P2, !PT ;  /* 0x0000001176217c10 */ /* 0x000fc600097fe4ff */
[----:B------:R-:W0:Y:S04]  /*e690*/  LDS R163, [R207+0x4080] ;  /* 0x00408000cfa37984 */ /* 0x000e280000000800 */
[----:B------:R1:W4:Y:S01]  /*e6a0*/  LDG.E.U8 R118, desc[UR12][R14.64] ;  /* 0x0000000c0e767981 */ /* 0x000322000c1e1100 */
[----:B------:R-:W-:-:S03]  /*e6b0*/  IADD3 R136, P2, PT, R161, UR5, RZ ;  /* 0x00000005a1887c10 */ /* 0x000fc6000ff5e0ff */
[----:B------:R-:W4:Y:S04]  /*e6c0*/  LDL R161, [R1+0x5b8] ;  /* 0x0005b80001a17983 */ /* 0x000f280000100800 */
[----:B------:R0:W4:Y:S01]  /*e6d0*/  LDG.E.U8 R34, desc[UR12][R32.64] ;  /* 0x0000000c20227981 */ /* 0x000122000c1e1100 */
[----:B-1----:R-:W-:-:S03]  /*e6e0*/  IADD3 R14, P1, PT, R135, UR5, RZ ;  /* 0x00000005870e7c10 */ /* 0x002fc6000ff3e0ff */
[----:B------:R-:W4:Y:S01]  /*e6f0*/  LDL R135, [R1+0x5bc] ;  /* 0x0005bc0001877983 */ /* 0x000f220000100800 */
[----:B------:R-:W-:Y:S02]  /*e700*/  IADD3.X R15, PT, PT, R160, UR17, RZ, P1, !PT ;  /* 0x00000011a00f7c10 */ /* 0x000fe40008ffe4ff */
[----:B------:R-:W-:Y:S01]  /*e710*/  IADD3 R116, P1, PT, R164, UR5, RZ ;  /* 0x00000005a4747c10 */ /* 0x000fe2000ff3e0ff */
[----:B------:R-:W4:Y:S04]  /*e720*/  LDL R160, [R1+0x5d4] ;  /* 0x0005d40001a07983 */ /* 0x000f280000100800 */
[----:B------:R-:W4:Y:S04]  /*e730*/  LDL R164, [R1+0x5c0] ;  /* 0x0005c00001a47983 */ /* 0x000f280000100800 */
[----:B------:R1:W4:Y:S01]  /*e740*/  LDG.E.U8 R15, desc[UR12][R14.64] ;  /* 0x0000000c0e0f7981 */ /* 0x000322000c1e1100 */
[----:B------:R-:W-:-:S02]  /*e750*/  IADD3.X R137, PT, PT, R171, UR17, RZ, P2, !PT ;  /* 0x00000011ab897c10 */ /* 0x000fc400097fe4ff */
[----:B0-----:R-:W-:-:S04]  /*e760*/  IADD3 R32, P2, PT, R170, UR5, RZ ;  /* 0x00000005aa207c10 */ /* 0x001fc8000ff5e0ff */
[----:B------:R-:W4:Y:S01]  /*e770*/  LDG.E.U8 R137, desc[UR12][R136.64] ;  /* 0x0000000c88897981 */ /* 0x000f22000c1e1100 */
[----:B-1----:R-:W-:-:S03]  /*e780*/  FADD R14, -R0, R115 ;  /* 0x00000073000e7221 */ /* 0x002fc60000000100 */
[----:B------:R-:W4:Y:S01]  /*e790*/  LDL R115, [R1+0x5f4] ;  /* 0x0005f40001737983 */ /* 0x000f220000100800 */
[----:B------:R-:W-:Y:S01]  /*e7a0*/  FMUL R14, R14, 1.4426950216293334961 ;  /* 0x3fb8aa3b0e0e7820 */ /* 0x000fe20000400000 */
[----:B-----5:R-:W-:-:S06]  /*e7b0*/  IADD3.X R117, PT, PT, R157, UR17, RZ, P1, !PT ;  /* 0x000000119d757c10 */ /* 0x020fcc0008ffe4ff */
[----:B------:R-:W5:Y:S01]  /*e7c0*/  LDG.E.U8 R117, desc[UR12][R116.64] ;  /* 0x0000000c74757981 */ /* 0x000f62000c1e1100 */
[----:B--2---:R-:W-:Y:S02]  /*e7d0*/  IADD3.X R33, PT, PT, R156, UR17, RZ, P2, !PT ;  /* 0x000000119c217c10 */ /* 0x004fe400097fe4ff */
[----:B------:R-:W-:Y:S01]  /*e7e0*/  IADD3 R170, P2, PT, R167, UR5, RZ ;  /* 0x00000005a7aa7c10 */ /* 0x000fe2000ff5e0ff */
[----:B------:R0:W-:Y:S01]  /*e7f0*/  MUFU.EX2 R156, R14 ;  /* 0x0000000e009c7308 */ /* 0x0001e20000000800 */
[----:B---3--:R-:W-:Y:S01]  /*e800*/  IADD3 R166, P3, PT, R166, UR5, RZ ;  /* 0x00000005a6a67c10 */ /* 0x008fe2000ff7e0ff */
[----:B------:R-:W-:Y:S01]  /*e810*/  FADD R157, -R2, R13 ;  /* 0x0000000d029d7221 */ /* 0x000fe20000000100 */
[----:B------:R-:W2:Y:S02]  /*e820*/  LDG.E.U8 R33, desc[UR12][R32.64] ;  /* 0x0000000c20217981 */ /* 0x000ea4000c1e1100 */
[----:B------:R-:W-:Y:S02]  /*e830*/  IADD3.X R167, PT, PT, R196, UR17, RZ, P3, !PT ;  /* 0x00000011c4a77c10 */ /* 0x000fe40009ffe4ff */
[----:B----4-:R-:W-:-:S03]  /*e840*/  IADD3 R172, P1, PT, R135, UR5, RZ ;  /* 0x0000000587ac7c10 */ /* 0x010fc6000ff3e0ff */
[----:B------:R1:W3:Y:S04]  /*e850*/  LDG.E.U8 R116, desc[UR12][R166.64] ;  /* 0x0000000ca6747981 */ /* 0x0002e8000c1e1100 */
[----:B------:R-:W4:Y:S01]  /*e860*/  LDL R135, [R1+0x5e8] ;  /* 0x0005e80001877983 */ /* 0x000f220000100800 */
[----:B------:R-:W-:Y:S02]  /*e870*/  IADD3.X R173, PT, PT, R161, UR17, RZ, P1, !PT ;  /* 0x00000011a1ad7c10 */ /* 0x000fe40008ffe4ff */
[----:B------:R-:W-:Y:S01]  /*e880*/  IADD3.X R171, PT, PT, R164, UR17, RZ, P2, !PT ;  /* 0x00000011a4ab7c10 */ /* 0x000fe200097fe4ff */
[----:B------:R-:W-:Y:S01]  /*e890*/  FMUL R157, R157, 1.4426950216293334961 ;  /* 0x3fb8aa3b9d9d7820 */ /* 0x000fe20000400000 */
[----:B------:R-:W2:Y:S01]  /*e8a0*/  LDL R164, [R1+0x5f8] ;  /* 0x0005f80001a47983 */ /* 0x000ea20000100800 */
[----:B------:R-:W-:-:S03]  /*e8b0*/  IADD3 R160, P1, PT, R160, UR5, RZ ;  /* 0x00000005a0a07c10 */ /* 0x000fc6000ff3e0ff */
[----:B0-----:R-:W2:Y:S01]  /*e8c0*/  LDG.E.U8 R14, desc[UR12][R172.64] ;  /* 0x0000000cac0e7981 */ /* 0x001ea2000c1e1100 */
[----:B------:R-:W-:-:S03]  /*e8d0*/  IADD3.X R161, PT, PT, R180, UR17, RZ, P1, !PT ;  /* 0x00000011b4a17c10 */ /* 0x000fc60008ffe4ff */
[----:B------:R-:W2:Y:S04]  /*e8e0*/  LDL R180, [R1+0x600] ;  /* 0x0006000001b47983 */ /* 0x000ea80000100800 */
[----:B------:R-:W2:Y:S04]  /*e8f0*/  LDL R196, [R1+0x610] ;  /* 0x0006100001c47983 */ /* 0x000ea80000100800 */
[----:B------:R-:W2:Y:S01]  /*e900*/  LDL R173, [R1+0x604] ;  /* 0x0006040001ad7983 */ /* 0x000ea20000100800 */
[----:B-1----:R-:W-:-:S03]  /*e910*/  IADD3 R166, P1, PT, R194, UR5, RZ ;  /* 0x00000005c2a67c10 */ /* 0x002fc6000ff3e0ff */
[----:B------:R-:W2:Y:S01]  /*e920*/  LDL R194, [R1+0x608] ;  /* 0x0006080001c27983 */ /* 0x000ea20000100800 */
[----:B------:R-:W-:Y:S01]  /*e930*/  IADD3.X R167, PT, PT, R182, UR17, RZ, P1, !PT ;  /* 0x00000011b6a77c10 */ /* 0x000fe20008ffe4ff */
[----:B------:R-:W0:Y:S02]  /*e940*/  MUFU.EX2 R157, R157 ;  /* 0x0000009d009d7308 */ /* 0x000e240000000800 */
[----:B------:R-:W2:Y:S04]  /*e950*/  LDL R182, [R1+0x614] ;  /* 0x0006140001b67983 */ /* 0x000ea80000100800 */
[----:B------:R1:W3:Y:S04]  /*e960*/  LDG.E.U8 R32, desc[UR12][R160.64] ;  /* 0x0000000ca0207981 */ /* 0x0002e8000c1e1100 */
[----:B------:R-:W3:Y:S04]  /*e970*/  LDG.E.U8 R136, desc[UR12][R170.64] ;  /* 0x0000000caa887981 */ /* 0x000ee8000c1e1100 */
[----:B------:R-:W3:Y:S01]  /*e980*/  LDL R172, [R1+0x628] ;  /* 0x0006280001ac7983 */ /* 0x000ee20000100800 */
[----:B-1----:R-:W-:Y:S01]  /*e990*/  IADD3 R160, P2, PT, R192, UR5, RZ ;  /* 0x00000005c0a07c10 */ /* 0x002fe2000ff5e0ff */
[----:B0-----:R-:W-:-:S02]  /*e9a0*/  FFMA2 R158, R158.F32x2.HI_LO, R156.F32x2.HI_LO, R162.F32x2.HI_LO ;  /* 0x0000009c9e9e7249 */ /* 0x001fc400000000a2 */
[----:B------:R-:W3:Y:S01]  /*e9b0*/  LDL R192, [R1+0x63c] ;  /* 0x00063c0001c07983 */ /* 0x000ee20000100800 */
[----:B------:R-:W-:-:S03]  /*e9c0*/  IADD3.X R161, PT, PT, R184, UR17, RZ, P2, !PT ;  /* 0x00000011b8a17c10 */ /* 0x000fc600097fe4ff */
[----:B------:R-:W3:Y:S04]  /*e9d0*/  LDL R184, [R1+0x61c] ;  /* 0x00061c0001b87983 */ /* 0x000ee80000100800 */
[----:B------:R-:W3:Y:S01]  /*e9e0*/  LDL R170, [R1+0x618] ;  /* 0x0006180001aa7983 */ /* 0x000ee20000100800 */
[----:B------:R-:W-:-:S03]  /*e9f0*/  IADD3 R162, P1, PT, R186, UR5, RZ ;  /* 0x00000005baa27c10 */ /* 0x000fc6000ff3e0ff */
[----:B------:R-:W3:Y:S04]  /*ea00*/  LDL R186, [R1+0x624] ;  /* 0x0006240001ba7983 */ /* 0x000ee80000100800 */
[----:B------:R-:W3:Y:S04]  /*ea10*/  LDL R171, [R1+0x620] ;  /* 0x0006200001ab7983 */ /* 0x000ee80000100800 */
[----:B------:R-:W3:Y:S01]  /*ea20*/  LDG.E.U8 R13, desc[UR12][R166.64] ;  /* 0x0000000ca60d7981 */ /* 0x000ee2000c1e1100 */
[----:B----4-:R-:W-:-:S03]  /*ea30*/  IADD3.X R163, PT, PT, R135, UR17, RZ, P1, !PT ;  /* 0x0000001187a37c10 */ /* 0x010fc60008ffe4ff */
[----:B------:R0:W4:Y:S02]  /*ea40*/  LDG.E.U8 R135, desc[UR12][R160.64] ;  /* 0x0000000ca0877981 */ /* 0x000124000c1e1100 */
[----:B0-----:R-:W-:Y:S02]  /*ea50*/  IADD3 R160, P1, PT, R115, UR5, RZ ;  /* 0x0000000573a07c10 */ /* 0x001fe4000ff3e0ff */
[----:B------:R0:W4:Y:S02]  /*ea60*/  LDG.E.U8 R115, desc[UR12][R162.64] ;  /* 0x0000000ca2737981 */ /* 0x000124000c1e1100 */
[----:B------:R-:W-:Y:S02]  /*ea70*/  IADD3.X R161, PT, PT, R188, UR17, RZ, P1, !PT ;  /* 0x00000011bca17c10 */ /* 0x000fe40008ffe4ff */
[----:B------:R-:W4:Y:S01]  /*ea80*/  LDL R188, [R1+0x62c] ;  /* 0x00062c0001bc7983 */ /* 0x000f220000100800 */
[----:B0-----:R-:W-:-:S03]  /*ea90*/  IADD3 R162, P2, PT, R190, UR5, RZ ;  /* 0x00000005bea27c10 */ /* 0x001fc6000ff5e0ff */
[----:B------:R-:W5:Y:S01]  /*eaa0*/  LDL R190, [R1+0x634] ;  /* 0x0006340001be7983 */ /* 0x000f620000100800 */
[----:B--2---:R-:W-:-:S03]  /*eab0*/  IADD3.X R163, PT, PT, R164, UR17, RZ, P2, !PT ;  /* 0x00000011a4a37c10 */ /* 0x004fc600097fe4ff */
[----:B------:R0:W2:Y:S04]  /*eac0*/  LDG.E.U8 R164, desc[UR12][R160.64] ;  /* 0x0000000ca0a47981 */ /* 0x0000a8000c1e1100 */
[----:B------:R-:W2:Y:S01]  /*ead0*/  LDG.E.U8 R162, desc[UR12][R162.64] ;  /* 0x0000000ca2a27981 */ /* 0x000ea2000c1e1100 */
[----:B0-----:R-:W-:-:S03]  /*eae0*/  IADD3 R160, P1, PT, R173, UR5, RZ ;  /* 0x00000005ada07c10 */ /* 0x001fc6000ff3e0ff */
[----:B------:R-:W2:Y:S01]  /*eaf0*/  LDL R173, [R1+0x630] ;  /* 0x0006300001ad7983 */ /* 0x000ea20000100800 */
[----:B------:R-:W-:-:S03]  /*eb00*/  IADD3.X R161, PT, PT, R180, UR17, RZ, P1, !PT ;  /* 0x00000011b4a17c10 */ /* 0x000fc60008ffe4ff */
[----:B------:R-:W2:Y:S04]  /*eb10*/  LDL R180, [R1+0x638] ;  /* 0x0006380001b47983 */ /* 0x000ea80000100800 */
[----:B------:R0:W2:Y:S02]  /*eb20*/  LDG.E.U8 R163, desc[UR12][R160.64] ;  /* 0x0000000ca0a37981 */ /* 0x0000a4000c1e1100 */
[----:B0-----:R-:W-:Y:S02]  /*eb30*/  IADD3 R160, P1, PT, R198, UR5, RZ ;  /* 0x00000005c6a07c10 */ /* 0x001fe4000ff3e0ff */
[----:B------:R-:W2:Y:S02]  /*eb40*/  LDL R198, [R1+0x680] ;  /* 0x0006800001c67983 */ /* 0x000ea40000100800 */
[----:B------:R-:W-:-:S02]  /*eb50*/  IADD3.X R161, PT, PT, R194, UR17, RZ, P1, !PT ;  /* 0x00000011c2a17c10 */ /* 0x000fc40008ffe4ff */
[----:B------:R-:W2:Y:S04]  /*eb60*/  LDL R194, [R1+0x644] ;  /* 0x0006440001c27983 */ /* 0x000ea80000100800 */
[----:B------:R0:W2:Y:S02]  /*eb70*/  LDG.E.U8 R166, desc[UR12][R160.64] ;  /* 0x0000000ca0a67981 */ /* 0x0000a4000c1e1100 */
[----:B0-----:R-:W-:Y:S02]  /*eb80*/  IADD3 R160, P1, PT, R182, UR5, RZ ;  /* 0x00000005b6a07c10 */ /* 0x001fe4000ff3e0ff */
[----:B------:R-:W2:Y:S02]  /*eb90*/  LDL R182, [R1+0x640] ;  /* 0x0006400001b67983 */ /* 0x000ea40000100800 */
[----:B------:R-:W-:-:S02]  /*eba0*/  IADD3.X R161, PT, PT, R196, UR17, RZ, P1, !PT ;  /* 0x00000011c4a17c10 */ /* 0x000fc40008ffe4ff */
[----:B------:R-:W2:Y:S04]  /*ebb0*/  LDL R196, [R1+0x64c] ;  /* 0x00064c0001c47983 */ /* 0x000ea80000100800 */
[----:B------:R3:W2:Y:S02]  /*ebc0*/  LDG.E.U8 R167, desc[UR12][R160.64] ;  /* 0x0000000ca0a77981 */ /* 0x0006a4000c1e1100 */
[----:B---3--:R-:W-:Y:S02]  /*ebd0*/  IADD3 R160, P1, PT, R184, UR5, RZ ;  /* 0x00000005b8a07c10 */ /* 0x008fe4000ff3e0ff */
[----:B------:R-:W3:Y:S02]  /*ebe0*/  LDL R184, [R1+0x648] ;  /* 0x0006480001b87983 */ /* 0x000ee40000100800 */
[----:B------:R-:W-:-:S05]  /*ebf0*/  IADD3.X R161, PT, PT, R170, UR17, RZ, P1, !PT ;  /* 0x00000011aaa17c10 */ /* 0x000fca0008ffe4ff */
[----:B------:R0:W3:Y:S02]  /*ec00*/  LDG.E.U8 R170, desc[UR12][R160.64] ;  /* 0x0000000ca0aa7981 */ /* 0x0000e4000c1e1100 */
[----:B0-----:R-:W-:Y:S02]  /*ec10*/  IADD3 R160, P1, PT, R186, UR5, RZ ;  /* 0x00000005baa07c10 */ /* 0x001fe4000ff3e0ff */
[----:B------:R-:W3:Y:S02]  /*ec20*/  LDL R186, [R1+0x650] ;  /* 0x0006500001ba7983 */ /* 0x000ee40000100800 */
[----:B------:R-:W-:-:S05]  /*ec30*/  IADD3.X R161, PT, PT, R171, UR17, RZ, P1, !PT ;  /* 0x00000011aba17c10 */ /* 0x000fca0008ffe4ff */
[----:B------:R4:W3:Y:S02]  /*ec40*/  LDG.E.U8 R171, desc[UR12][R160.64] ;  /* 0x0000000ca0ab7981 */ /* 0x0008e4000c1e1100 */
[----:B----4-:R-:W-:Y:S02]  /*ec50*/  IADD3 R160, P1, PT, R188, UR5, RZ ;  /* 0x00000005bca07c10 */ /* 0x010fe4000ff3e0ff */
[----:B------:R-:W4:Y:S02]  /*ec60*/  LDL R188, [R1+0x658] ;  /* 0x0006580001bc7983 */ /* 0x000f240000100800 */
[----:B------:R-:W-:-:S05]  /*ec70*/  IADD3.X R161, PT, PT, R172, UR17, RZ, P1, !PT ;  /* 0x00000011aca17c10 */ /* 0x000fca0008ffe4ff */
[----:B------:R5:W4:Y:S02]  /*ec80*/  LDG.E.U8 R172, desc[UR12][R160.64] ;  /* 0x0000000ca0ac7981 */ /* 0x000b24000c1e1100 */
[----:B-----5:R-:W-:Y:S02]  /*ec90*/  IADD3 R160, P1, PT, R190, UR5, RZ ;  /* 0x00000005bea07c10 */ /* 0x020fe4000ff3e0ff */
[----:B------:R-:W5:Y:S02]  /*eca0*/  LDL R190, [R1+0x660] ;  /* 0x0006600001be7983 */ /* 0x000f640000100800 */
[----:B--2---:R-:W-:-:S05]  /*ecb0*/  IADD3.X R161, PT, PT, R173, UR17, RZ, P1, !PT ;  /* 0x00000011ada17c10 */ /* 0x004fca0008ffe4ff */
[----:B------:R0:W2:Y:S02]  /*ecc0*/  LDG.E.U8 R173, desc[UR12][R160.64] ;  /* 0x0000000ca0ad7981 */ /* 0x0000a4000c1e1100 */
[----:B0-----:R-:W-:Y:S02]  /*ecd0*/  IADD3 R160, P1, PT, R192, UR5, RZ ;  /* 0x00000005c0a07c10 */ /* 0x001fe4000ff3e0ff */
[----:B------:R-:W2:Y:S02]  /*ece0*/  LDL R192, [R1+0x668] ;  /* 0x0006680001c07983 */ /* 0x000ea40000100800 */
[----:B------:R-:W-:-:S05]  /*ecf0*/  IADD3.X R161, PT, PT, R180, UR17, RZ, P1, !PT ;  /* 0x00000011b4a17c10 */ /* 0x000fca0008ffe4ff */
[----:B------:R0:W2:Y:S02]  /*ed00*/  LDG.E.U8 R180, desc[UR12][R160.64] ;  /* 0x0000000ca0b47981 */ /* 0x0000a4000c1e1100 */
[----:B0-----:R-:W-:Y:S02]  /*ed10*/  IADD3 R160, P1, PT, R194, UR5, RZ ;  /* 0x00000005c2a07c10 */ /* 0x001fe4000ff3e0ff */
[----:B------:R-:W2:Y:S02]  /*ed20*/  LDL R194, [R1+0x670] ;  /* 0x0006700001c27983 */ /* 0x000ea40000100800 */
[----:B------:R-:W-:-:S05]  /*ed30*/  IADD3.X R161, PT, PT, R182, UR17, RZ, P1, !PT ;  /* 0x00000011b6a17c10 */ /* 0x000fca0008ffe4ff */
[----:B------:R0:W2:Y:S02]  /*ed40*/  LDG.E.U8 R182, desc[UR12][R160.64] ;  /* 0x0000000ca0b67981 */ /* 0x0000a4000c1e1100 */
[----:B0-----:R-:W-:Y:S02]  /*ed50*/  IADD3 R160, P1, PT, R196, UR5, RZ ;  /* 0x00000005c4a07c10 */ /* 0x001fe4000ff3e0ff */
[----:B------:R-:W2:Y:S02]  /*ed60*/  LDL R196, [R1+0x678] ;  /* 0x0006780001c47983 */ /* 0x000ea40000100800 */
[----:B---3--:R-:W-:-:S05]  /*ed70*/  IADD3.X R161, PT, PT, R184, UR17, RZ, P1, !PT ;  /* 0x00000011b8a17c10 */ /* 0x008fca0008ffe4ff */
[----:B------:R0:W3:Y:S02]  /*ed80*/  LDG.E.U8 R184, desc[UR12][R160.64] ;  /* 0x0000000ca0b87981 */ /* 0x0000e4000c1e1100 */
[----:B0-----:R-:W-:Y:S02]  /*ed90*/  IADD3 R160, P1, PT, R202, UR5, RZ ;  /* 0x00000005caa07c10 */ /* 0x001fe4000ff3e0ff */
[----:B------:R-:W3:Y:S02]  /*eda0*/  LDL R202, [R1+0x690] ;  /* 0x0006900001ca7983 */ /* 0x000ee40000100800 */
[----:B------:R-:W-:-:S05]  /*edb0*/  IADD3.X R161, PT, PT, R186, UR17, RZ, P1, !PT ;  /* 0x00000011baa17c10 */ /* 0x000fca0008ffe4ff */
[----:B------:R0:W3:Y:S02]  /*edc0*/  LDG.E.U8 R186, desc[UR12][R160.64] ;  /* 0x0000000ca0ba7981 */ /* 0x0000e4000c1e1100 */
[----:B0-----:R-:W-:Y:S02]  /*edd0*/  IADD3 R160, P1, PT, R200, UR5, RZ ;  /* 0x00000005c8a07c10 */ /* 0x001fe4000ff3e0ff */
[----:B------:R-:W3:Y:S02]  /*ede0*/  LDL R200, [R1+0x688] ;  /* 0x0006880001c87983 */ /* 0x000ee40000100800 */
[----:B----4-:R-:W-:-:S05]  /*edf0*/  IADD3.X R161, PT, PT, R188, UR17, RZ, P1, !PT ;  /* 0x00000011bca17c10 */ /* 0x010fca0008ffe4ff */
[----:B------:R0:W4:Y:S02]  /*ee00*/  LDG.E.U8 R188, desc[UR12][R160.64] ;  /* 0x0000000ca0bc7981 */ /* 0x000124000c1e1100 */
[----:B0-----:R-:W-:Y:S02]  /*ee10*/  IADD3 R160, P1, PT, R204, UR5, RZ ;  /* 0x00000005cca07c10 */ /* 0x001fe4000ff3e0ff */
[----:B------:R-:W4:Y:S02]  /*ee20*/  LDL R204, [R1+0x698] ;  /* 0x0006980001cc7983 */ /* 0x000f240000100800 */
[----:B-----5:R-:W-:-:S05]  /*ee30*/  IADD3.X R161, PT, PT, R190, UR17, RZ, P1, !PT ;  /* 0x00000011bea17c10 */ /* 0x020fca0008ffe4ff */
[----:B------:R0:W5:Y:S02]  /*ee40*/  LDG.E.U8 R190, desc[UR12][R160.64] ;  /* 0x0000000ca0be7981 */ /* 0x000164000c1e1100 */
[----:B0-----:R-:W-:Y:S02]  /*ee50*/  IADD3 R160, P1, PT, R206, UR5, RZ ;  /* 0x00000005cea07c10 */ /* 0x001fe4000ff3e0ff */
        /* <DEDUP_REMOVED lines=31> */
[----:B--2---:R-:W-:Y:S02]  /*f050*/  IADD3 R160, P1, PT, R218, UR5, RZ ;  /* 0x00000005daa07c10 */ /* 0x004fe4000ff3e0ff */
[----:B------:R-:W2:Y:S02]  /*f060*/  LDL R218, [R1+0x6d0] ;  /* 0x0006d00001da7983 */ /* 0x000ea40000100800 */
[----:B------:R-:W-:-:S05]  /*f070*/  IADD3.X R161, PT, PT, R208, UR17, RZ, P1, !PT ;  /* 0x00000011d0a17c10 */ /* 0x000fca0008ffe4ff */
[----:B------:R0:W5:Y:S02]  /*f080*/  LDG.E.U8 R208, desc[UR12][R160.64] ;  /* 0x0000000ca0d07981 */ /* 0x000164000c1e1100 */
[----:B0-----:R-:W-:Y:S02]  /*f090*/  IADD3 R160, P1, PT, R220, UR5, RZ ;  /* 0x00000005dca07c10 */ /* 0x001fe4000ff3e0ff */
[----:B------:R-:W5:Y:S02]  /*f0a0*/  LDL R220, [R1+0x6d8] ;  /* 0x0006d80001dc7983 */ /* 0x000f640000100800 */
        /* <DEDUP_REMOVED lines=8> */
[----:B---3--:R-:W-:-:S05]  /*f130*/  IADD3.X R161, PT, PT, R214, UR17, RZ, P1, !PT ;  /* 0x00000011d6a17c10 */ /* 0x008fca0008ffe4ff */
[----:B------:R0:W3:Y:S02]  /*f140*/  LDG.E.U8 R214, desc[UR12][R160.64] ;  /* 0x0000000ca0d67981 */ /* 0x0000e4000c1e1100 */
[----:B0-----:R-:W-:Y:S02]  /*f150*/  IADD3 R160, P1, PT, R224, UR5, RZ ;  /* 0x00000005e0a07c10 */ /* 0x001fe4000ff3e0ff */
[----:B------:R-:W3:Y:S02]  /*f160*/  LDL R224, [R1+0x6e8] ;  /* 0x0006e80001e07983 */ /* 0x000ee40000100800 */
[----:B----4-:R-:W-:-:S05]  /*f170*/  IADD3.X R161, PT, PT, R216, UR17, RZ, P1, !PT ;  /* 0x00000011d8a17c10 */ /* 0x010fca0008ffe4ff */
[----:B------:R0:W4:Y:S02]  /*f180*/  LDG.E.U8 R216, desc[UR12][R160.64] ;  /* 0x0000000ca0d87981 */ /* 0x000124000c1e1100 */
[----:B0-----:R-:W-:Y:S02]  /*f190*/  IADD3 R160, P1, PT, R226, UR5, RZ ;  /* 0x00000005e2a07c10 */ /* 0x001fe4000ff3e0ff */
[----:B------:R-:W4:Y:S02]  /*f1a0*/  LDL R226, [R1+0x700] ;  /* 0x0007000001e27983 */ /* 0x000f240000100800 */
[----:B--2---:R-:W-:-:S05]  /*f1b0*/  IADD3.X R161, PT, PT, R218, UR17, RZ, P1, !PT ;  /* 0x00000011daa17c10 */ /* 0x004fca0008ffe4ff */
[----:B------:R0:W2:Y:S02]  /*f1c0*/  LDG.E.U8 R218, desc[UR12][R160.64] ;  /* 0x0000000ca0da7981 */ /* 0x0000a4000c1e1100 */
[----:B0-----:R-:W-:Y:S02]  /*f1d0*/  IADD3 R160, P1, PT, R228, UR5, RZ ;  /* 0x00000005e4a07c10 */ /* 0x001fe4000ff3e0ff */
[----:B------:R-:W2:Y:S02]  /*f1e0*/  LDL R228, [R1+0x74c] ;  /* 0x00074c0001e47983 */ /* 0x000ea40000100800 */
[----:B-----5:R-:W-:-:S05]  /*f1f0*/  IADD3.X R161, PT, PT, R220, UR17, RZ, P1, !PT ;  /* 0x00000011dca17c10 */ /* 0x020fca0008ffe4ff */
        /* <DEDUP_REMOVED lines=34> */
[----:B------:R-:W3:Y:S02]  /*f420*/  LDL R248, [R1+0x718] ;  /* 0x0007180001f87983 */ /* 0x000ee40000100800 */
[----:B--2---:R-:W-:-:S05]  /*f430*/  IADD3.X R161, PT, PT, R238, UR17, RZ, P1, !PT ;  /* 0x00000011eea17c10 */ /* 0x004fca0008ffe4ff */
[----:B------:R0:W2:Y:S02]  /*f440*/  LDG.E.U8 R238, desc[UR12][R160.64] ;  /* 0x0000000ca0ee7981 */ /* 0x0000a4000c1e1100 */
[----:B0-----:R-:W-:Y:S02]  /*f450*/  IADD3 R160, P1, PT, R249, UR5, RZ ;  /* 0x00000005f9a07c10 */ /* 0x001fe4000ff3e0ff */
[----:B------:R-:W2:Y:S02]  /*f460*/  LDL R249, [R1+0x73c] ;  /* 0x00073c0001f97983 */ /* 0x000ea40000100800 */
[----:B-----5:R-:W-:-:S05]  /*f470*/  IADD3.X R161, PT, PT, R240, UR17, RZ, P1, !PT ;  /* 0x00000011f0a17c10 */ /* 0x020fca0008ffe4ff */
[----:B------:R0:W5:Y:S04]  /*f480*/  LDG.E.U8 R240, desc[UR12][R160.64] ;  /* 0x0000000ca0f07981 */ /* 0x000168000c1e1100 */
[----:B------:R-:W0:Y:S02]  /*f490*/  LDL R161, [R1+0x714] ;  /* 0x0007140001a17983 */ /* 0x000e240000100800 */
[----:B0-----:R-:W-:-:S04]  /*f4a0*/  IADD3 R160, P1, PT, R161, UR5, RZ ;  /* 0x00000005a1a07c10 */ /* 0x001fc8000ff3e0ff */
[----:B---3--:R-:W-:-:S05]  /*f4b0*/  IADD3.X R161, PT, PT, R242, UR17, RZ, P1, !PT ;  /* 0x00000011f2a17c10 */ /* 0x008fca0008ffe4ff */
[----:B------:R0:W3:Y:S04]  /*f4c0*/  LDG.E.U8 R242, desc[UR12][R160.64] ;  /* 0x0000000ca0f27981 */ /* 0x0000e8000c1e1100 */
[----:B------:R-:W0:Y:S02]  /*f4d0*/  LDL R161, [R1+0x758] ;  /* 0x0007580001a17983 */ /* 0x000e240000100800 */
[----:B0-----:R-:W-:-:S04]  /*f4e0*/  IADD3 R160, P1, PT, R161, UR5, RZ ;  /* 0x00000005a1a07c10 */ /* 0x001fc8000ff3e0ff */
[----:B------:R-:W-:-:S05]  /*f4f0*/  IADD3.X R161, PT, PT, R244, UR17, RZ, P1, !PT ;  /* 0x00000011f4a17c10 */ /* 0x000fca0008ffe4ff */
[----:B------:R0:W2:Y:S04]  /*f500*/  LDG.E.U8 R244, desc[UR12][R160.64] ;  /* 0x0000000ca0f47981 */ /* 0x0000a8000c1e1100 */
        /* <DEDUP_REMOVED lines=10> */
[----:B--2---:R-:W-:-:S05]  /*f5b0*/  IADD3.X R161, PT, PT, R249, UR17, RZ, P1, !PT ;  /* 0x00000011f9a17c10 */ /* 0x004fca0008ffe4ff */
[----:B------:R0:W2:Y:S04]  /*f5c0*/  LDG.E.U8 R249, desc[UR12][R160.64] ;  /* 0x0000000ca0f97981 */ /* 0x0000a8000c1e1100 */
[----:B------:R-:W0:Y:S01]  /*f5d0*/  LDL R161, [R1+0x738] ;  /* 0x0007380001a17983 */ /* 0x000e220000100800 */
[----:B------:R-:W-:Y:S02]  /*f5e0*/  SHF.R.U32.HI R251, RZ, 0x1, R251 ;  /* 0x00000001fffb7819 */ /* 0x000fe400000116fb */
[----:B0-----:R-:W-:-:S04]  /*f5f0*/  IADD3 R160, P1, PT, R161, UR5, RZ ;  /* 0x00000005a1a07c10 */ /* 0x001fc8000ff3e0ff */
[----:B------:R-:W-:-:S05]  /*f600*/  IADD3.X R161, PT, PT, R250, UR17, RZ, P1, !PT ;  /* 0x00000011faa17c10 */ /* 0x000fca0008ffe4ff */
[----:B------:R0:W2:Y:S02]  /*f610*/  LDG.E.U8 R250, desc[UR12][R160.64] ;  /* 0x0000000ca0fa7981 */ /* 0x0000a4000c1e1100 */
[----:B0-----:R-:W-:Y:S02]  /*f620*/  LOP3.LUT R160, R252, 0x10, RZ, 0xc0, !PT ;  /* 0x00000010fca07812 */ /* 0x001fe400078ec0ff */
[----:B------:R-:W-:Y:S03]  /*f630*/  LDS R161, [R207+0x4180] ;  /* 0x00418000cfa17984 */ /* 0x000fe60000000800 */
[----:B------:R-:W-:Y:S02]  /*f640*/  IMAD R251, R160, 0x4, R251 ;  /* 0x00000004a0fb7824 */ /* 0x000fe400078e02fb */
[C---:B------:R-:W-:Y:S01]  /*f650*/  IMAD.SHL.U32 R160, R252.reuse, 0x20, RZ ;  /* 0x00000020fca07824 */ /* 0x040fe200078e00ff */
[----:B------:R-:W-:-:S04]  /*f660*/  LOP3.LUT R252, R252, 0xf, RZ, 0xc0, !PT ;  /* 0x0000000ffcfc7812 */ /* 0x000fc800078ec0ff */
[----:B------:R-:W-:Y:S01]  /*f670*/  LOP3.LUT R160, R160, 0x60, RZ, 0xc0, !PT ;  /* 0x00000060a0a07812 */ /* 0x000fe200078ec0ff */
[----:B------:R-:W-:-:S04]  /*f680*/  IMAD R205, R205, 0x4, R252 ;  /* 0x00000004cdcd7824 */ /* 0x000fc800078e02fc */
[----:B------:R-:W-:Y:S02]  /*f690*/  IMAD R252, R252, 0x80, R160 ;  /* 0x00000080fcfc7824 */ /* 0x000fe400078e02a0 */
[----:B------:R0:W-:Y:S01]  /*f6a0*/  LDS R160, [R207+0x4100] ;  /* 0x00410000cfa07984 */ /* 0x0001e20000000800 */
[----:B------:R-:W-:Y:S06]  /*f6b0*/  BAR.SYNC.DEFER_BLOCKING 0x0 ;  /* 0x0000000000007b1d */ /* 0x000fec0000010000 */
[----:B0-----:R-:W0:Y:S01]  /*f6c0*/  S2R R207, SR_TID.X ;  /* 0x0000000000cf7919 */ /* 0x001e220000002100 */
[----:B------:R-:W-:Y:S04]  /*f6d0*/  STS.U8 [R134+UR9+0x4000], R175 ;  /* 0x004000af86007988 */ /* 0x000fe80008000009 */
[----:B------:R-:W-:Y:S04]  /*f6e0*/  STS.U8 [R134+UR9+0x4200], R165 ;  /* 0x004200a586007988 */ /* 0x000fe80008000009 */
        /* <DEDUP_REMOVED lines=30> */
[----:B------:R0:W-:Y:S02]  /*f8d0*/  STS.U8 [R134+UR9+0x7e00], R230 ;  /* 0x007e00e686007988 */ /* 0x0001e40008000009 */
[----:B0-----:R-:W-:-:S05]  /*f8e0*/  LOP3.LUT R134, R207, 0x10, RZ, 0x3c, !PT ;  /* 0x00000010cf867812 */ /* 0x001fca00078e3cff */
[----:B------:R0:W-:Y:S04]  /*f8f0*/  STS.U8 [R134+UR9+0x4280], R6 ;  /* 0x0042800686007988 */ /* 0x0001e80008000009 */
        /* <DEDUP_REMOVED lines=29> */
[----:B----4-:R-:W-:Y:S04]  /*fad0*/  STS.U8 [R134+UR9+0x7a80], R236 ;  /* 0x007a80ec86007988 */ /* 0x010fe80008000009 */
[----:B------:R-:W-:Y:S04]  /*fae0*/  STS.U8 [R134+UR9+0x7c80], R238 ;  /* 0x007c80ee86007988 */ /* 0x000fe80008000009 */
[----:B-----5:R-:W-:Y:S04]  /*faf0*/  STS.U8 [R134+UR9+0x7e80], R240 ;  /* 0x007e80f086007988 */ /* 0x020fe80008000009 */
        /* <DEDUP_REMOVED lines=30> */
[----:B---3--:R-:W-:Y:S04]  /*fce0*/  STS.U8 [R6+UR9+0x7b00], R242 ;  /* 0x007b00f206007988 */ /* 0x008fe80008000009 */
        /* <DEDUP_REMOVED lines=32> */
[----:B--2---:R-:W-:Y:S04]  /*fef0*/  STS.U8 [R32+UR9+0x7d80], R249 ;  /* 0x007d80f920007988 */ /* 0x004fe80008000009 */
[----:B------:R-:W-:Y:S01]  /*ff00*/  STS.U8 [R32+UR9+0x7f80], R250 ;  /* 0x007f80fa20007988 */ /* 0x000fe20008000009 */
[----:B------:R-:W-:Y:S01]  /*ff10*/  BAR.SYNC.DEFER_BLOCKING 0x0 ;  /* 0x0000000000007b1d */ /* 0x000fe20000010000 */
[----:B------:R-:W-:-:S02]  /*ff20*/  LOP3.LUT R251, R252, R251, RZ, 0x3c, !PT ;  /* 0x000000fbfcfb7212 */ /* 0x000fc400078e3cff */
[----:B------:R-:W-:Y:S02]  /*ff30*/  F2FP.SATFINITE.E4M3.F32.PACK_AB_MERGE_C R201, R201, R203, RZ ;  /* 0x000000cbc9c9723e */ /* 0x000fe400048070ff */
[----:B------:R-:W-:Y:S02]  /*ff40*/  F2FP.SATFINITE.E4M3.F32.PACK_AB_MERGE_C R193, R193, R195, RZ ;  /* 0x000000c3c1c1723e */ /* 0x000fe400048070ff */
[----:B------:R-:W-:Y:S01]  /*ff50*/  F2FP.SATFINITE.E4M3.F32.PACK_AB_MERGE_C R197, R197, R199, RZ ;  /* 0x000000c7c5c5723e */ /* 0x000fe200048070ff */
[----:B------:R-:W2:Y:S04]  /*ff60*/  LDSM.16.M88.4 R124, [R7+0x4000] ;  /* 0x00400000077c783b */ /* 0x000ea80000000200 */
[----:B------:R-:W-:Y:S04]  /*ff70*/  LDSM.16.M88.4 R116, [R7+0x4800] ;  /* 0x004800000774783b */ /* 0x000fe80000000200 */
[----:B------:R-:W-:Y:S04]  /*ff80*/  LDSM.16.M88.4 R112, [R7+0x5000] ;  /* 0x005000000770783b */ /* 0x000fe80000000200 */
[----:B------:R-:W-:Y:S04]  /*ff90*/  LDSM.16.M88.4 R36, [R7+0x5800] ;  /* 0x005800000724783b */ /* 0x000fe80000000200 */
[----:B------:R-:W-:Y:S04]  /*ffa0*/  LDSM.16.M88.4 R40, [R7+0x6000] ;  /* 0x006000000728783b */ /* 0x000fe80000000200 */
[----:B------:R-:W-:Y:S04]  /*ffb0*/  LDSM.16.M88.4 R128, [R7+0x6800] ;  /* 0x006800000780783b */ /* 0x000fe80000000200 */
[----:B------:R-:W-:Y:S04]  /*ffc0*/  LDSM.16.M88.4 R120, [R7+0x7000] ;  /* 0x007000000778783b */ /* 0x000fe80000000200 */
[----:B------:R3:W-:Y:S01]  /*ffd0*/  LDSM.16.M88.4 R132, [R7+0x7800] ;  /* 0x007800000784783b */ /* 0x0007e20000000200 */
[----:B------:R-:W-:-:S02]  /*ffe0*/  F2FP.SATFINITE.E4M3.F32.PACK_AB_MERGE_C R189, R189, R191, RZ ;  /* 0x000000bfbdbd723e */ /* 0x000fc400048070ff */
[----:B------:R-:W-:Y:S02]  /*fff0*/  F2FP.SATFINITE.E4M3.F32.PACK_AB_MERGE_C R185, R185, R187, RZ ;  /* 0x000000bbb9b9723e */ /* 0x000fe400048070ff */
[----:B------:R-:W-:Y:S02]  /*10000*/  F2FP.SATFINITE.E4M3.F32.PACK_AB_MERGE_C R178, R178, R179, RZ ;  /* 0x000000b3b2b2723e */ /* 0x000fe400048070ff */
[----:B------:R-:W-:Y:S02]  /*10010*/  F2FP.SATFINITE.E4M3.F32.PACK_AB_MERGE_C R181, R181, R183, RZ ;  /* 0x000000b7b5b5723e */ /* 0x000fe400048070ff */
[----:B------:R-:W-:Y:S01]  /*10020*/  F2FP.SATFINITE.E4M3.F32.PACK_AB_MERGE_C R176, R176, R177, RZ ;  /* 0x000000b1b0b0723e */ /* 0x000fe200048070ff */
[----:B------:R-:W-:Y:S01]  /*10030*/  VIADD R251, R251, UR10 ;  /* 0x0000000afbfb7c36 */ /* 0x000fe20008000000 */
[----:B0-----:R-:W-:Y:S02]  /*10040*/  F2FP.F16.E4M3.UNPACK_B R20, R201 ;  /* 0x000000c9ff14723e */ /* 0x001fe400020006ff */
[----:B------:R-:W-:-:S02]  /*10050*/  F2FP.F16.E4M3.UNPACK_B R22, R193 ;  /* 0x000000c1ff16723e */ /* 0x000fc400020006ff */
[----:B------:R-:W-:Y:S02]  /*10060*/  F2FP.F16.E4M3.UNPACK_B R21, R197 ;  /* 0x000000c5ff15723e */ /* 0x000fe400020006ff */
[----:B------:R-:W-:Y:S01]  /*10070*/  F2FP.F16.E4M3.UNPACK_B R23, R189 ;  /* 0x000000bdff17723e */ /* 0x000fe200020006ff */
[----:B------:R-:W-:Y:S01]  /*10080*/  BAR.SYNC.DEFER_BLOCKING 0x0 ;  /* 0x0000000000007b1d */ /* 0x000fe20000010000 */
[----:B-1----:R-:W-:Y:S02]  /*10090*/  F2FP.F16.E4M3.UNPACK_B R16, R185 ;  /* 0x000000b9ff10723e */ /* 0x002fe400020006ff */
[----:B------:R-:W-:Y:S02]  /*100a0*/  F2FP.F16.E4M3.UNPACK_B R18, R178 ;  /* 0x000000b2ff12723e */ /* 0x000fe400020006ff */
[----:B------:R-:W-:Y:S02]  /*100b0*/  F2FP.F16.E4M3.UNPACK_B R17, R181 ;  /* 0x000000b5ff11723e */ /* 0x000fe400020006ff */
[----:B------:R-:W-:Y:S01]  /*100c0*/  F2FP.F16.E4M3.UNPACK_B R19, R176 ;  /* 0x000000b0ff13723e */ /* 0x000fe200020006ff */
[----:B------:R-:W-:Y:S01]  /*100d0*/  IMAD.SHL.U32 R6, R205, 0x8, RZ ;  /* 0x00000008cd067824 */ /* 0x000fe200078e00ff */
[----:B------:R2:W-:Y:S04]  /*100e0*/  STSM.16.M88.4 [R251+0x4000], R20 ;  /* 0x00400014fb007844 */ /* 0x0005e80000000200 */
[----:B------:R-:W-:Y:S01]  /*100f0*/  STSM.16.M88.4 [R251+0x4800], R16 ;  /* 0x00480010fb007844 */ /* 0x000fe20000000200 */
[----:B------:R-:W-:Y:S01]  /*10100*/  BAR.SYNC.DEFER_BLOCKING 0x0 ;  /* 0x0000000000007b1d */ /* 0x000fe20000010000 */
[----:B---3--:R-:W-:-:S05]  /*10110*/  LOP3.LUT R7, R6, 0x20, RZ, 0x3c, !PT ;  /* 0x0000002006077812 */ /* 0x008fca00078e3cff */
[----:B------:R-:W0:Y:S04]  /*10120*/  LDS.64 R14, [R6+UR10+0x4000] ;  /* 0x0040000a060e7984 */ /* 0x000e280008000a00 */
[----:B------:R-:W1:Y:S04]  /*10130*/  LDS.64 R18, [R6+UR10+0x4400] ;  /* 0x0044000a06127984 */ /* 0x000e680008000a00 */
[----:B------:R-:W3:Y:S04]  /*10140*/  LDS.64 R16, [R7+UR10+0x4000] ;  /* 0x0040000a07107984 */ /* 0x000ee80008000a00 */
[----:B------:R-:W4:Y:S01]  /*10150*/  LDS.64 R20, [R7+UR10+0x4400] ;  /* 0x0044000a07147984 */ /* 0x000f220008000a00 */
[C---:B------:R-:W-:Y:S01]  /*10160*/  FMUL R76, R156.reuse, R76 ;  /* 0x0000004c9c4c7220 */ /* 0x040fe20000400000 */
[C---:B------:R-:W-:Y:S01]  /*10170*/  FMUL R77, R156.reuse, R77 ;  /* 0x0000004d9c4d7220 */ /* 0x040fe20000400000 */
[C---:B------:R-:W-:Y:S01]  /*10180*/  FMUL R78, R157.reuse, R78 ;  /* 0x0000004e9d4e7220 */ /* 0x040fe20000400000 */
[C---:B------:R-:W-:Y:S01]  /*10190*/  FMUL R79, R157.reuse, R79 ;  /* 0x0000004f9d4f7220 */ /* 0x040fe20000400000 */
[----:B--2---:R-:W-:Y:S01]  /*101a0*/  F2FP.F16.E4M3.UNPACK_B R22, R124 ;  /* 0x0000007cff16723e */ /* 0x004fe200020006ff */
[C---:B------:R-:W-:Y:S01]  /*101b0*/  FMUL R64, R156.reuse, R64 ;  /* 0x000000409c407220 */ /* 0x040fe20000400000 */
[----:B------:R-:W-:Y:S01]  /*101c0*/  F2FP.F16.E4M3.UNPACK_B R23, R125 ;  /* 0x0000007dff17723e */ /* 0x000fe200020006ff */
[C---:B------:R-:W-:Y:S01]  /*101d0*/  FMUL R65, R156.reuse, R65 ;  /* 0x000000419c417220 */ /* 0x040fe20000400000 */
        /* <DEDUP_REMOVED lines=15> */
[----:B------:R-:W-:Y:S01]  /*102d0*/  FMUL R109, R156, R109 ;  /* 0x0000006d9c6d7220 */ /* 0x000fe20000400000 */
[C---:B------:R-:W-:Y:S01]  /*102e0*/  FMUL R110, R157.reuse, R110 ;  /* 0x0000006e9d6e7220 */ /* 0x040fe20000400000 */
[----:B------:R-:W-:Y:S01]  /*102f0*/  FMUL R111, R157, R111 ;  /* 0x0000006f9d6f7220 */ /* 0x000fe20000400000 */
[----:B------:R-:W2:Y:S01]  /*10300*/  LDS.64 R142, [R6+UR10+0x4800] ;  /* 0x0048000a068e7984 */ /* 0x000ea20008000a00 */
[----:B0-----:R-:W-:-:S03]  /*10310*/  IMAD.MOV.U32 R24, RZ, RZ, R14 ;  /* 0x000000ffff187224 */ /* 0x001fc600078e000e */
[----:B------:R-:W0:Y:S01]  /*10320*/  LDS.64 R140, [R7+UR10+0x4800] ;  /* 0x0048000a078c7984 */ /* 0x000e220008000a00 */
[----:B-1----:R-:W-:-:S03]  /*10330*/  IMAD.MOV.U32 R25, RZ, RZ, R18 ;  /* 0x000000ffff197224 */ /* 0x002fc600078e0012 */
[----:B------:R1:W5:Y:S01]  /*10340*/  LDS.64 R144, [R7+UR10+0x4c00] ;  /* 0x004c000a07907984 */ /* 0x0003620008000a00 */
[----:B---3--:R-:W-:Y:S02]  /*10350*/  IMAD.MOV.U32 R26, RZ, RZ, R16 ;  /* 0x000000ffff1a7224 */ /* 0x008fe400078e0010 */
[----:B----4-:R-:W-:Y:S02]  /*10360*/  IMAD.MOV.U32 R27, RZ, RZ, R20 ;  /* 0x000000ffff1b7224 */ /* 0x010fe400078e0014 */
[----:B------:R-:W-:Y:S02]  /*10370*/  IMAD.MOV.U32 R28, RZ, RZ, R14 ;  /* 0x000000ffff1c7224 */ /* 0x000fe400078e000e */
[----:B------:R-:W-:Y:S02]  /*10380*/  IMAD.MOV.U32 R29, RZ, RZ, R18 ;  /* 0x000000ffff1d7224 */ /* 0x000fe400078e0012 */
[----:B------:R-:W-:Y:S01]  /*10390*/  IMAD.MOV.U32 R30, RZ, RZ, R16 ;  /* 0x000000ffff1e7224 */ /* 0x000fe200078e0010 */
[----:B------:R-:W-:Y:S01]  /*103a0*/  HMMA.16816.F32 R76, R24, R22, R76 ;  /* 0x00000016184c723c */ /* 0x000fe2000000184c */
[----:B------:R-:W-:Y:S01]  /*103b0*/  F2FP.F16.E4M3.UNPACK_B R24, R116 ;  /* 0x00000074ff18723e */ /* 0x000fe200020006ff */
[----:B------:R-:W-:Y:S01]  /*103c0*/  IMAD.MOV.U32 R31, RZ, RZ, R20 ;  /* 0x000000ffff1f7224 */ /* 0x000fe200078e0014 */
[----:B------:R-:W-:-:S02]  /*103d0*/  F2FP.F16.E4M3.UNPACK_B R25, R117 ;  /* 0x00000075ff19723e */ /* 0x000fc400020006ff */
[----:B------:R-:W-:Y:S02]  /*103e0*/  F2FP.F16.E4M3.UNPACK_B R26, R112 ;  /* 0x00000070ff1a723e */ /* 0x000fe400020006ff */
[----:B------:R-:W-:Y:S01]  /*103f0*/  F2FP.F16.E4M3.UNPACK_B R27, R113 ;  /* 0x00000071ff1b723e */ /* 0x000fe200020006ff */
[----:B------:R-:W-:Y:S02]  /*10400*/  IMAD.MOV.U32 R32, RZ, RZ, R14 ;  /* 0x000000ffff207224 */ /* 0x000fe400078e000e */
[----:B------:R-:W-:Y:S01]  /*10410*/  HMMA.16816.F32 R64, R28, R24, R64 ;  /* 0x000000181c40723c */ /* 0x000fe20000001840 */
[----:B------:R-:W-:Y:S02]  /*10420*/  IMAD.MOV.U32 R33, RZ, RZ, R18 ;  /* 0x000000ffff217224 */ /* 0x000fe400078e0012 */
[----:B------:R-:W-:Y:S02]  /*10430*/  IMAD.MOV.U32 R34, RZ, RZ, R16 ;  /* 0x000000ffff227224 */ /* 0x000fe400078e0010 */
[----:B------:R-:W-:-:S03]  /*10440*/  IMAD.MOV.U32 R35, RZ, RZ, R20 ;  /* 0x000000ffff237224 */ /* 0x000fc600078e0014 */
[----:B------:R-:W-:Y:S01]  /*10450*/  HMMA.16816.F32 R48, R28, R26, R48 ;  /* 0x0000001a1c30723c */ /* 0x000fe20000001830 */
[----:B------:R-:W-:Y:S02]  /*10460*/  F2FP.F16.E4M3.UNPACK_B R28, R36 ;  /* 0x00000024ff1c723e */ /* 0x000fe400020006ff */
[----:B------:R-:W-:Y:S02]  /*10470*/  F2FP.F16.E4M3.UNPACK_B R29, R37 ;  /* 0x00000025ff1d723e */ /* 0x000fe400020006ff */
[----:B------:R-:W-:Y:S02]  /*10480*/  F2FP.F16.E4M3.UNPACK_B R30, R40 ;  /* 0x00000028ff1e723e */ /* 0x000fe400020006ff */
[----:B------:R-:W-:Y:S01]  /*10490*/  F2FP.F16.E4M3.UNPACK_B R31, R41 ;  /* 0x00000029ff1f723e */ /* 0x000fe200020006ff */
[----:B------:R-:W-:Y:S02]  /*104a0*/  IMAD.MOV.U32 R44, RZ, RZ, R14 ;  /* 0x000000ffff2c7224 */ /* 0x000fe400078e000e */
[----:B------:R-:W-:Y:S01]  /*104b0*/  HMMA.16816.F32 R84, R32, R28, R84 ;  /* 0x0000001c2054723c */ /* 0x000fe20000001854 */
[----:B------:R-:W-:-:S02]  /*104c0*/  IMAD.MOV.U32 R45, RZ, RZ, R18 ;  /* 0x000000ffff2d7224 */ /* 0x000fc400078e0012 */
[----:B------:R-:W-:Y:S02]  /*104d0*/  IMAD.MOV.U32 R46, RZ, RZ, R16 ;  /* 0x000000ffff2e7224 */ /* 0x000fe400078e0010 */
[----:B------:R-:W-:-:S03]  /*104e0*/  IMAD.MOV.U32 R47, RZ, RZ, R20 ;  /* 0x000000ffff2f7224 */ /* 0x000fc600078e0014 */
[----:B------:R-:W-:Y:S01]  /*104f0*/  HMMA.16816.F32 R72, R32, R30, R72 ;  /* 0x0000001e2048723c */ /* 0x000fe20000001848 */
[----:B------:R-:W-:Y:S02]  /*10500*/  F2FP.F16.E4M3.UNPACK_B R32, R128 ;  /* 0x00000080ff20723e */ /* 0x000fe400020006ff */
[----:B------:R-:W-:Y:S01]  /*10510*/  F2FP.F16.E4M3.UNPACK_B R33, R129 ;  /* 0x00000081ff21723e */ /* 0x000fe200020006ff */
[----:B------:R-:W-:Y:S01]  /*10520*/  IMAD.MOV.U32 R136, RZ, RZ, R14 ;  /* 0x000000ffff887224 */ /* 0x000fe200078e000e */
[----:B------:R-:W-:Y:S01]  /*10530*/  F2FP.F16.E4M3.UNPACK_B R34, R120 ;  /* 0x00000078ff22723e */ /* 0x000fe200020006ff */
[----:B------:R-:W-:Y:S01]  /*10540*/  IMAD.MOV.U32 R137, RZ, RZ, R18 ;  /* 0x000000ffff897224 */ /* 0x000fe200078e0012 */
[----:B------:R-:W-:Y:S01]  /*10550*/  F2FP.F16.E4M3.UNPACK_B R35, R121 ;  /* 0x00000079ff23723e */ /* 0x000fe200020006ff */
[----:B------:R-:W-:Y:S02]  /*10560*/  IMAD.MOV.U32 R138, RZ, RZ, R16 ;  /* 0x000000ffff8a7224 */ /* 0x000fe400078e0010 */
[----:B------:R-:W-:Y:S01]  /*10570*/  HMMA.16816.F32 R108, R44, R32, R108 ;  /* 0x000000202c6c723c */ /* 0x000fe2000000186c */
[C---:B------:R-:W-:Y:S01]  /*10580*/  FMUL R44, R156.reuse, R56 ;  /* 0x000000389c2c7220 */ /* 0x040fe20000400000 */
[----:B------:R-:W-:Y:S01]  /*10590*/  FMUL R45, R156, R57 ;  /* 0x000000399c2d7220 */ /* 0x000fe20000400000 */
[C---:B------:R-:W-:Y:S01]  /*105a0*/  FMUL R46, R157.reuse, R58 ;  /* 0x0000003a9d2e7220 */ /* 0x040fe20000400000 */
[----:B------:R-:W-:Y:S01]  /*105b0*/  FMUL R47, R157, R59 ;  /* 0x0000003b9d2f7220 */ /* 0x000fe20000400000 */
[----:B------:R-:W-:-:S02]  /*105c0*/  IMAD.MOV.U32 R139, RZ, RZ, R20 ;  /* 0x000000ffff8b7224 */ /* 0x000fc400078e0014 */
[C---:B------:R-:W-:Y:S01]  /*105d0*/  FMUL R56, R156.reuse, R96 ;  /* 0x000000609c387220 */ /* 0x040fe20000400000 */
[----:B------:R-:W-:Y:S01]  /*105e0*/  FMUL R57, R156, R97 ;  /* 0x000000619c397220 */ /* 0x000fe20000400000 */
[C---:B------:R-:W-:Y:S01]  /*105f0*/  FMUL R58, R157.reuse, R98 ;  /* 0x000000629d3a7220 */ /* 0x040fe20000400000 */
[----:B------:R-:W-:Y:S02]  /*10600*/  FMUL R59, R157, R99 ;  /* 0x000000639d3b7220 */ /* 0x000fe40000400000 */
[----:B------:R-:W-:Y:S01]  /*10610*/  HMMA.16816.F32 R96, R136, R34, R44 ;  /* 0x000000228860723c */ /* 0x000fe2000000182c */
[----:B------:R-:W-:Y:S02]  /*10620*/  F2FP.F16.E4M3.UNPACK_B R46, R124.H1 ;  /* 0x0000007cff2e723e */ /* 0x000fe400030006ff */
[----:B------:R-:W-:Y:S02]  /*10630*/  F2FP.F16.E4M3.UNPACK_B R47, R125.H1 ;  /* 0x0000007dff2f723e */ /* 0x000fe400030006ff */
[----:B------:R-:W3:Y:S01]  /*10640*/  LDS.64 R124, [R6+UR10+0x4c00] ;  /* 0x004c000a067c7984 */ /* 0x000ee20008000a00 */
[----:B------:R-:W-:Y:S01]  /*10650*/  FADD R5, -R3, R5 ;  /* 0x0000000503057221 */ /* 0x000fe20000000100 */
[----:B-1----:R-:W-:-:S03]  /*10660*/  FADD R7, -R4, R12 ;  /* 0x0000000c04077221 */ /* 0x002fc60000000100 */
[----:B------:R-:W-:Y:S01]  /*10670*/  FMUL R5, R5, 1.4426950216293334961 ;  /* 0x3fb8aa3b05057820 */ /* 0x000fe20000400000 */
[----:B------:R-:W-:-:S03]  /*10680*/  FMUL R7, R7, 1.4426950216293334961 ;  /* 0x3fb8aa3b07077820 */ /* 0x000fc60000400000 */
[----:B------:R-:W1:Y:S08]  /*10690*/  MUFU.EX2 R12, R5 ;  /* 0x00000005000c7308 */ /* 0x000e700000000800 */
[----:B------:R-:W4:Y:S01]  /*106a0*/  MUFU.EX2 R13, R7 ;  /* 0x00000007000d7308 */ /* 0x000f220000000800 */
[----:B------:R-:W-:Y:S02]  /*106b0*/  F2FP.F16.E4M3.UNPACK_B R44, R132 ;  /* 0x00000084ff2c723e */ /* 0x000fe400020006ff */
[----:B------:R-:W-:Y:S01]  /*106c0*/  F2FP.F16.E4M3.UNPACK_B R45, R133 ;  /* 0x00000085ff2d723e */ /* 0x000fe200020006ff */
[----:B--2---:R-:W-:-:S02]  /*106d0*/  IMAD.MOV.U32 R16, RZ, RZ, R142 ;  /* 0x000000ffff107224 */ /* 0x004fc400078e008e */
[----:B0-----:R-:W-:-:S04]  /*106e0*/  IMAD.MOV.U32 R18, RZ, RZ, R140 ;  /* 0x000000ffff127224 */ /* 0x001fc800078e008c */
[----:B------:R-:W-:Y:S01]  /*106f0*/  HMMA.16816.F32 R56, R136, R44, R56 ;  /* 0x0000002c8838723c */ /* 0x000fe20000001838 */
[----:B------:R-:W-:Y:S02]  /*10700*/  IMAD.MOV.U32 R137, RZ, RZ, R19 ;  /* 0x000000ffff897224 */ /* 0x000fe400078e0013 */
[C---:B-1----:R-:W-:Y:S01]  /*10710*/  FMUL R104, R12.reuse, R104 ;  /* 0x000000680c687220 */ /* 0x042fe20000400000 */
[----:B------:R-:W-:Y:S02]  /*10720*/  IMAD.MOV.U32 R138, RZ, RZ, R17 ;  /* 0x000000ffff8a7224 */ /* 0x000fe400078e0011 */
[C---:B------:R-:W-:Y:S01]  /*10730*/  FMUL R105, R12.reuse, R105 ;  /* 0x000000690c697220 */ /* 0x040fe20000400000 */
[----:B-----5:R-:W-:Y:S02]  /*10740*/  IMAD.MOV.U32 R19, RZ, RZ, R144 ;  /* 0x000000ffff137224 */ /* 0x020fe400078e0090 */
[C---:B------:R-:W-:Y:S01]  /*10750*/  FMUL R100, R12.reuse, R100 ;  /* 0x000000640c647220 */ /* 0x040fe20000400000 */
[C---:B----4-:R-:W-:Y:S01]  /*10760*/  FMUL R106, R13.reuse, R106 ;  /* 0x0000006a0d6a7220 */ /* 0x050fe20000400000 */
[C---:B------:R-:W-:Y:S01]  /*10770*/  FMUL R107, R13.reuse, R107 ;  /* 0x0000006b0d6b7220 */ /* 0x040fe20000400000 */
[C---:B------:R-:W-:Y:S01]  /*10780*/  FMUL R101, R12.reuse, R101 ;  /* 0x000000650c657220 */ /* 0x040fe20000400000 */
[C---:B------:R-:W-:Y:S01]  /*10790*/  FMUL R102, R13.reuse, R102 ;  /* 0x000000660d667220 */ /* 0x040fe20000400000 */
[----:B------:R-:W-:Y:S01]  /*107a0*/  FMUL R103, R13, R103 ;  /* 0x000000670d677220 */ /* 0x000fe20000400000 */
[----:B------:R-:W-:Y:S01]  /*107b0*/  FMUL R80, R12, R80 ;  /* 0x000000500c507220 */ /* 0x000fe20000400000 */
[----:B---3--:R-:W-:-:S02]  /*107c0*/  IMAD.MOV.U32 R17, RZ, RZ, R124 ;  /* 0x000000ffff117224 */ /* 0x008fc400078e007c */
        /* <DEDUP_REMOVED lines=11> */
[----:B------:R-:W-:Y:S01]  /*10880*/  IMAD.MOV.U32 R139, RZ, RZ, R21 ;  /* 0x000000ffff8b7224 */ /* 0x000fe200078e0015 */
[----:B------:R-:W-:Y:S01]  /*10890*/  HMMA.16816.F32 R104, R16, R22, R104 ;  /* 0x000000161068723c */ /* 0x000fe20000001868 */
[----:B------:R-:W-:-:S02]  /*108a0*/  IMAD.MOV.U32 R20, RZ, RZ, R142 ;  /* 0x000000ffff147224 */ /* 0x000fc400078e008e */
[C---:B------:R-:W-:Y:S01]  /*108b0*/  FMUL R60, R12.reuse, R60 ;  /* 0x0000003c0c3c7220 */ /* 0x040fe20000400000 */
[----:B------:R-:W-:Y:S02]  /*108c0*/  IMAD.MOV.U32 R21, RZ, RZ, R124 ;  /* 0x000000ffff157224 */ /* 0x000fe400078e007c */
[----:B------:R-:W-:Y:S01]  /*108d0*/  FMUL R61, R12, R61 ;  /* 0x0000003d0c3d7220 */ /* 0x000fe20000400000 */
[----:B------:R-:W-:Y:S02]  /*108e0*/  IMAD.MOV.U32 R22, RZ, RZ, R140 ;  /* 0x000000ffff167224 */ /* 0x000fe400078e008c */
[C---:B------:R-:W-:Y:S01]  /*108f0*/  FMUL R62, R13.reuse, R62 ;  /* 0x0000003e0d3e7220 */ /* 0x040fe20000400000 */
[----:B------:R-:W-:Y:S01]  /*10900*/  IMAD.MOV.U32 R23, RZ, RZ, R144 ;  /* 0x000000ffff177224 */ /* 0x000fe200078e0090 */
[----:B------:R-:W-:Y:S01]  /*10910*/  HMMA.16816.F32 R100, R16, R24, R100 ;  /* 0x000000181064723c */ /* 0x000fe20000001864 */
[----:B------:R-:W-:-:S07]  /*10920*/  FMUL R63, R13, R63 ;  /* 0x0000003f0d3f7220 */ /* 0x000fce0000400000 */
[C---:B------:R-:W-:Y:S08]  /*10930*/  HMMA.16816.F32 R80, R16.reuse, R26, R80 ;  /* 0x0000001a1050723c */ /* 0x040ff00000001850 */
[C---:B------:R-:W-:Y:S08]  /*10940*/  HMMA.16816.F32 R68, R16.reuse, R28, R68 ;  /* 0x0000001c1044723c */ /* 0x040ff00000001844 */
[----:B------:R-:W-:Y:S01]  /*10950*/  HMMA.16816.F32 R92, R16, R30, R92 ;  /* 0x0000001e105c723c */ /* 0x000fe2000000185c */
[C---:B------:R-:W-:Y:S01]  /*10960*/  FMUL R16, R12.reuse, R88 ;  /* 0x000000580c107220 */ /* 0x040fe20000400000 */
[----:B------:R-:W-:Y:S01]  /*10970*/  FMUL R17, R12, R89 ;  /* 0x000000590c117220 */ /* 0x000fe20000400000 */
[C---:B------:R-:W-:Y:S01]  /*10980*/  FMUL R18, R13.reuse, R90 ;  /* 0x0000005a0d127220 */ /* 0x040fe20000400000 */
[----:B------:R-:W-:Y:S01]  /*10990*/  FMUL R19, R13, R91 ;  /* 0x0000005b0d137220 */ /* 0x000fe20000400000 */
[----:B------:R-:W-:-:S02]  /*109a0*/  IMAD.MOV.U32 R24, RZ, RZ, R142 ;  /* 0x000000ffff187224 */ /* 0x000fc400078e008e */
[----:B------:R-:W-:Y:S02]  /*109b0*/  IMAD.MOV.U32 R25, RZ, RZ, R124 ;  /* 0x000000ffff197224 */ /* 0x000fe400078e007c */
[----:B------:R-:W-:Y:S02]  /*109c0*/  IMAD.MOV.U32 R26, RZ, RZ, R140 ;  /* 0x000000ffff1a7224 */ /* 0x000fe400078e008c */
[----:B------:R-:W-:Y:S01]  /*109d0*/  HMMA.16816.F32 R16, R20, R32, R16 ;  /* 0x000000201410723c */ /* 0x000fe20000001810 */
[----:B------:R-:W-:-:S07]  /*109e0*/  IMAD.MOV.U32 R27, RZ, RZ, R144 ;  /* 0x000000ffff1b7224 */ /* 0x000fce00078e0090 */
[----:B------:R-:W-:Y:S01]  /*109f0*/  HMMA.16816.F32 R32, R20, R34, R60 ;  /* 0x000000221420723c */ /* 0x000fe2000000183c */
[C---:B------:R-:W-:Y:S01]  /*10a00*/  FMUL R20, R12.reuse, R52 ;  /* 0x000000340c147220 */ /* 0x040fe20000400000 */
[----:B------:R-:W-:Y:S01]  /*10a10*/  FMUL R21, R12, R53 ;  /* 0x000000350c157220 */ /* 0x000fe20000400000 */
[C---:B------:R-:W-:Y:S01]  /*10a20*/  FMUL R22, R13.reuse, R54 ;  /* 0x000000360d167220 */ /* 0x040fe20000400000 */
[----:B------:R-:W-:Y:S01]  /*10a30*/  FMUL R23, R13, R55 ;  /* 0x000000370d177220 */ /* 0x000fe20000400000 */
[----:B------:R-:W-:Y:S01]  /*10a40*/  IMAD.MOV.U32 R136, RZ, RZ, R15 ;  /* 0x000000ffff887224 */ /* 0x000fe200078e000f */
[----:B------:R-:W-:Y:S02]  /*10a50*/  F2FP.F16.E4M3.UNPACK_B R36, R36.H1 ;  /* 0x00000024ff24723e */ /* 0x000fe400030006ff */
[----:B------:R-:W-:-:S03]  /*10a60*/  F2FP.F16.E4M3.UNPACK_B R37, R37.H1 ;  /* 0x00000025ff25723e */ /* 0x000fc600030006ff */
[----:B------:R-:W-:Y:S01]  /*10a70*/  HMMA.16816.F32 R20, R24, R44, R20 ;  /* 0x0000002c1814723c */ /* 0x000fe20000001814 */
[----:B------:R-:W-:Y:S02]  /*10a80*/  IMAD.MOV.U32 R24, RZ, RZ, R143 ;  /* 0x000000ffff187224 */ /* 0x000fe400078e008f */
[----:B------:R-:W-:Y:S02]  /*10a90*/  IMAD.MOV.U32 R25, RZ, RZ, R125 ;  /* 0x000000ffff197224 */ /* 0x000fe400078e007d */
[----:B------:R-:W-:Y:S02]  /*10aa0*/  IMAD.MOV.U32 R26, RZ, RZ, R141 ;  /* 0x000000ffff1a7224 */ /* 0x000fe400078e008d */
[----:B------:R-:W-:Y:S01]  /*10ab0*/  IMAD.MOV.U32 R27, RZ, RZ, R145 ;  /* 0x000000ffff1b7224 */ /* 0x000fe200078e0091 */
[C---:B------:R-:W-:Y:S02]  /*10ac0*/  LOP3.LUT R5, R6.reuse, 0x40, RZ, 0x3c, !PT ;  /* 0x0000004006057812 */ /* 0x040fe400078e3cff */
[----:B------:R-:W-:Y:S01]  /*10ad0*/  LOP3.LUT R6, R6, 0x60, RZ, 0x3c, !PT ;  /* 0x0000006006067812 */ /* 0x000fe200078e3cff */
[-C--:B------:R-:W-:Y:S02]  /*10ae0*/  HMMA.16816.F32 R84, R136, R36.reuse, R84 ;  /* 0x000000248854723c */ /* 0x080fe40000001854 */
[----:B------:R-:W-:Y:S04]  /*10af0*/  LDS.64 R28, [R5+UR10+0x4400] ;  /* 0x0044000a051c7984 */ /* 0x000fe80008000a00 */
[----:B------:R-:W-:Y:S02]  /*10b00*/  LDS.64 R14, [R6+UR10+0x4000] ;  /* 0x0040000a060e7984 */ /* 0x000fe40008000a00 */
[----:B------:R-:W-:Y:S02]  /*10b10*/  HMMA.16816.F32 R68, R24, R36, R68 ;  /* 0x000000241844723c */ /* 0x000fe40000001844 */
[----:B------:R-:W0:Y:S04]  /*10b20*/  LDS.64 R36, [R5+UR10+0x4000] ;  /* 0x0040000a05247984 */ /* 0x000e280008000a00 */
[----:B------:R-:W1:Y:S01]  /*10b30*/  LDS.64 R30, [R6+UR10+0x4400] ;  /* 0x0044000a061e7984 */ /* 0x000e620008000a00 */
[----:B------:R-:W-:-:S02]  /*10b40*/  F2FP.F16.E4M3.UNPACK_B R120, R120.H1 ;  /* 0x00000078ff78723e */ /* 0x000fc400030006ff */
[----:B------:R-:W-:Y:S02]  /*10b50*/  F2FP.F16.E4M3.UNPACK_B R121, R121.H1 ;  /* 0x00000079ff79723e */ /* 0x000fe400030006ff */
[----:B------:R-:W-:Y:S02]  /*10b60*/  F2FP.F16.E4M3.UNPACK_B R116, R116.H1 ;  /* 0x00000074ff74723e */ /* 0x000fe400030006ff */
[----:B------:R-:W-:Y:S02]  /*10b70*/  F2FP.F16.E4M3.UNPACK_B R117, R117.H1 ;  /* 0x00000075ff75723e */ /* 0x000fe400030006ff */
[----:B------:R-:W-:Y:S01]  /*10b80*/  F2FP.F16.E4M3.UNPACK_B R112, R112.H1 ;  /* 0x00000070ff70723e */ /* 0x000fe200030006ff */
[----:B------:R-:W-:Y:S01]  /*10b90*/  HMMA.16816.F32 R96, R136, R120, R96 ;  /* 0x000000788860723c */ /* 0x000fe20000001860 */
[----:B------:R-:W-:Y:S02]  /*10ba0*/  F2FP.F16.E4M3.UNPACK_B R113, R113.H1 ;  /* 0x00000071ff71723e */ /* 0x000fe400030006ff */
[----:B------:R-:W-:-:S02]  /*10bb0*/  F2FP.F16.E4M3.UNPACK_B R40, R40.H1 ;  /* 0x00000028ff28723e */ /* 0x000fc400030006ff */
[----:B------:R-:W-:Y:S02]  /*10bc0*/  F2FP.F16.E4M3.UNPACK_B R41, R41.H1 ;  /* 0x00000029ff29723e */ /* 0x000fe400030006ff */
[----:B------:R-:W-:Y:S02]  /*10bd0*/  F2FP.F16.E4M3.UNPACK_B R128, R128.H1 ;  /* 0x00000080ff80723e */ /* 0x000fe400030006ff */
[----:B------:R-:W-:Y:S02]  /*10be0*/  F2FP.F16.E4M3.UNPACK_B R129, R129.H1 ;  /* 0x00000081ff81723e */ /* 0x000fe400030006ff */
[----:B------:R-:W-:Y:S02]  /*10bf0*/  F2FP.F16.E4M3.UNPACK_B R132, R132.H1 ;  /* 0x00000084ff84723e */ /* 0x000fe400030006ff */
[----:B------:R-:W-:Y:S01]  /*10c00*/  F2FP.F16.E4M3.UNPACK_B R133, R133.H1 ;  /* 0x00000085ff85723e */ /* 0x000fe200030006ff */
[----:B------:R-:W-:Y:S01]  /*10c10*/  HMMA.16816.F32 R76, R136, R46, R76 ;  /* 0x0000002e884c723c */ /* 0x000fe2000000184c */
[----:B------:R-:W-:-:S02]  /*10c20*/  F2FP.F16.E4M3.UNPACK_B R54, R42 ;  /* 0x0000002aff36723e */ /* 0x000fc400020006ff */
[-C--:B------:R-:W-:Y:S02]  /*10c30*/  F2FP.F16.E4M3.UNPACK_B R55, R43.reuse ;  /* 0x0000002bff37723e */ /* 0x080fe400020006ff */
[----:B------:R-:W-:Y:S02]  /*10c40*/  F2FP.F16.E4M3.UNPACK_B R90, R42.H1 ;  /* 0x0000002aff5a723e */ /* 0x000fe400030006ff */
[----:B------:R-:W-:Y:S01]  /*10c50*/  F2FP.F16.E4M3.UNPACK_B R91, R43.H1 ;  /* 0x0000002bff5b723e */ /* 0x000fe200030006ff */
[----:B------:R-:W-:Y:S01]  /*10c60*/  HMMA.16816.F32 R64, R136, R116, R64 ;  /* 0x000000748840723c */ /* 0x000fe20000001840 */
[----:B------:R-:W2:Y:S01]  /*10c70*/  LDS.64 R42, [R5+UR10+0x4800] ;  /* 0x0048000a052a7984 */ /* 0x000ea20008000a00 */
[----:B------:R-:W-:-:S06]  /*10c80*/  F2FP.F16.E4M3.UNPACK_B R62, R122 ;  /* 0x0000007aff3e723e */ /* 0x000fcc00020006ff */
[----:B------:R-:W-:Y:S01]  /*10c90*/  HMMA.16816.F32 R48, R136, R112, R48 ;  /* 0x000000708830723c */ /* 0x000fe20000001830 */
[----:B------:R-:W-:-:S07]  /*10ca0*/  F2FP.F16.E4M3.UNPACK_B R63, R123 ;  /* 0x0000007bff3f723e */ /* 0x000fce00020006ff */
[C---:B------:R-:W-:Y:S08]  /*10cb0*/  HMMA.16816.F32 R72, R136.reuse, R40, R72 ;  /* 0x000000288848723c */ /* 0x040ff00000001848 */
[----:B------:R-:W-:Y:S08]  /*10cc0*/  HMMA.16816.F32 R108, R136, R128, R108 ;  /* 0x00000080886c723c */ /* 0x000ff0000000186c */
[----:B------:R-:W-:Y:S01]  /*10cd0*/  HMMA.16816.F32 R100, R24, R116, R100 ;  /* 0x000000741864723c */ /* 0x000fe20000001864 */
[----:B------:R-:W-:Y:S04]  /*10ce0*/  LDS.64 R116, [R6+UR10+0x4800] ;  /* 0x0048000a06747984 */ /* 0x000fe80008000a00 */
[----:B------:R-:W-:Y:S03]  /*10cf0*/  LDS.64 R6, [R6+UR10+0x4c00] ;  /* 0x004c000a06067984 */ /* 0x000fe60008000a00 */
[----:B------:R-:W-:Y:S08]  /*10d00*/  HMMA.16816.F32 R56, R136, R132, R56 ;  /* 0x000000848838723c */ /* 0x000ff00000001838 */
[C---:B------:R-:W-:Y:S01]  /*10d10*/  HMMA.16816.F32 R80, R24.reuse, R112, R80 ;  /* 0x000000701850723c */ /* 0x040fe20000001850 */
[----:B------:R-:W3:Y:S07]  /*10d20*/  LDS.64 R112, [R5+UR10+0x4c00] ;  /* 0x004c000a05707984 */ /* 0x000eee0008000a00 */
[C---:B------:R-:W-:Y:S08]  /*10d30*/  HMMA.16816.F32 R104, R24.reuse, R46, R104 ;  /* 0x0000002e1868723c */ /* 0x040ff00000001868 */
[C---:B------:R-:W-:Y:S08]  /*10d40*/  HMMA.16816.F32 R92, R24.reuse, R40, R92 ;  /* 0x00000028185c723c */ /* 0x040ff0000000185c */
[C---:B------:R-:W-:Y:S08]  /*10d50*/  HMMA.16816.F32 R16, R24.reuse, R128, R16 ;  /* 0x000000801810723c */ /* 0x040ff00000001810 */
[C---:B------:R-:W-:Y:S08]  /*10d60*/  HMMA.16816.F32 R32, R24.reuse, R120, R32 ;  /* 0x000000781820723c */ /* 0x040ff00000001820 */
[----:B------:R-:W-:Y:S01]  /*10d70*/  HMMA.16816.F32 R20, R24, R132, R20 ;  /* 0x000000841814723c */ /* 0x000fe20000001814 */
[----:B0-----:R-:W-:-:S02]  /*10d80*/  IMAD.MOV.U32 R24, RZ, RZ, R36 ;  /* 0x000000ffff187224 */ /* 0x001fc400078e0024 */
[----:B------:R-:W-:Y:S02]  /*10d90*/  IMAD.MOV.U32 R25, RZ, RZ, R28 ;  /* 0x000000ffff197224 */ /* 0x000fe400078e001c */
[----:B------:R-:W-:Y:S02]  /*10da0*/  IMAD.MOV.U32 R26, RZ, RZ, R14 ;  /* 0x000000ffff1a7224 */ /* 0x000fe400078e000e */
[----:B-1----:R-:W-:Y:S01]  /*10db0*/  IMAD.MOV.U32 R27, RZ, RZ, R30 ;  /* 0x000000ffff1b7224 */ /* 0x002fe200078e001e */
[----:B------:R-:W-:Y:S02]  /*10dc0*/  F2FP.F16.E4M3.UNPACK_B R40, R126 ;  /* 0x0000007eff28723e */ /* 0x000fe400020006ff */
[----:B------:R-:W-:Y:S02]  /*10dd0*/  F2FP.F16.E4M3.UNPACK_B R41, R127 ;  /* 0x0000007fff29723e */ /* 0x000fe400020006ff */
[----:B------:R-:W-:Y:S02]  /*10de0*/  F2FP.F16.E4M3.UNPACK_B R44, R118 ;  /* 0x00000076ff2c723e */ /* 0x000fe400020006ff */
[----:B------:R-:W-:Y:S01]  /*10df0*/  F2FP.F16.E4M3.UNPACK_B R45, R119 ;  /* 0x00000077ff2d723e */ /* 0x000fe200020006ff */
[----:B------:R-:W-:Y:S01]  /*10e00*/  HMMA.16816.F32 R96, R24, R62, R96 ;  /* 0x0000003e1860723c */ /* 0x000fe20000001860 */
[----:B------:R-:W-:-:S02]  /*10e10*/  F2FP.F16.E4M3.UNPACK_B R46, R114 ;  /* 0x00000072ff2e723e */ /* 0x000fc400020006ff */
[----:B------:R-:W-:Y:S02]  /*10e20*/  F2FP.F16.E4M3.UNPACK_B R47, R115 ;  /* 0x00000073ff2f723e */ /* 0x000fe400020006ff */
[----:B------:R-:W-:Y:S02]  /*10e30*/  F2FP.F16.E4M3.UNPACK_B R52, R38 ;  /* 0x00000026ff34723e */ /* 0x000fe400020006ff */
[----:B------:R-:W-:Y:S02]  /*10e40*/  F2FP.F16.E4M3.UNPACK_B R53, R39 ;  /* 0x00000027ff35723e */ /* 0x000fe400020006ff */
[----:B------:R-:W-:Y:S02]  /*10e50*/  F2FP.F16.E4M3.UNPACK_B R60, R130 ;  /* 0x00000082ff3c723e */ /* 0x000fe400020006ff */
[----:B------:R-:W-:Y:S02]  /*10e60*/  F2FP.F16.E4M3.UNPACK_B R61, R131 ;  /* 0x00000083ff3d723e */ /* 0x000fe400020006ff */
[----:B------:R-:W-:-:S02]  /*10e70*/  F2FP.F16.E4M3.UNPACK_B R88, R134 ;  /* 0x00000086ff58723e */ /* 0x000fc400020006ff */
[----:B------:R-:W-:Y:S01]  /*10e80*/  F2FP.F16.E4M3.UNPACK_B R89, R135 ;  /* 0x00000087ff59723e */ /* 0x000fe200020006ff */
[----:B------:R-:W-:Y:S01]  /*10e90*/  HMMA.16816.F32 R76, R24, R40, R76 ;  /* 0x00000028184c723c */ /* 0x000fe2000000184c */
[----:B------:R-:W-:Y:S01]  /*10ea0*/  IMAD.MOV.U32 R28, RZ, RZ, R37 ;  /* 0x000000ffff1c7224 */ /* 0x000fe200078e0025 */
[----:B------:R-:W-:-:S06]  /*10eb0*/  F2FP.F16.E4M3.UNPACK_B R122, R122.H1 ;  /* 0x0000007aff7a723e */ /* 0x000fcc00030006ff */
[----:B------:R-:W-:Y:S01]  /*10ec0*/  HMMA.16816.F32 R64, R24, R44, R64 ;  /* 0x0000002c1840723c */ /* 0x000fe20000001840 */
[----:B------:R-:W-:Y:S01]  /*10ed0*/  IMAD.MOV.U32 R30, RZ, RZ, R15 ;  /* 0x000000ffff1e7224 */ /* 0x000fe200078e000f */
[----:B------:R-:W-:-:S06]  /*10ee0*/  F2FP.F16.E4M3.UNPACK_B R123, R123.H1 ;  /* 0x0000007bff7b723e */ /* 0x000fcc00030006ff */
[C---:B------:R-:W-:Y:S08]  /*10ef0*/  HMMA.16816.F32 R48, R24.reuse, R46, R48 ;  /* 0x0000002e1830723c */ /* 0x040ff00000001830 */
[C---:B------:R-:W-:Y:S08]  /*10f00*/  HMMA.16816.F32 R84, R24.reuse, R52, R84 ;  /* 0x000000341854723c */ /* 0x040ff00000001854 */
[C---:B------:R-:W-:Y:S08]  /*10f10*/  HMMA.16816.F32 R72, R24.reuse, R54, R72 ;  /* 0x000000361848723c */ /* 0x040ff00000001848 */
[C---:B------:R-:W-:Y:S08]  /*10f20*/  HMMA.16816.F32 R108, R24.reuse, R60, R108 ;  /* 0x0000003c186c723c */ /* 0x040ff0000000186c */
[----:B------:R-:W-:Y:S01]  /*10f30*/  HMMA.16816.F32 R24, R24, R88, R56 ;  /* 0x000000581818723c */ /* 0x000fe20000001838 */
[----:B------:R-:W-:-:S02]  /*10f40*/  F2FP.F16.E4M3.UNPACK_B R134, R134.H1 ;  /* 0x00000086ff86723e */ /* 0x000fc400030006ff */
[----:B------:R-:W-:-:S05]  /*10f50*/  F2FP.F16.E4M3.UNPACK_B R135, R135.H1 ;  /* 0x00000087ff87723e */ /* 0x000fca00030006ff */
[----:B------:R-:W-:Y:S01]  /*10f60*/  HMMA.16816.F32 R56, R28, R122, R96 ;  /* 0x0000007a1c38723c */ /* 0x000fe20000001860 */
[----:B------:R-:W-:Y:S02]  /*10f70*/  IMAD.MOV.U32 R96, RZ, RZ, R37 ;  /* 0x000000ffff607224 */ /* 0x000fe400078e0025 */
[----:B------:R-:W-:Y:S02]  /*10f80*/  IMAD.MOV.U32 R97, RZ, RZ, R29 ;  /* 0x000000ffff617224 */ /* 0x000fe400078e001d */
[----:B------:R-:W-:Y:S02]  /*10f90*/  IMAD.MOV.U32 R98, RZ, RZ, R15 ;  /* 0x000000ffff627224 */ /* 0x000fe400078e000f */
[----:B------:R-:W-:-:S07]  /*10fa0*/  IMAD.MOV.U32 R99, RZ, RZ, R31 ;  /* 0x000000ffff637224 */ /* 0x000fce00078e001f */
[----:B------:R-:W-:Y:S01]  /*10fb0*/  HMMA.16816.F32 R96, R96, R134, R24 ;  /* 0x000000866060723c */ /* 0x000fe20000001818 */
[----:B--2---:R-:W-:Y:S02]  /*10fc0*/  IMAD.MOV.U32 R24, RZ, RZ, R42 ;  /* 0x000000ffff187224 */ /* 0x004fe400078e002a */
[----:B---3--:R-:W-:Y:S02]  /*10fd0*/  IMAD.MOV.U32 R25, RZ, RZ, R112 ;  /* 0x000000ffff197224 */ /* 0x008fe400078e0070 */
[----:B------:R-:W-:Y:S02]  /*10fe0*/  IMAD.MOV.U32 R26, RZ, RZ, R116 ;  /* 0x000000ffff1a7224 */ /* 0x000fe400078e0074 */
[----:B------:R-:W-:-:S07]  /*10ff0*/  IMAD.MOV.U32 R27, RZ, RZ, R6 ;  /* 0x000000ffff1b7224 */ /* 0x000fce00078e0006 */
[C---:B------:R-:W-:Y:S08]  /*11000*/  HMMA.16816.F32 R92, R24.reuse, R54, R92 ;  /* 0x00000036185c723c */ /* 0x040ff0000000185c */
[----:B------:R-:W-:Y:S01]  /*11010*/  HMMA.16816.F32 R16, R24, R60, R16 ;  /* 0x0000003c1810723c */ /* 0x000fe20000001810 */
[----:B------:R-:W-:Y:S02]  /*11020*/  F2FP.F16.E4M3.UNPACK_B R130, R130.H1 ;  /* 0x00000082ff82723e */ /* 0x000fe400030006ff */
[----:B------:R-:W-:-:S05]  /*11030*/  F2FP.F16.E4M3.UNPACK_B R131, R131.H1 ;  /* 0x00000083ff83723e */ /* 0x000fca00030006ff */
[C---:B------:R-:W-:Y:S08]  /*11040*/  HMMA.16816.F32 R104, R24.reuse, R40, R104 ;  /* 0x000000281868723c */ /* 0x040ff00000001868 */
[C---:B------:R-:W-:Y:S08]  /*11050*/  HMMA.16816.F32 R100, R24.reuse, R44, R100 ;  /* 0x0000002c1864723c */ /* 0x040ff00000001864 */
[C---:B------:R-:W-:Y:S08]  /*11060*/  HMMA.16816.F32 R68, R24.reuse, R52, R68 ;  /* 0x000000341844723c */ /* 0x040ff00000001844 */
[C---:B------:R-:W-:Y:S08]  /*11070*/  HMMA.16816.F32 R32, R24.reuse, R62, R32 ;  /* 0x0000003e1820723c */ /* 0x040ff00000001820 */
[C---:B------:R-:W-:Y:S08]  /*11080*/  HMMA.16816.F32 R20, R24.reuse, R88, R20 ;  /* 0x000000581814723c */ /* 0x040ff00000001814 */
[----:B------:R-:W-:Y:S01]  /*11090*/  HMMA.16816.F32 R80, R24, R46, R80 ;  /* 0x0000002e1850723c */ /* 0x000fe20000001850 */
[----:B------:R-:W-:-:S02]  /*110a0*/  IMAD.MOV.U32 R24, RZ, RZ, R43 ;  /* 0x000000ffff187224 */ /* 0x000fc400078e002b */
[----:B------:R-:W-:Y:S02]  /*110b0*/  IMAD.MOV.U32 R25, RZ, RZ, R113 ;  /* 0x000000ffff197224 */ /* 0x000fe400078e0071 */
[----:B------:R-:W-:Y:S02]  /*110c0*/  IMAD.MOV.U32 R26, RZ, RZ, R117 ;  /* 0x000000ffff1a7224 */ /* 0x000fe400078e0075 */
[----:B------:R-:W-:Y:S01]  /*110d0*/  IMAD.MOV.U32 R27, RZ, RZ, R7 ;  /* 0x000000ffff1b7224 */ /* 0x000fe200078e0007 */
[----:B------:R-:W-:Y:S01]  /*110e0*/  HMMA.16816.F32 R72, R28, R90, R72 ;  /* 0x0000005a1c48723c */ /* 0x000fe20000001848 */
[----:B------:R-:W-:Y:S01]  /*110f0*/  F2FP.F16.E4M3.UNPACK_B R126, R126.H1 ;  /* 0x0000007eff7e723e */ /* 0x000fe200030006ff */
[----:B------:R-:W-:Y:S01]  /*11100*/  IMAD.MOV.U32 R52, RZ, RZ, R43 ;  /* 0x000000ffff347224 */ /* 0x000fe200078e002b */
[----:B------:R-:W-:Y:S01]  /*11110*/  F2FP.F16.E4M3.UNPACK_B R127, R127.H1 ;  /* 0x0000007fff7f723e */ /* 0x000fe200030006ff */
[----:B------:R-:W-:Y:S01]  /*11120*/  IMAD.MOV.U32 R53, RZ, RZ, R113 ;  /* 0x000000ffff357224 */ /* 0x000fe200078e0071 */
[----:B------:R-:W-:Y:S01]  /*11130*/  F2FP.F16.E4M3.UNPACK_B R118, R118.H1 ;  /* 0x00000076ff76723e */ /* 0x000fe200030006ff */
[----:B------:R-:W-:-:S02]  /*11140*/  IMAD.MOV.U32 R54, RZ, RZ, R117 ;  /* 0x000000ffff367224 */ /* 0x000fc400078e0075 */
[----:B------:R-:W-:Y:S01]  /*11150*/  HMMA.16816.F32 R92, R24, R90, R92 ;  /* 0x0000005a185c723c */ /* 0x000fe2000000185c */
[----:B------:R-:W-:Y:S01]  /*11160*/  F2FP.F16.E4M3.UNPACK_B R119, R119.H1 ;  /* 0x00000077ff77723e */ /* 0x000fe200030006ff */
        /* <DEDUP_REMOVED lines=8> */
[----:B------:R-:W-:Y:S01]  /*111f0*/  HMMA.16816.F32 R76, R28, R126, R76 ;  /* 0x0000007e1c4c723c */ /* 0x000fe2000000184c */
[----:B------:R-:W-:-:S07]  /*11200*/  UIADD3 UR6, UPT, UPT, UR6, 0x40, URZ ;  /* 0x0000004006067890 */ /* 0x000fce000fffe0ff */
[----:B------:R-:W-:Y:S01]  /*11210*/  HMMA.16816.F32 R64, R28, R118, R64 ;  /* 0x000000761c40723c */ /* 0x000fe20000001840 */
[----:B------:R-:W-:-:S07]  /*11220*/  UISETP.GE.AND UP0, UPT, UR6, UR11, UPT ;  /* 0x0000000b0600728c */ /* 0x000fce000bf06270 */
[C---:B------:R-:W-:Y:S08]  /*11230*/  HMMA.16816.F32 R84, R28.reuse, R38, R84 ;  /* 0x000000261c54723c */ /* 0x040ff00000001854 */
[----:B------:R-:W-:Y:S08]  /*11240*/  HMMA.16816.F32 R108, R28, R130, R108 ;  /* 0x000000821c6c723c */ /* 0x000ff0000000186c */
[C---:B------:R-:W-:Y:S08]  /*11250*/  HMMA.16816.F32 R104, R24.reuse, R126, R104 ;  /* 0x0000007e1868723c */ /* 0x040ff00000001868 */
[C---:B------:R-:W-:Y:S08]  /*11260*/  HMMA.16816.F32 R100, R24.reuse, R118, R100 ;  /* 0x000000761864723c */ /* 0x040ff00000001864 */
[----:B------:R-:W-:Y:S08]  /*11270*/  HMMA.16816.F32 R68, R24, R38, R68 ;  /* 0x000000261844723c */ /* 0x000ff00000001844 */
[----:B------:R-:W-:Y:S08]  /*11280*/  HMMA.16816.F32 R60, R16, R122, R32 ;  /* 0x0000007a103c723c */ /* 0x000ff00000001820 */
[----:B------:R-:W-:Y:S01]  /*11290*/  HMMA.16816.F32 R52, R52, R134, R20 ;  /* 0x000000863434723c */ /* 0x000fe20000001814 */
[----:B------:R-:W-:-:S02]  /*112a0*/  F2FP.F16.E4M3.UNPACK_B R114, R114.H1 ;  /* 0x00000072ff72723e */ /* 0x000fc400030006ff */
[----:B------:R-:W-:Y:S01]  /*112b0*/  F2FP.F16.E4M3.UNPACK_B R115, R115.H1 ;  /* 0x00000073ff73723e */ /* 0x000fe200030006ff */
[----:B------:R-:W-:Y:S02]  /*112c0*/  FFMA2 R154, R154.F32x2.HI_LO, R12.F32x2.HI_LO, R160.F32x2.HI_LO ;  /* 0x0000000c9a9a7249 */ /* 0x000fe400000000a0 */
[----:B------:R-:W-:Y:S02]  /*112d0*/  IMAD.MOV.U32 R13, RZ, RZ, R2 ;  /* 0x000000ffff0d7224 */ /* 0x000fe400078e0002 */
[----:B------:R-:W-:Y:S02]  /*112e0*/  IMAD.MOV.U32 R5, RZ, RZ, R3 ;  /* 0x000000ffff057224 */ /* 0x000fe400078e0003 */
[----:B------:R-:W-:Y:S01]  /*112f0*/  IMAD.MOV.U32 R12, RZ, RZ, R4 ;  /* 0x000000ffff0c7224 */ /* 0x000fe200078e0004 */
[----:B------:R-:W-:Y:S01]  /*11300*/  HMMA.16816.F32 R48, R28, R114, R48 ;  /* 0x000000721c30723c */ /* 0x000fe20000001830 */
[----:B------:R-:W-:Y:S02]  /*11310*/  ULEA UR5, UR15, UR5, 0x6 ;  /* 0x000000050f057291 */ /* 0x000fe4000f8e30ff */
[----:B------:R-:W-:-:S05]  /*11320*/  ULEA UR4, UR16, UR4, 0x6 ;  /* 0x0000000410047291 */ /* 0x000fca000f8e30ff */
[----:B------:R-:W-:Y:S01]  /*11330*/  HMMA.16816.F32 R80, R24, R114, R80 ;  /* 0x000000721850723c */ /* 0x000fe20000001850 */
[----:B------:R-:W-:Y:S01]  /*11340*/  IMAD.MOV.U32 R115, RZ, RZ, R0 ;  /* 0x000000ffff737224 */ /* 0x000fe200078e0000 */
[----:B------:R-:W-:-:S03]  /*11350*/  NOP ;  /* 0x0000000000007918 */ /* 0x000fc60000000000 */
[----:B------:R-:W-:-:S15]  /*11360*/  BRA.U !UP0, `(.L_x_1) ;  /* 0xffffff6108ec7547 */ /* 0x000fde000b83ffff */
.L_x_0:
[----:B------:R-:W0:Y:S01]  /*11370*/  S2R R45, SR_TID.X ;  /* 0x00000000002d7919 */ /* 0x000e220000002100 */
[----:B------:R-:W1:Y:S01]  /*11380*/  S2UR UR5, SR_CgaCtaId ;  /* 0x00000000000579c3 */ /* 0x000e620000008800 */
[----:B------:R-:W-:Y:S01]  /*11390*/  UMOV UR4, 0x400 ;  /* 0x0000040000047882 */ /* 0x000fe20000000000 */
[C---:B------:R-:W-:Y:S01]  /*113a0*/  FSETP.GT.AND P1, PT, |R159|.reuse, 8.50705917302346158658e+37, PT ;  /* 0x7e8000009f00780b */ /* 0x040fe20003f24200 */
[----:B------:R-:W-:Y:S01]  /*113b0*/  IMAD.MOV.U32 R17, RZ, RZ, R67 ;  /* 0x000000ffff117224 */ /* 0x000fe200078e0043 */
[C---:B------:R-:W-:Y:S01]  /*113c0*/  FSETP.GEU.AND P5, PT, |R159|.reuse, 1.175494350822287508e-38, PT ;  /* 0x008000009f00780b */ /* 0x040fe20003fae200 */
[----:B------:R-:W-:Y:S01]  /*113d0*/  IMAD.MOV.U32 R39, RZ, RZ, R78 ;  /* 0x000000ffff277224 */ /* 0x000fe200078e004e */
[----:B------:R-:W-:Y:S01]  /*113e0*/  FSETP.GEU.AND P4, PT, R159, 1.175494350822287508e-38, PT ;  /* 0x008000009f00780b */ /* 0x000fe20003f8e000 */
[----:B------:R-:W-:Y:S01]  /*113f0*/  IMAD.MOV.U32 R25, RZ, RZ, R79 ;  /* 0x000000ffff197224 */ /* 0x000fe200078e004f */
[----:B------:R-:W-:Y:S01]  /*11400*/  FSETP.GT.AND P2, PT, |R158|, 8.50705917302346158658e+37, PT ;  /* 0x7e8000009e00780b */ /* 0x000fe20003f44200 */
[----:B------:R-:W-:-:S02]  /*11410*/  IMAD.MOV.U32 R13, RZ, RZ, R66 ;  /* 0x000000ffff0d7224 */ /* 0x000fc400078e0042 */
[C---:B------:R-:W-:Y:S01]  /*11420*/  FMUL R14, R158.reuse, 8388608 ;  /* 0x4b0000009e0e7820 */ /* 0x040fe20000400000 */
[----:B------:R-:W-:Y:S01]  /*11430*/  IMAD.MOV.U32 R67, RZ, RZ, R58 ;  /* 0x000000ffff437224 */ /* 0x000fe200078e003a */
[----:B------:R-:W-:Y:S01]  /*11440*/  FSETP.GEU.AND P3, PT, R158, 1.175494350822287508e-38, PT ;  /* 0x008000009e00780b */ /* 0x000fe20003f6e000 */
[----:B------:R-:W-:Y:S01]  /*11450*/  IMAD.MOV.U32 R27, RZ, RZ, R98 ;  /* 0x000000ffff1b7224 */ /* 0x000fe200078e0062 */
[----:B------:R-:W-:Y:S01]  /*11460*/  FSEL R18, RZ, -23, P4 ;  /* 0xc1b80000ff127808 */ /* 0x000fe20002000000 */
[----:B------:R-:W-:Y:S01]  /*11470*/  @P1 FMUL R99, R99, 0.25 ;  /* 0x3e80000063631820 */ /* 0x000fe20000400000 */
        /* <DEDUP_REMOVED lines=8> */
[----:B-1----:R-:W-:Y:S01]  /*11500*/  ULEA UR6, UR5, UR4, 0x18 ;  /* 0x0000000405067291 */ /* 0x002fe2000f8ec0ff */
[----:B------:R-:W-:Y:S01]  /*11510*/  @P1 FMUL R86, R86, 0.25 ;  /* 0x3e80000056561820 */ /* 0x000fe20000400000 */
[----:B------:R-:W-:Y:S01]  /*11520*/  @P1 FMUL R51, R51, 0.25 ;  /* 0x3e80000033331820 */ /* 0x000fe20000400000 */
[----:B------:R-:W-:Y:S01]  /*11530*/  @P1 FMUL R17, R17, 0.25 ;  /* 0x3e80000011111820 */ /* 0x000fe20000400000 */
[----:B------:R-:W-:Y:S01]  /*11540*/  @P1 FMUL R13, R13, 0.25 ;  /* 0x3e8000000d0d1820 */ /* 0x000fe20000400000 */
[----:B------:R-:W-:Y:S01]  /*11550*/  @P1 FMUL R25, R25, 0.25 ;  /* 0x3e80000019191820 */ /* 0x000fe20000400000 */
[----:B------:R-:W-:Y:S01]  /*11560*/  @P1 FMUL R39, R39, 0.25 ;  /* 0x3e80000027271820 */ /* 0x000fe20000400000 */
[----:B0-----:R-:W-:Y:S01]  /*11570*/  SHF.R.S32.HI R5, RZ, 0x4, R45 ;  /* 0x00000004ff057819 */ /* 0x001fe2000001142d */
[C---:B------:R-:W-:Y:S01]  /*11580*/  IMAD.SHL.U32 R6, R45.reuse, 0x40, RZ ;  /* 0x000000402d067824 */ /* 0x040fe200078e00ff */
[C---:B------:R-:W-:Y:S01]  /*11590*/  LOP3.LUT R11, R45.reuse, 0x60, RZ, 0xc0, !PT ;  /* 0x000000602d0b7812 */ /* 0x040fe200078ec0ff */
[----:B------:R-:W-:Y:S01]  /*115a0*/  IMAD.SHL.U32 R8, R45, 0x10, RZ ;  /* 0x000000102d087824 */ /* 0x000fe200078e00ff */
[----:B------:R-:W-:Y:S01]  /*115b0*/  SGXT R5, R5, 0x1 ;  /* 0x000000010505781a */ /* 0x000fe20000000200 */
[----:B------:R-:W-:Y:S01]  /*115c0*/  IMAD.SHL.U32 R10, R45, 0x8, RZ ;  /* 0x000000082d0a7824 */ /* 0x000fe200078e00ff */
[----:B------:R-:W-:Y:S01]  /*115d0*/  FSEL R14, R14, R158, !P3 ;  /* 0x0000009e0e0e7208 */ /* 0x000fe20005800000 */
[----:B------:R-:W-:Y:S01]  /*115e0*/  IMAD.MOV.U32 R19, RZ, RZ, R108 ;  /* 0x000000ffff137224 */ /* 0x000fe200078e006c */
[----:B------:R-:W-:Y:S01]  /*115f0*/  LOP3.LUT R5, R5, 0x840, RZ, 0xc0, !PT ;  /* 0x0000084005057812 */ /* 0x000fe200078ec0ff */
[----:B------:R-:W-:Y:S01]  /*11600*/  @!P5 FMUL R99, R99, 16777216 ;  /* 0x4b8000006363d820 */ /* 0x000fe20000400000 */
[----:B------:R-:W-:Y:S01]  /*11610*/  LOP3.LUT R9, R8, 0x70, RZ, 0xc0, !PT ;  /* 0x0000007008097812 */ /* 0x000fe200078ec0ff */
[----:B------:R-:W-:Y:S01]  /*11620*/  IMAD.SHL.U32 R8, R11, 0x10, RZ ;  /* 0x000000100b087824 */ /* 0x000fe200078e00ff */
[----:B------:R-:W-:Y:S01]  /*11630*/  LOP3.LUT R7, R5, 0x40, R6, 0x78, !PT ;  /* 0x0000004005077812 */ /* 0x000fe200078e7806 */
[C---:B------:R-:W-:Y:S01]  /*11640*/  IMAD.SHL.U32 R5, R45.reuse, 0x4, RZ ;  /* 0x000000042d057824 */ /* 0x040fe200078e00ff */
[----:B------:R-:W-:Y:S01]  /*11650*/  LOP3.LUT R10, R10, 0x180, RZ, 0xc0, !PT ;  /* 0x000001800a0a7812 */ /* 0x000fe200078ec0ff */
[----:B------:R-:W-:-:S02]  /*11660*/  IMAD.SHL.U32 R6, R45, 0x200, RZ ;  /* 0x000002002d067824 */ /* 0x000fc400078e00ff */
[----:B------:R-:W-:Y:S01]  /*11670*/  @!P5 FMUL R27, R27, 16777216 ;  /* 0x4b8000001b1bd820 */ /* 0x000fe20000400000 */
[----:B------:R-:W-:Y:S01]  /*11680*/  @!P5 FMUL R59, R59, 16777216 ;  /* 0x4b8000003b3bd820 */ /* 0x000fe20000400000 */
[----:B------:R-:W-:Y:S01]  /*11690*/  LOP3.LUT R11, R10, 0x48, R45, 0xf8, !PT ;  /* 0x000000480a0b7812 */ /* 0x000fe200078ef82d */
[----:B------:R-:W-:Y:S01]  /*116a0*/  @!P5 FMUL R67, R67, 16777216 ;  /* 0x4b8000004343d820 */ /* 0x000fe20000400000 */
[----:B------:R-:W-:Y:S01]  /*116b0*/  LOP3.LUT R10, R8, 0x38, R5, 0xf8, !PT ;  /* 0x00000038080a7812 */ /* 0x000fe200078ef805 */
[----:B------:R-:W-:Y:S01]  /*116c0*/  @!P5 FMUL R111, R111, 16777216 ;  /* 0x4b8000006f6fd820 */ /* 0x000fe20000400000 */
[----:B------:R-:W-:Y:S01]  /*116d0*/  LOP3.LUT R6, R9, 0x1800, R6, 0xf8, !PT ;  /* 0x0000180009067812 */ /* 0x000fe200078ef806 */
[----:B------:R-:W-:Y:S01]  /*116e0*/  @!P5 FMUL R110, R110, 16777216 ;  /* 0x4b8000006e6ed820 */ /* 0x000fe20000400000 */
[----:B------:R-:W-:Y:S01]  /*116f0*/  LOP3.LUT R10, R7, R10, RZ, 0xfc, !PT ;  /* 0x0000000a070a7212 */ /* 0x000fe200078efcff */
[----:B------:R-:W-:Y:S01]  /*11700*/  @!P5 FMUL R75, R75, 16777216 ;  /* 0x4b8000004b4bd820 */ /* 0x000fe20000400000 */
[----:B------:R-:W-:Y:S01]  /*11710*/  SHF.R.U32.HI R7, RZ, 0x1, R45 ;  /* 0x00000001ff077819 */ /* 0x000fe2000001162d */
[----:B------:R-:W-:Y:S01]  /*11720*/  @!P5 FMUL R74, R74, 16777216 ;  /* 0x4b8000004a4ad820 */ /* 0x000fe20000400000 */
[----:B------:R-:W-:Y:S01]  /*11730*/  LOP3.LUT R6, R6, R11, RZ, 0x3c, !PT ;  /* 0x0000000b06067212 */ /* 0x000fe200078e3cff */
[----:B------:R-:W-:Y:S01]  /*11740*/  IMAD.MOV.U32 R11, RZ, RZ, R50 ;  /* 0x000000ffff0b7224 */ /* 0x000fe200078e0032 */
[----:B------:R-:W-:Y:S01]  /*11750*/  LOP3.LUT R8, R7, 0xc, RZ, 0xc0, !PT ;  /* 0x0000000c07087812 */ /* 0x000fe200078ec0ff */
[----:B------:R-:W-:Y:S01]  /*11760*/  @!P5 FMUL R87, R87, 16777216 ;  /* 0x4b8000005757d820 */ /* 0x000fe20000400000 */
[----:B------:R-:W-:Y:S01]  /*11770*/  @!P5 FMUL R86, R86, 16777216 ;  /* 0x4b8000005656d820 */ /* 0x000fe20000400000 */
[----:B------:R-:W-:Y:S01]  /*11780*/  @P1 FMUL R11, R11, 0.25 ;  /* 0x3e8000000b0b1820 */ /* 0x000fe20000400000 */
[----:B------:R-:W-:Y:S01]  /*11790*/  IADD3 R7, PT, PT, R8, UR6, R9 ;  /* 0x0000000608077c10 */ /* 0x000fe2000fffe009 */
[----:B------:R-:W-:Y:S01]  /*117a0*/  FMUL R9, R159, 8388608 ;  /* 0x4b0000009f097820 */ /* 0x000fe20000400000 */
[----:B------:R-:W-:Y:S01]  /*117b0*/  @!P5 FMUL R51, R51, 16777216 ;  /* 0x4b8000003333d820 */ /* 0x000fe20000400000 */
[----:B------:R-:W-:Y:S01]  /*117c0*/  @!P5 FMUL R11, R11, 16777216 ;  /* 0x4b8000000b0bd820 */ /* 0x000fe20000400000 */
[----:B------:R-:W-:Y:S01]  /*117d0*/  @!P5 FMUL R17, R17, 16777216 ;  /* 0x4b8000001111d820 */ /* 0x000fe20000400000 */
[----:B------:R-:W-:Y:S01]  /*117e0*/  @!P5 FMUL R13, R13, 16777216 ;  /* 0x4b8000000d0dd820 */ /* 0x000fe20000400000 */
[----:B------:R-:W-:Y:S01]  /*117f0*/  FSEL R9, R9, R159, !P4 ;  /* 0x0000009f09097208 */ /* 0x000fe20006000000 */
[----:B------:R-:W-:Y:S01]  /*11800*/  @P1 FMUL R159, R159, 0.25 ;  /* 0x3e8000009f9f1820 */ /* 0x000fe20000400000 */
[C---:B------:R-:W-:Y:S01]  /*11810*/  FSETP.GEU.AND P1, PT, |R158|.reuse, 1.175494350822287508e-38, PT ;  /* 0x008000009e00780b */ /* 0x040fe20003f2e200 */
[----:B------:R-:W-:Y:S01]  /*11820*/  @P2 FMUL R158, R158, 0.25 ;  /* 0x3e8000009e9e2820 */ /* 0x000fe20000400000 */
[----:B------:R-:W-:Y:S01]  /*11830*/  @!P5 FMUL R25, R25, 16777216 ;  /* 0x4b8000001919d820 */ /* 0x000fe20000400000 */
[----:B------:R-:W-:Y:S01]  /*11840*/  @!P5 FMUL R159, R159, 16777216 ;  /* 0x4b8000009f9fd820 */ /* 0x000fe20000400000 */
[----:B------:R-:W-:Y:S01]  /*11850*/  @!P5 FMUL R39, R39, 16777216 ;  /* 0x4b8000002727d820 */ /* 0x000fe20000400000 */
[----:B------:R-:W-:-:S02]  /*11860*/  IMAD.MOV.U32 R108, RZ, RZ, R104 ;  /* 0x000000ffff6c7224 */ /* 0x000fc400078e0068 */
[----:B------:R-:W-:Y:S01]  /*11870*/  @P2 FMUL R97, R97, 0.25 ;  /* 0x3e80000061612820 */ /* 0x000fe20000400000 */
[----:B------:R-:W0:Y:S01]  /*11880*/  MUFU.RCP R8, R159 ;  /* 0x0000009f00087308 */ /* 0x000e220000001000 */
[----:B------:R-:W-:Y:S02]  /*11890*/  IMAD.MOV.U32 R104, RZ, RZ, R100 ;  /* 0x000000ffff687224 */ /* 0x000fe400078e0064 */
[----:B------:R-:W-:Y:S01]  /*118a0*/  @P2 FMUL R57, R57, 0.25 ;  /* 0x3e80000039392820 */ /* 0x000fe20000400000 */
[----:B------:R-:W-:Y:S02]  /*118b0*/  IMAD.MOV.U32 R41, RZ, RZ, R77 ;  /* 0x000000ffff297224 */ /* 0x000fe400078e004d */
[----:B------:R-:W-:Y:S01]  /*118c0*/  @P2 FMUL R109, R109, 0.25 ;  /* 0x3e8000006d6d2820 */ /* 0x000fe20000400000 */
[----:B------:R-:W-:Y:S02]  /*118d0*/  IMAD.MOV.U32 R31, RZ, RZ, R84 ;  /* 0x000000ffff1f7224 */ /* 0x000fe400078e0054 */
[----:B------:R-:W-:Y:S01]  /*118e0*/  @!P1 FMUL R158, R158, 16777216 ;  /* 0x4b8000009e9e9820 */ /* 0x000fe20000400000 */
[----:B------:R-:W-:-:S02]  /*118f0*/  IMAD.MOV.U32 R29, RZ, RZ, R85 ;  /* 0x000000ffff1d7224 */ /* 0x000fc400078e0055 */
[----:B------:R-:W-:Y:S01]  /*11900*/  @P2 FMUL R19, R19, 0.25 ;  /* 0x3e80000013132820 */ /* 0x000fe20000400000 */
[----:B------:R-:W-:Y:S02]  /*11910*/  IMAD.MOV.U32 R100, RZ, RZ, R80 ;  /* 0x000000ffff647224 */ /* 0x000fe400078e0050 */
[----:B------:R-:W-:Y:S01]  /*11920*/  @P2 FMUL R73, R73, 0.25 ;  /* 0x3e80000049492820 */ /* 0x000fe20000400000 */
[----:B------:R-:W-:Y:S02]  /*11930*/  IMAD.MOV.U32 R58, RZ, RZ, R69 ;  /* 0x000000ffff3a7224 */ /* 0x000fe400078e0045 */
[----:B------:R-:W-:Y:S01]  /*11940*/  @P2 FMUL R29, R29, 0.25 ;  /* 0x3e8000001d1d2820 */ /* 0x000fe20000400000 */
[----:B------:R-:W-:Y:S02]  /*11950*/  IMAD.MOV.U32 R22, RZ, RZ, R70 ;  /* 0x000000ffff167224 */ /* 0x000fe400078e0046 */
[----:B------:R-:W-:Y:S01]  /*11960*/  @P2 FMUL R31, R31, 0.25 ;  /* 0x3e8000001f1f2820 */ /* 0x000fe20000400000 */
[----:B------:R-:W-:-:S02]  /*11970*/  IMAD.MOV.U32 R50, RZ, RZ, R88 ;  /* 0x000000ffff327224 */ /* 0x000fc400078e0058 */
[----:B------:R-:W-:Y:S01]  /*11980*/  @P2 FMUL R49, R49, 0.25 ;  /* 0x3e80000031312820 */ /* 0x000fe20000400000 */
[C---:B0-----:R-:W-:Y:S01]  /*11990*/  FMUL R28, R8.reuse, R99 ;  /* 0x00000063081c7220 */ /* 0x041fe20000400000 */
        /* <DEDUP_REMOVED lines=15> */
[----:B------:R-:W-:Y:S01]  /*11a90*/  IMAD.MOV.U32 R35, RZ, RZ, R65 ;  /* 0x000000ffff237224 */ /* 0x000fe200078e0041 */
[----:B------:R-:W0:Y:S01]  /*11aa0*/  MUFU.RCP R8, R158 ;  /* 0x0000009e00087308 */ /* 0x000e220000001000 */
        /* <DEDUP_REMOVED lines=10> */
[----:B------:R-:W-:Y:S02]  /*11b50*/  IMAD.MOV.U32 R65, RZ, RZ, R96 ;  /* 0x000000ffff417224 */ /* 0x000fe400078e0060 */
[----:B------:R-:W-:Y:S01]  /*11b60*/  @P2 FMUL R23, R23, 0.25 ;  /* 0x3e80000017172820 */ /* 0x000fe20000400000 */
[----:B------:R-:W-:Y:S01]  /*11b70*/  @P2 FMUL R15, R15, 0.25 ;  /* 0x3e8000000f0f2820 */ /* 0x000fe20000400000 */
[----:B------:R-:W-:Y:S01]  /*11b80*/  @!P1 FMUL R97, R97, 16777216 ;  /* 0x4b80000061619820 */ /* 0x000fe20000400000 */
[----:B------:R-:W-:Y:S01]  /*11b90*/  @P2 FMUL R65, R65, 0.25 ;  /* 0x3e80000041412820 */ /* 0x000fe20000400000 */
[----:B------:R-:W-:Y:S01]  /*11ba0*/  @!P1 FMUL R57, R57, 16777216 ;  /* 0x4b80000039399820 */ /* 0x000fe20000400000 */
        /* <DEDUP_REMOVED lines=14> */
[C---:B------:R-:W-:Y:S01]  /*11c90*/  FSETP.GT.AND P1, PT, |R155|.reuse, 8.50705917302346158658e+37, PT ;  /* 0x7e8000009b00780b */ /* 0x040fe20003f24200 */
[----:B------:R-:W-:Y:S01]  /*11ca0*/  IMAD.MOV.U32 R98, RZ, RZ, R81 ;  /* 0x000000ffff627224 */ /* 0x000fe200078e0051 */
[----:B------:R-:W-:Y:S01]  /*11cb0*/  FSETP.GEU.AND P5, PT, |R155|, 1.175494350822287508e-38, PT ;  /* 0x008000009b00780b */ /* 0x000fe20003fae200 */
[----:B------:R-:W-:-:S02]  /*11cc0*/  IMAD.MOV.U32 R56, RZ, RZ, R82 ;  /* 0x000000ffff387224 */ /* 0x000fc400078e0052 */
[C---:B0-----:R-:W-:Y:S01]  /*11cd0*/  FMUL R72, R8.reuse, R19 ;  /* 0x0000001308487220 */ /* 0x041fe20000400000 */
[----:B------:R-:W-:Y:S02]  /*11ce0*/  IMAD.MOV.U32 R26, RZ, RZ, R83 ;  /* 0x000000ffff1a7224 */ /* 0x000fe400078e0053 */
[C---:B------:R-:W-:Y:S01]  /*11cf0*/  FMUL R64, R8.reuse, R97 ;  /* 0x0000006108407220 */ /* 0x040fe20000400000 */
[----:B------:R-:W-:Y:S02]  /*11d00*/  IMAD.MOV.U32 R96, RZ, RZ, R68 ;  /* 0x000000ffff607224 */ /* 0x000fe400078e0044 */
[C---:B------:R-:W-:Y:S01]  /*11d10*/  FMUL R65, R8.reuse, R65 ;  /* 0x0000004108417220 */ /* 0x040fe20000400000 */
[----:B------:R-:W-:Y:S02]  /*11d20*/  IMAD.MOV.U32 R30, RZ, RZ, R71 ;  /* 0x000000ffff1e7224 */ /* 0x000fe400078e0047 */
[----:B------:R-:W-:Y:S01]  /*11d30*/  FMUL R25, R8, R57 ;  /* 0x0000003908197220 */ /* 0x000fe20000400000 */
[----:B------:R-:W-:-:S02]  /*11d40*/  IMAD.MOV.U32 R42, RZ, RZ, R90 ;  /* 0x000000ffff2a7224 */ /* 0x000fc400078e005a */
[----:B------:R-:W-:Y:S01]  /*11d50*/  FMUL R68, R8, R15 ;  /* 0x0000000f08447220 */ /* 0x000fe20000400000 */
[----:B------:R-:W-:Y:S02]  /*11d60*/  VIADD R75, R14, 0xc0cafb0d ;  /* 0xc0cafb0d0e4b7836 */ /* 0x000fe40000000000 */
        /* <DEDUP_REMOVED lines=11> */
[C---:B------:R-:W-:Y:S01]  /*11e20*/  FMUL R8, R155.reuse, 8388608 ;  /* 0x4b0000009b087820 */ /* 0x040fe20000400000 */
[----:B------:R-:W-:Y:S01]  /*11e30*/  FSETP.GEU.AND P4, PT, R155, 1.175494350822287508e-38, PT ;  /* 0x008000009b00780b */ /* 0x000fe20003f8e000 */
[----:B------:R-:W-:Y:S01]  /*11e40*/  VIADD R24, R9, 0xc0cafb0d ;  /* 0xc0cafb0d09187836 */ /* 0x000fe20000000000 */
[----:B------:R-:W-:Y:S01]  /*11e50*/  LOP3.LUT R12, R45, 0x7f, RZ, 0xc0, !PT ;  /* 0x0000007f2d0c7812 */ /* 0x000fe200078ec0ff */
[----:B------:R-:W-:Y:S01]  /*11e60*/  @P1 FMUL R55, R55, 0.25 ;  /* 0x3e80000037371820 */ /* 0x000fe20000400000 */
[----:B------:R-:W-:Y:S01]  /*11e70*/  LOP3.LUT R75, R75, 0xff800000, RZ, 0xc0, !PT ;  /* 0xff8000004b4b7812 */ /* 0x000fe200078ec0ff */
[----:B------:R-:W-:Y:S01]  /*11e80*/  @P1 FMUL R54, R54, 0.25 ;  /* 0x3e80000036361820 */ /* 0x000fe20000400000 */
[----:B------:R-:W-:Y:S01]  /*11e90*/  FSEL R8, R8, R155, !P4 ;  /* 0x0000009b08087208 */ /* 0x000fe20006000000 */
[----:B------:R-:W-:Y:S01]  /*11ea0*/  @P1 FMUL R155, R155, 0.25 ;  /* 0x3e8000009b9b1820 */ /* 0x000fe20000400000 */
[----:B------:R-:W-:Y:S01]  /*11eb0*/  ISETP.GE.U32.AND P0, PT, R12, 0x20, PT ;  /* 0x000000200c00780c */ /* 0x000fe20003f06070 */
[----:B------:R-:W-:Y:S01]  /*11ec0*/  @P1 FMUL R63, R63, 0.25 ;  /* 0x3e8000003f3f1820 */ /* 0x000fe20000400000 */
[----:B------:R-:W-:Y:S01]  /*11ed0*/  FSEL R20, RZ, -23, P3 ;  /* 0xc1b80000ff147808 */ /* 0x000fe20001800000 */
[----:B------:R-:W0:Y:S01]  /*11ee0*/  LDC R12, c[0x0][0x3e8] ;  /* 0x0000fa00ff0c7b82 */ /* 0x000e220000000800 */
[----:B------:R-:W-:Y:S01]  /*11ef0*/  I2FP.F32.S32 R11, R75 ;  /* 0x0000004b000b7245 */ /* 0x000fe20000201400 */
[----:B------:R-:W-:Y:S01]  /*11f00*/  @!P5 FMUL R155, R155, 16777216 ;  /* 0x4b8000009b9bd820 */ /* 0x000fe20000400000 */
[----:B------:R-:W-:Y:S01]  /*11f10*/  FSETP.GT.AND P2, PT, |R154|, 8.50705917302346158658e+37, PT ;  /* 0x7e8000009a00780b */ /* 0x000fe20003f44200 */
[----:B------:R-:W-:Y:S01]  /*11f20*/  @P1 FMUL R62, R62, 0.25 ;  /* 0x3e8000003e3e1820 */ /* 0x000fe20000400000 */
[----:B------:R-:W-:Y:S01]  /*11f30*/  @P1 FMUL R91, R91, 0.25 ;  /* 0x3e8000005b5b1820 */ /* 0x000fe20000400000 */
[----:B------:R-:W-:Y:S01]  /*11f40*/  FFMA.FTZ R20, R11, 1.1920928955078125e-07, R20 ;  /* 0x340000000b147823 */ /* 0x000fe20000010014 */
[----:B------:R-:W-:Y:S01]  /*11f50*/  @P1 FMUL R42, R42, 0.25 ;  /* 0x3e8000002a2a1820 */ /* 0x000fe20000400000 */
[----:B------:R-:W1:Y:S01]  /*11f60*/  MUFU.RCP R11, R155 ;  /* 0x0000009b000b7308 */ /* 0x000e620000001000 */
        /* <DEDUP_REMOVED lines=10> */
[C---:B------:R-:W-:Y:S01]  /*12010*/  FSETP.GEU.AND P1, PT, |R154|.reuse, 1.175494350822287508e-38, PT ;  /* 0x008000009a00780b */ /* 0x040fe20003f2e200 */
[----:B------:R-:W-:Y:S01]  /*12020*/  FMUL R16, R154, 8388608 ;  /* 0x4b0000009a107820 */ /* 0x000fe20000400000 */
[----:B------:R-:W-:Y:S01]  /*12030*/  LOP3.LUT R24, R24, 0xff800000, RZ, 0xc0, !PT ;  /* 0xff80000018187812 */ /* 0x000fe200078ec0ff */
[----:B------:R-:W-:Y:S01]  /*12040*/  @!P5 FMUL R56, R56, 16777216 ;  /* 0x4b8000003838d820 */ /* 0x000fe20000400000 */
[----:B------:R-:W-:Y:S01]  /*12050*/  FSETP.GEU.AND P3, PT, R154, 1.175494350822287508e-38, PT ;  /* 0x008000009a00780b */ /* 0x000fe20003f6e000 */
[----:B------:R-:W-:Y:S01]  /*12060*/  @!P5 FMUL R55, R55, 16777216 ;  /* 0x4b8000003737d820 */ /* 0x000fe20000400000 */
[----:B------:R-:W-:Y:S01]  /*12070*/  I2FP.F32.S32 R13, R24 ;  /* 0x00000018000d7245 */ /* 0x000fe20000201400 */
[----:B------:R-:W-:Y:S01]  /*12080*/  @!P5 FMUL R54, R54, 16777216 ;  /* 0x4b8000003636d820 */ /* 0x000fe20000400000 */
[----:B------:R-:W-:Y:S01]  /*12090*/  SHF.R.U32.HI R45, RZ, 0x5, R45 ;  /* 0x00000005ff2d7819 */ /* 0x000fe2000001162d */
[----:B------:R-:W-:Y:S01]  /*120a0*/  @!P5 FMUL R63, R63, 16777216 ;  /* 0x4b8000003f3fd820 */ /* 0x000fe20000400000 */
[----:B------:R-:W-:Y:S01]  /*120b0*/  FSEL R16, R16, R154, !P3 ;  /* 0x0000009a10107208 */ /* 0x000fe20005800000 */
[----:B------:R-:W-:Y:S01]  /*120c0*/  @P2 FMUL R154, R154, 0.25 ;  /* 0x3e8000009a9a2820 */ /* 0x000fe20000400000 */
[----:B------:R-:W-:Y:S01]  /*120d0*/  FFMA.FTZ R18, R13, 1.1920928955078125e-07, R18 ;  /* 0x340000000d127823 */ /* 0x000fe20000010012 */
[----:B------:R-:W-:Y:S01]  /*120e0*/  SGXT.U32 R13, R45, 0x2 ;  /* 0x000000022d0d781a */ /* 0x000fe20000000000 */
        /* <DEDUP_REMOVED lines=12> */
[----:B------:R-:W-:-:S02]  /*121b0*/  IMAD.MOV.U32 R40, RZ, RZ, R52 ;  /* 0x000000ffff287224 */ /* 0x000fc400078e0034 */
[----:B------:R-:W-:Y:S01]  /*121c0*/  @!P1 FMUL R154, R154, 16777216 ;  /* 0x4b8000009a9a9820 */ /* 0x000fe20000400000 */
[----:B------:R-:W-:Y:S02]  /*121d0*/  IMAD.MOV.U32 R48, RZ, RZ, R60 ;  /* 0x000000ffff307224 */ /* 0x000fe400078e003c */
[C---:B-1----:R-:W-:Y:S01]  /*121e0*/  FMUL R52, R11.reuse, R56 ;  /* 0x000000380b347220 */ /* 0x042fe20000400000 */
[----:B------:R-:W-:Y:S02]  /*121f0*/  IMAD.MOV.U32 R44, RZ, RZ, R61 ;  /* 0x000000ffff2c7224 */ /* 0x000fe400078e003d */
        /* <DEDUP_REMOVED lines=15> */
[----:B0-----:R-:W-:-:S02]  /*122f0*/  IMAD R11, R13, R12, RZ ;  /* 0x0000000c0d0b7224 */ /* 0x001fc400078e02ff */
[----:B------:R-:W-:Y:S01]  /*12300*/  @P2 FMUL R40, R40, 0.25 ;  /* 0x3e80000028282820 */ /* 0x000fe20000400000 */
[----:B------:R-:W0:Y:S01]  /*12310*/  MUFU.RCP R13, R154 ;  /* 0x0000009a000d7308 */ /* 0x000e220000001000 */
[----:B------:R-:W-:Y:S02]  /*12320*/  IMAD.MOV.U32 R36, RZ, RZ, R53 ;  /* 0x000000ffff247224 */ /* 0x000fe400078e0035 */
[----:B------:R-:W-:Y:S01]  /*12330*/  @P2 FMUL R50, R50, 0.25 ;  /* 0x3e80000032322820 */ /* 0x000fe20000400000 */
[----:B------:R-:W-:Y:S02]  /*12340*/  VIADD R53, R16, 0xc0cafb0d ;  /* 0xc0cafb0d10357836 */ /* 0x000fe40000000000 */
[----:B------:R-:W-:Y:S01]  /*12350*/  @P2 FMUL R44, R44, 0.25 ;  /* 0x3e8000002c2c2820 */ /* 0x000fe20000400000 */
[----:B------:R-:W-:Y:S02]  /*12360*/  VIADD R51, R8, 0xc0cafb0d ;  /* 0xc0cafb0d08337836 */ /* 0x000fe40000000000 */
        /* <DEDUP_REMOVED lines=13> */
[----:B------:R-:W-:Y:S01]  /*12440*/  @!P1 FMUL R40, R40, 16777216 ;  /* 0x4b80000028289820 */ /* 0x000fe20000400000 */
[----:B------:R-:W-:Y:S01]  /*12450*/  @!P1 FMUL R50, R50, 16777216 ;  /* 0x4b80000032329820 */ /* 0x000fe20000400000 */
[----:B------:R-:W-:Y:S01]  /*12460*/  LOP3.LUT R53, R53, 0xff800000, RZ, 0xc0, !PT ;  /* 0xff80000035357812 */ /* 0x000fe200078ec0ff */
[----:B------:R-:W-:Y:S01]  /*12470*/  @!P1 FMUL R44, R44, 16777216 ;  /* 0x4b8000002c2c9820 */ /* 0x000fe20000400000 */
[----:B------:R-:W-:Y:S01]  /*12480*/  @!P1 FMUL R48, R48, 16777216 ;  /* 0x4b80000030309820 */ /* 0x000fe20000400000 */
[----:B------:R-:W-:Y:S01]  /*12490*/  @!P1 FMUL R58, R58, 16777216 ;  /* 0x4b8000003a3a9820 */ /* 0x000fe20000400000 */
[----:B------:R-:W-:Y:S01]  /*124a0*/  LOP3.LUT R51, R51, 0xff800000, RZ, 0xc0, !PT ;  /* 0xff80000033337812 */ /* 0x000fe200078ec0ff */
        /* <DEDUP_REMOVED lines=11> */
[----:B------:R-:W-:Y:S01]  /*12560*/  FSEL R23, RZ, -23, P3 ;  /* 0xc1b80000ff177808 */ /* 0x000fe20001800000 */
[C---:B0-----:R-:W-:Y:S01]  /*12570*/  FMUL R37, R13.reuse, R40 ;  /* 0x000000280d257220 */ /* 0x041fe20000400000 */
[----:B------:R-:W-:Y:S01]  /*12580*/  I2FP.F32.S32 R22, R53 ;  /* 0x0000003500167245 */ /* 0x000fe20000201400 */
[C---:B------:R-:W-:Y:S01]  /*12590*/  FMUL R45, R13.reuse, R50 ;  /* 0x000000320d2d7220 */ /* 0x040fe20000400000 */
[----:B------:R-:W-:Y:S01]  /*125a0*/  FSEL R15, RZ, -23, P4 ;  /* 0xc1b80000ff0f7808 */ /* 0x000fe20002000000 */
[C---:B------:R-:W-:Y:S01]  /*125b0*/  FMUL R40, R13.reuse, R44 ;  /* 0x0000002c0d287220 */ /* 0x040fe20000400000 */
[----:B------:R-:W-:Y:S01]  /*125c0*/  I2FP.F32.S32 R26, R51 ;  /* 0x00000033001a7245 */ /* 0x000fe20000201400 */
        /* <DEDUP_REMOVED lines=13> */
[----:B------:R-:W-:-:S02]  /*126a0*/  IMAD R13, R12, 0x4, R11 ;  /* 0x000000040c0d7824 */ /* 0x000fc400078e020b */
[----:B------:R-:W-:Y:S01]  /*126b0*/  FFMA.FTZ R23, R22, 1.1920928955078125e-07, R23 ;  /* 0x3400000016177823 */ /* 0x000fe20000010017 */
[----:B------:R-:W-:Y:S01]  /*126c0*/  FFMA.FTZ R22, R26, 1.1920928955078125e-07, R15 ;  /* 0x340000001a167823 */ /* 0x000fe2000001000f */
[----:B------:R-:W-:Y:S01]  /*126d0*/  F2FP.SATFINITE.E4M3.F32.PACK_AB_MERGE_C R84, R17, R84, RZ ;  /* 0x000000541154723e */ /* 0x000fe200048070ff */
[----:B------:R-:W-:Y:S01]  /*126e0*/  IMAD R15, R12, 0x4, R13 ;  /* 0x000000040c0f7824 */ /* 0x000fe200078e020d */
[----:B------:R-:W-:Y:S01]  /*126f0*/  F2FP.SATFINITE.E4M3.F32.PACK_AB_MERGE_C R32, R32, R19, RZ ;  /* 0x000000132020723e */ /* 0x000fe200048070ff */
[----:B------:R-:W-:Y:S01]  /*12700*/  IMAD.IADD R53, R16, 0x1, -R53 ;  /* 0x0000000110357824 */ /* 0x000fe200078e0a35 */
        /* <DEDUP_REMOVED lines=9> */
[C---:B------:R-:W-:Y:S01]  /*127a0*/  IMAD R21, R12.reuse, 0x4, R19 ;  /* 0x000000040c157824 */ /* 0x040fe200078e0213 */
[----:B------:R-:W-:Y:S01]  /*127b0*/  F2FP.SATFINITE.E4M3.F32.PACK_AB_MERGE_C R48, R33, R48, RZ ;  /* 0x000000302130723e */ /* 0x000fe200048070ff */
[----:B------:R-:W-:Y:S01]  /*127c0*/  FADD R53, R53, -1 ;  /* 0xbf80000035357421 */ /* 0x000fe20000000000 */
[----:B------:R-:W-:Y:S01]  /*127d0*/  F2FP.SATFINITE.E4M3.F32.PACK_AB_MERGE_C R42, R35, R42, RZ ;  /* 0x0000002a232a723e */ /* 0x000fe200048070ff */
[----:B------:R-:W-:Y:S01]  /*127e0*/  IMAD R25, R12, 0x4, R21 ;  /* 0x000000040c197824 */ /* 0x000fe200078e0215 */
[----:B------:R-:W-:Y:S01]  /*127f0*/  F2FP.SATFINITE.E4M3.F32.PACK_AB_MERGE_C R87, R87, R90, RZ ;  /* 0x0000005a5757723e */ /* 0x000fe200048070ff */
[----:B------:R-:W-:Y:S01]  /*12800*/  FADD R24, R24, -1 ;  /* 0xbf80000018187421 */ /* 0x000fe20000000000 */
[----:B------:R-:W-:Y:S01]  /*12810*/  F2FP.SATFINITE.E4M3.F32.PACK_AB_MERGE_C R83, R83, R86, RZ ;  /* 0x000000565353723e */ /* 0x000fe200048070ff */
[C---:B------:R-:W-:Y:S01]  /*12820*/  IMAD R27, R12.reuse, 0x4, R25 ;  /* 0x000000040c1b7824 */ /* 0x040fe200078e0219 */
[----:B------:R-:W-:Y:S01]  /*12830*/  F2FP.SATFINITE.E4M3.F32.PACK_AB_MERGE_C R81, R81, R82, RZ ;  /* 0x000000525151723e */ /* 0x000fe200048070ff */
[----:B------:R-:W0:Y:S01]  /*12840*/  S2R R169, SR_TID.X ;  /* 0x0000000000a97919 */ /* 0x000e220000002100 */
[----:B------:R-:W-:Y:S01]  /*12850*/  F2FP.SATFINITE.E4M3.F32.PACK_AB_MERGE_C R69, R69, R70, RZ ;  /* 0x000000464545723e */ /* 0x000fe200048070ff */
[C---:B------:R-:W-:Y:S01]  /*12860*/  IMAD R29, R12.reuse, 0x4, R27 ;  /* 0x000000040c1d7824 */ /* 0x040fe200078e021b */
[----:B------:R-:W-:Y:S01]  /*12870*/  F2FP.SATFINITE.E4M3.F32.PACK_AB_MERGE_C R73, R73, R76, RZ ;  /* 0x0000004c4949723e */ /* 0x000fe200048070ff */
[----:B------:R-:W1:Y:S01]  /*12880*/  S2R R168, SR_CTAID.X ;  /* 0x0000000000a87919 */ /* 0x000e620000002500 */
[----:B------:R-:W-:Y:S01]  /*12890*/  F2FP.SATFINITE.E4M3.F32.PACK_AB_MERGE_C R71, R71, R72, RZ ;  /* 0x000000484747723e */ /* 0x000fe200048070ff */
[----:B------:R-:W-:Y:S01]  /*128a0*/  IMAD R31, R12, 0x4, R29 ;  /* 0x000000040c1f7824 */ /* 0x000fe200078e021d */
[----:B------:R-:W-:Y:S01]  /*128b0*/  F2FP.SATFINITE.E4M3.F32.PACK_AB_MERGE_C R70, R36, R37, RZ ;  /* 0x000000252446723e */ /* 0x000fe200048070ff */
[----:B------:R-:W2:Y:S01]  /*128c0*/  LDCU.64 UR4, c[0x0][0x3e0] ;  /* 0x00007c00ff0477ac */ /* 0x000ea20008000a00 */
[----:B------:R-:W-:Y:S01]  /*128d0*/  F2FP.SATFINITE.E4M3.F32.PACK_AB_MERGE_C R62, R62, R63, RZ ;  /* 0x0000003f3e3e723e */ /* 0x000fe200048070ff */
[----:B------:R-:W-:Y:S01]  /*128e0*/  IMAD R33, R12, 0x4, R31 ;  /* 0x000000040c217824 */ /* 0x000fe200078e021f */
[----:B------:R-:W-:Y:S01]  /*128f0*/  F2FP.SATFINITE.E4M3.F32.PACK_AB_MERGE_C R54, R54, R57, RZ ;  /* 0x000000393636723e */ /* 0x000fe200048070ff */
[----:B------:R-:W3:Y:S01]  /*12900*/  LDC.64 R164, c[0x0][0x398] ;  /* 0x0000e600ffa47b82 */ /* 0x000ee20000000a00 */
[----:B------:R-:W-:Y:S01]  /*12910*/  LOP3.LUT R87, R87, 0xffff, RZ, 0xc0, !PT ;  /* 0x0000ffff57577812 */ /* 0x000fe200078ec0ff */
[----:B------:R-:W-:Y:S01]  /*12920*/  IMAD R35, R12, 0x4, R33 ;  /* 0x000000040c237824 */ /* 0x000fe200078e0221 */
[----:B------:R-:W-:-:S02]  /*12930*/  LOP3.LUT R72, R83, 0xffff, RZ, 0xc0, !PT ;  /* 0x0000ffff53487812 */ /* 0x000fc400078ec0ff */
[----:B------:R-:W-:Y:S01]  /*12940*/  LOP3.LUT R81, R81, 0xffff, RZ, 0xc0, !PT ;  /* 0x0000ffff51517812 */ /* 0x000fe200078ec0ff */
[----:B------:R-:W-:Y:S01]  /*12950*/  IMAD R37, R12, 0x4, R35 ;  /* 0x000000040c257824 */ /* 0x000fe200078e0223 */
[----:B------:R-:W-:Y:S02]  /*12960*/  F2FP.SATFINITE.E4M3.F32.PACK_AB_MERGE_C R44, R44, R45, RZ ;  /* 0x0000002d2c2c723e */ /* 0x000fe400048070ff */
[----:B------:R-:W-:Y:S02]  /*12970*/  F2FP.SATFINITE.E4M3.F32.PACK_AB_MERGE_C R40, R40, R43, RZ ;  /* 0x0000002b2828723e */ /* 0x000fe400048070ff */
[----:B------:R-:W-:Y:S01]  /*12980*/  F2FP.SATFINITE.E4M3.F32.PACK_AB_MERGE_C R38, R38, R39, RZ ;  /* 0x000000272626723e */ /* 0x000fe200048070ff */
[----:B------:R-:W-:Y:S01]  /*12990*/  IMAD R39, R12, 0x4, R37 ;  /* 0x000000040c277824 */ /* 0x000fe200078e0225 */
[----:B------:R-:W-:Y:S01]  /*129a0*/  LOP3.LUT R63, R68, 0xffff, RZ, 0xc0, !PT ;  /* 0x0000ffff443f7812 */ /* 0x000fe200078ec0ff */
[----:B--2---:R-:W-:Y:S01]  /*129b0*/  UIMAD UR4, UR8, UR4, URZ ;  /* 0x00000004080472a4 */ /* 0x004fe2000f8e02ff */
[----:B------:R-:W-:-:S02]  /*129c0*/  LOP3.LUT R73, R73, 0xffff, RZ, 0xc0, !PT ;  /* 0x0000ffff49497812 */ /* 0x000fc400078ec0ff */
[----:B------:R-:W-:Y:S02]  /*129d0*/  LOP3.LUT R76, R71, 0xffff, RZ, 0xc0, !PT ;  /* 0x0000ffff474c7812 */ /* 0x000fe400078ec0ff */
[----:B------:R-:W-:Y:S02]  /*129e0*/  F2FP.SATFINITE.E4M3.F32.PACK_AB_MERGE_C R66, R66, R67, RZ ;  /* 0x000000434242723e */ /* 0x000fe400048070ff */
[----:B------:R-:W-:Y:S02]  /*129f0*/  F2FP.SATFINITE.E4M3.F32.PACK_AB_MERGE_C R64, R64, R65, RZ ;  /* 0x000000414040723e */ /* 0x000fe400048070ff */
[----:B------:R-:W-:Y:S02]  /*12a00*/  PRMT R43, R81, 0x3340, R0 ;  /* 0x00003340512b7816 */ /* 0x000fe40000000000 */
[----:B------:R-:W-:Y:S02]  /*12a10*/  PRMT R36, R87, 0x3340, R72 ;  /* 0x0000334057247816 */ /* 0x000fe40000000048 */
[----:B------:R-:W-:-:S02]  /*12a20*/  LOP3.LUT R67, R54, 0xffff, RZ, 0xc0, !PT ;  /* 0x0000ffff36437812 */ /* 0x000fc400078ec0ff */
[----:B------:R-:W-:Y:S02]  /*12a30*/  F2FP.SATFINITE.E4M3.F32.PACK_AB_MERGE_C R85, R85, R88, RZ ;  /* 0x000000585555723e */ /* 0x000fe400048070ff */
[----:B------:R-:W-:Y:S02]  /*12a40*/  F2FP.SATFINITE.E4M3.F32.PACK_AB_MERGE_C R79, R79, R80, RZ ;  /* 0x000000504f4f723e */ /* 0x000fe400048070ff */
[----:B------:R-:W-:Y:S02]  /*12a50*/  PRMT R68, R63, 0x3340, R0 ;  /* 0x000033403f447816 */ /* 0x000fe40000000000 */
[----:B------:R-:W-:Y:S02]  /*12a60*/  PRMT R45, R73, 0x3340, R76 ;  /* 0x00003340492d7816 */ /* 0x000fe4000000004c */
[----:B------:R-:W-:Y:S01]  /*12a70*/  F2FP.SATFINITE.E4M3.F32.PACK_AB_MERGE_C R34, R34, R41, RZ ;  /* 0x000000292222723e */ /* 0x000fe200048070ff */
[----:B------:R-:W-:Y:S01]  /*12a80*/  IMAD R41, R12, 0x4, R39 ;  /* 0x000000040c297824 */ /* 0x000fe200078e0227 */
[----:B------:R-:W-:-:S02]  /*12a90*/  LOP3.LUT R62, R62, 0xffff, RZ, 0xc0, !PT ;  /* 0x0000ffff3e3e7812 */ /* 0x000fc400078ec0ff */
[----:B------:R-:W-:Y:S02]  /*12aa0*/  LOP3.LUT R65, R58, 0xffff, RZ, 0xc0, !PT ;  /* 0x0000ffff3a417812 */ /* 0x000fe400078ec0ff */
[----:B------:R-:W-:Y:S02]  /*12ab0*/  LOP3.LUT R103, R40, 0xffff, RZ, 0xc0, !PT ;  /* 0x0000ffff28677812 */ /* 0x000fe400078ec0ff */
[----:B------:R-:W-:Y:S02]  /*12ac0*/  LOP3.LUT R54, R48, 0xffff, RZ, 0xc0, !PT ;  /* 0x0000ffff30367812 */ /* 0x000fe400078ec0ff */
[----:B------:R-:W-:Y:S02]  /*12ad0*/  LOP3.LUT R93, R44, 0xffff, RZ, 0xc0, !PT ;  /* 0x0000ffff2c5d7812 */ /* 0x000fe400078ec0ff */
[----:B------:R-:W-:Y:S02]  /*12ae0*/  F2FP.SATFINITE.E4M3.F32.PACK_AB_MERGE_C R60, R60, R61, RZ ;  /* 0x0000003d3c3c723e */ /* 0x000fe400048070ff */
[----:B------:R-:W-:-:S02]  /*12af0*/  F2FP.SATFINITE.E4M3.F32.PACK_AB_MERGE_C R56, R56, R59, RZ ;  /* 0x0000003b3838723e */ /* 0x000fc400048070ff */
[----:B------:R-:W-:Y:S02]  /*12b00*/  F2FP.SATFINITE.E4M3.F32.PACK_AB_MERGE_C R26, R77, R78, RZ ;  /* 0x0000004e4d1a723e */ /* 0x000fe400048070ff */
[----:B------:R-:W-:Y:S02]  /*12b10*/  F2FP.SATFINITE.E4M3.F32.PACK_AB_MERGE_C R46, R46, R47, RZ ;  /* 0x0000002f2e2e723e */ /* 0x000fe400048070ff */
[----:B------:R-:W-:Y:S02]  /*12b20*/  PRMT R77, R36, 0x5410, R43 ;  /* 0x00005410244d7816 */ /* 0x000fe4000000002b */
[----:B------:R-:W-:Y:S01]  /*12b30*/  PRMT R83, R45, 0x5410, R68 ;  /* 0x000054102d537816 */ /* 0x000fe20000000044 */
[----:B------:R-:W-:Y:S01]  /*12b40*/  IMAD R45, R12, 0x4, R41 ;  /* 0x000000040c2d7824 */ /* 0x000fe200078e0229 */
[----:B------:R-:W-:Y:S02]  /*12b50*/  LOP3.LUT R85, R85, 0xffff, RZ, 0xc0, !PT ;  /* 0x0000ffff55557812 */ /* 0x000fe400078ec0ff */
[----:B------:R-:W-:-:S02]  /*12b60*/  LOP3.LUT R84, R84, 0xffff, RZ, 0xc0, !PT ;  /* 0x0000ffff54547812 */ /* 0x000fc400078ec0ff */
[----:B------:R-:W-:Y:S02]  /*12b70*/  LOP3.LUT R71, R79, 0xffff, RZ, 0xc0, !PT ;  /* 0x0000ffff4f477812 */ /* 0x000fe400078ec0ff */
[--C-:B------:R-:W-:Y:S02]  /*12b80*/  PRMT R43, R67, 0x3340, R0.reuse ;  /* 0x00003340432b7816 */ /* 0x100fe40000000000 */
[----:B------:R-:W-:Y:S02]  /*12b90*/  PRMT R47, R103, 0x3340, R0 ;  /* 0x00003340672f7816 */ /* 0x000fe40000000000 */
[----:B------:R-:W-:Y:S02]  /*12ba0*/  PRMT R36, R62, 0x3340, R65 ;  /* 0x000033403e247816 */ /* 0x000fe40000000041 */
[----:B------:R-:W-:Y:S02]  /*12bb0*/  PRMT R40, R54, 0x3340, R93 ;  /* 0x0000334036287816 */ /* 0x000fe4000000005d */
[----:B------:R-:W-:-:S02]  /*12bc0*/  LOP3.LUT R74, R74, 0xffff, RZ, 0xc0, !PT ;  /* 0x0000ffff4a4a7812 */ /* 0x000fc400078ec0ff */
[----:B------:R-:W-:Y:S02]  /*12bd0*/  LOP3.LUT R95, R69, 0xffff, RZ, 0xc0, !PT ;  /* 0x0000ffff455f7812 */ /* 0x000fe400078ec0ff */
[----:B------:R-:W-:Y:S02]  /*12be0*/  LOP3.LUT R97, R66, 0xffff, RZ, 0xc0, !PT ;  /* 0x0000ffff42617812 */ /* 0x000fe400078ec0ff */
[----:B------:R-:W-:Y:S02]  /*12bf0*/  LOP3.LUT R60, R60, 0xffff, RZ, 0xc0, !PT ;  /* 0x0000ffff3c3c7812 */ /* 0x000fe400078ec0ff */
[----:B------:R-:W-:Y:S02]  /*12c00*/  LOP3.LUT R101, R56, 0xffff, RZ, 0xc0, !PT ;  /* 0x0000ffff38657812 */ /* 0x000fe400078ec0ff */
[----:B------:R-:W-:Y:S02]  /*12c10*/  LOP3.LUT R109, R52, 0xffff, RZ, 0xc0, !PT ;  /* 0x0000ffff346d7812 */ /* 0x000fe400078ec0ff */
[----:B------:R-:W-:-:S02]  /*12c20*/  F2FP.SATFINITE.E4M3.F32.PACK_AB_MERGE_C R30, R30, R49, RZ ;  /* 0x000000311e1e723e */ /* 0x000fc400048070ff */
[----:B------:R-:W-:Y:S02]  /*12c30*/  F2FP.SATFINITE.E4M3.F32.PACK_AB_MERGE_C R50, R50, R55, RZ ;  /* 0x000000373232723e */ /* 0x000fe400048070ff */
[----:B------:R-:W-:Y:S02]  /*12c40*/  PRMT R49, R71, 0x3340, R0 ;  /* 0x0000334047317816 */ /* 0x000fe40000000000 */
[----:B------:R-:W-:Y:S02]  /*12c50*/  PRMT R44, R85, 0x3340, R84 ;  /* 0x00003340552c7816 */ /* 0x000fe40000000054 */
[----:B------:R-:W-:Y:S01]  /*12c60*/  PRMT R79, R36, 0x5410, R43 ;  /* 0x00005410244f7816 */ /* 0x000fe2000000002b */
[----:B------:R-:W-:Y:S01]  /*12c70*/  IMAD R43, R12, 0x4, R45 ;  /* 0x000000040c2b7824 */ /* 0x000fe200078e022d */
[----:B------:R-:W-:Y:S02]  /*12c80*/  PRMT R89, R40, 0x5410, R47 ;  /* 0x0000541028597816 */ /* 0x000fe4000000002f */
[----:B------:R-:W-:-:S02]  /*12c90*/  LOP3.LUT R115, R38, 0xffff, RZ, 0xc0, !PT ;  /* 0x0000ffff26737812 */ /* 0x000fc400078ec0ff */
[----:B------:R-:W-:Y:S02]  /*12ca0*/  LOP3.LUT R66, R46, 0xffff, RZ, 0xc0, !PT ;  /* 0x0000ffff2e427812 */ /* 0x000fe400078ec0ff */
[----:B------:R-:W-:Y:S02]  /*12cb0*/  LOP3.LUT R113, R42, 0xffff, RZ, 0xc0, !PT ;  /* 0x0000ffff2a717812 */ /* 0x000fe400078ec0ff */
[--C-:B------:R-:W-:Y:S02]  /*12cc0*/  PRMT R47, R97, 0x3340, R0.reuse ;  /* 0x00003340612f7816 */ /* 0x100fe40000000000 */
[----:B------:R-:W-:Y:S02]  /*12cd0*/  PRMT R55, R109, 0x3340, R0 ;  /* 0x000033406d377816 */ /* 0x000fe40000000000 */
[----:B------:R-:W-:Y:S02]  /*12ce0*/  PRMT R36, R74, 0x3340, R95 ;  /* 0x000033404a247816 */ /* 0x000fe4000000005f */
[----:B------:R-:W-:-:S02]  /*12cf0*/  PRMT R38, R60, 0x3340, R101 ;  /* 0x000033403c267816 */ /* 0x000fc40000000065 */
[----:B------:R-:W-:Y:S01]  /*12d00*/  PRMT R99, R44, 0x5410, R49 ;  /* 0x000054102c637816 */ /* 0x000fe20000000031 */
[----:B------:R-:W-:Y:S01]  /*12d10*/  IMAD R49, R12, 0x4, R43 ;  /* 0x000000040c317824 */ /* 0x000fe200078e022b */
[----:B------:R-:W-:Y:S02]  /*12d20*/  PRMT R57, R115, 0x3340, R0 ;  /* 0x0000334073397816 */ /* 0x000fe40000000000 */
[----:B------:R-:W-:Y:S02]  /*12d30*/  PRMT R40, R66, 0x3340, R113 ;  /* 0x0000334042287816 */ /* 0x000fe40000000071 */
[----:B------:R-:W-:Y:S01]  /*12d40*/  PRMT R107, R36, 0x5410, R47 ;  /* 0x00005410246b7816 */ /* 0x000fe2000000002f */
[----:B------:R-:W-:Y:S01]  /*12d50*/  IMAD R47, R12, 0x4, R49 ;  /* 0x000000040c2f7824 */ /* 0x000fe200078e0231 */
[----:B------:R-:W-:Y:S02]  /*12d60*/  PRMT R105, R38, 0x5410, R55 ;  /* 0x0000541026697816 */ /* 0x000fe40000000037 */
[----:B------:R-:W-:Y:S01]  /*12d70*/  SHF.R.U32.HI R36, RZ, 0x8, R87 ;  /* 0x00000008ff247819 */ /* 0x000fe20000011657 */
[----:B------:R-:W-:Y:S01]  /*12d80*/  IMAD R55, R12, 0x4, R47 ;  /* 0x000000040c377824 */ /* 0x000fe200078e022f */
[----:B------:R-:W-:-:S02]  /*12d90*/  SHF.R.U32.HI R38, RZ, 0x8, R72 ;  /* 0x00000008ff267819 */ /* 0x000fc40000011648 */
[----:B------:R-:W-:Y:S02]  /*12da0*/  PRMT R111, R40, 0x5410, R57 ;  /* 0x00005410286f7816 */ /* 0x000fe40000000039 */
[----:B------:R-:W-:Y:S02]  /*12db0*/  SHF.R.U32.HI R40, RZ, 0x8, R81 ;  /* 0x00000008ff287819 */ /* 0x000fe40000011651 */
[----:B------:R-:W-:Y:S02]  /*12dc0*/  LOP3.LUT R38, R38, 0xffff, RZ, 0xc0, !PT ;  /* 0x0000ffff26267812 */ /* 0x000fe400078ec0ff */
[----:B------:R-:W-:Y:S02]  /*12dd0*/  LOP3.LUT R57, R36, 0xffff, RZ, 0xc0, !PT ;  /* 0x0000ffff24397812 */ /* 0x000fe400078ec0ff */
[----:B------:R-:W-:Y:S02]  /*12de0*/  SHF.R.U32.HI R42, RZ, 0x8, R73 ;  /* 0x00000008ff2a7819 */ /* 0x000fe40000011649 */
[----:B------:R-:W-:-:S02]  /*12df0*/  SHF.R.U32.HI R44, RZ, 0x8, R76 ;  /* 0x00000008ff2c7819 */ /* 0x000fc4000001164c */
[----:B------:R-:W-:Y:S02]  /*12e00*/  LOP3.LUT R59, R40, 0xffff, RZ, 0xc0, !PT ;  /* 0x0000ffff283b7812 */ /* 0x000fe400078ec0ff */
[----:B------:R-:W-:Y:S01]  /*12e10*/  PRMT R46, R57, 0x3340, R38 ;  /* 0x00003340392e7816 */ /* 0x000fe20000000026 */
[----:B------:R-:W-:Y:S01]  /*12e20*/  IMAD R57, R12, 0x4, R55 ;  /* 0x000000040c397824 */ /* 0x000fe200078e0237 */
[----:B------:R-:W-:Y:S02]  /*12e30*/  LOP3.LUT R44, R44, 0xffff, RZ, 0xc0, !PT ;  /* 0x0000ffff2c2c7812 */ /* 0x000fe400078ec0ff */
[----:B------:R-:W-:Y:S02]  /*12e40*/  LOP3.LUT R61, R42, 0xffff, RZ, 0xc0, !PT ;  /* 0x0000ffff2a3d7812 */ /* 0x000fe400078ec0ff */
[----:B------:R-:W-:Y:S02]  /*12e50*/  SHF.R.U32.HI R40, RZ, 0x8, R65 ;  /* 0x00000008ff287819 */ /* 0x000fe40000011641 */
[----:B------:R-:W-:-:S02]  /*12e60*/  SHF.R.U32.HI R38, RZ, 0x8, R62 ;  /* 0x00000008ff267819 */ /* 0x000fc4000001163e */
[----:B------:R-:W-:Y:S02]  /*12e70*/  SHF.R.U32.HI R36, RZ, 0x8, R63 ;  /* 0x00000008ff247819 */ /* 0x000fe4000001163f */
[----:B------:R-:W-:Y:S02]  /*12e80*/  PRMT R48, R61, 0x3340, R44 ;  /* 0x000033403d307816 */ /* 0x000fe4000000002c */
[----:B------:R-:W-:Y:S02]  /*12e90*/  SHF.R.U32.HI R42, RZ, 0x8, R67 ;  /* 0x00000008ff2a7819 */ /* 0x000fe40000011643 */
[----:B------:R-:W-:Y:S02]  /*12ea0*/  LOP3.LUT R40, R40, 0xffff, RZ, 0xc0, !PT ;  /* 0x0000ffff28287812 */ /* 0x000fe400078ec0ff */
[----:B------:R-:W-:Y:S02]  /*12eb0*/  LOP3.LUT R63, R38, 0xffff, RZ, 0xc0, !PT ;  /* 0x0000ffff263f7812 */ /* 0x000fe400078ec0ff */
[----:B------:R-:W-:Y:S01]  /*12ec0*/  PRMT R81, R59, 0x3340, R0 ;  /* 0x000033403b517816 */ /* 0x000fe20000000000 */
[----:B------:R-:W-:Y:S01]  /*12ed0*/  IMAD R59, R12, 0x4, R57 ;  /* 0x000000040c3b7824 */ /* 0x000fe200078e0239 */
[----:B------:R-:W-:-:S02]  /*12ee0*/  LOP3.LUT R61, R36, 0xffff, RZ, 0xc0, !PT ;  /* 0x0000ffff243d7812 */ /* 0x000fc400078ec0ff */
[----:B------:R-:W-:Y:S02]  /*12ef0*/  LOP3.LUT R65, R42, 0xffff, RZ, 0xc0, !PT ;  /* 0x0000ffff2a417812 */ /* 0x000fe400078ec0ff */
[----:B------:R-:W-:Y:S02]  /*12f00*/  PRMT R52, R63, 0x3340, R40 ;  /* 0x000033403f347816 */ /* 0x000fe40000000028 */
[----:B------:R-:W-:Y:S01]  /*12f10*/  PRMT R87, R61, 0x3340, R0 ;  /* 0x000033403d577816 */ /* 0x000fe20000000000 */
[C---:B------:R-:W-:Y:S01]  /*12f20*/  IMAD R61, R12.reuse, 0x4, R59 ;  /* 0x000000040c3d7824 */ /* 0x040fe200078e023b */
[----:B------:R-:W-:Y:S02]  /*12f30*/  SHF.R.U32.HI R40, RZ, 0x8, R54 ;  /* 0x00000008ff287819 */ /* 0x000fe40000011636 */
[----:B------:R-:W-:Y:S01]  /*12f40*/  SHF.R.U32.HI R42, RZ, 0x8, R93 ;  /* 0x00000008ff2a7819 */ /* 0x000fe2000001165d */
[----:B------:R-:W-:Y:S01]  /*12f50*/  IMAD R63, R12, 0x4, R61 ;  /* 0x000000040c3f7824 */ /* 0x000fe200078e023d */
[----:B------:R-:W-:-:S02]  /*12f60*/  SHF.R.U32.HI R36, RZ, 0x8, R85 ;  /* 0x00000008ff247819 */ /* 0x000fc40000011655 */
[----:B------:R-:W-:Y:S02]  /*12f70*/  SHF.R.U32.HI R38, RZ, 0x8, R84 ;  /* 0x00000008ff267819 */ /* 0x000fe40000011654 */
[----:B------:R-:W-:Y:S02]  /*12f80*/  PRMT R91, R65, 0x3340, R0 ;  /* 0x00003340415b7816 */ /* 0x000fe40000000000 */
[----:B------:R-:W-:Y:S02]  /*12f90*/  SHF.R.U32.HI R44, RZ, 0x8, R103 ;  /* 0x00000008ff2c7819 */ /* 0x000fe40000011667 */
[----:B------:R-:W-:Y:S02]  /*12fa0*/  LOP3.LUT R42, R42, 0xffff, RZ, 0xc0, !PT ;  /* 0x0000ffff2a2a7812 */ /* 0x000fe400078ec0ff */
[----:B------:R-:W-:Y:S02]  /*12fb0*/  LOP3.LUT R65, R40, 0xffff, RZ, 0xc0, !PT ;  /* 0x0000ffff28417812 */ /* 0x000fe400078ec0ff */
[----:B------:R-:W-:-:S02]  /*12fc0*/  LOP3.LUT R38, R38, 0xffff, RZ, 0xc0, !PT ;  /* 0x0000ffff26267812 */ /* 0x000fc400078ec0ff */
[----:B------:R-:W-:Y:S02]  /*12fd0*/  LOP3.LUT R69, R36, 0xffff, RZ, 0xc0, !PT ;  /* 0x0000ffff24457812 */ /* 0x000fe400078ec0ff */
[----:B------:R-:W-:Y:S02]  /*12fe0*/  LOP3.LUT R67, R44, 0xffff, RZ, 0xc0, !PT ;  /* 0x0000ffff2c437812 */ /* 0x000fe400078ec0ff */
[----:B------:R-:W-:Y:S01]  /*12ff0*/  PRMT R54, R65, 0x3340, R42 ;  /* 0x0000334041367816 */ /* 0x000fe2000000002a */
[C---:B------:R-:W-:Y:S01]  /*13000*/  IMAD R65, R12.reuse, 0x4, R63 ;  /* 0x000000040c417824 */ /* 0x040fe200078e023f */
[----:B------:R-:W-:Y:S02]  /*13010*/  SHF.R.U32.HI R36, RZ, 0x8, R71 ;  /* 0x00000008ff247819 */ /* 0x000fe40000011647 */
[----:B------:R-:W-:Y:S01]  /*13020*/  PRMT R56, R69, 0x3340, R38 ;  /* 0x0000334045387816 */ /* 0x000fe20000000026 */
[----:B------:R-:W-:Y:S01]  /*13030*/  IMAD R69, R12, 0x4, R65 ;  /* 0x000000040c457824 */ /* 0x000fe200078e0241 */
[----:B------:R-:W-:-:S02]  /*13040*/  PRMT R93, R67, 0x3340, R0 ;  /* 0x00003340435d7816 */ /* 0x000fc40000000000 */
[----:B------:R-:W-:Y:S02]  /*13050*/  SHF.R.U32.HI R40, RZ, 0x8, R95 ;  /* 0x00000008ff287819 */ /* 0x000fe4000001165f */
[----:B------:R-:W-:Y:S02]  /*13060*/  SHF.R.U32.HI R38, RZ, 0x8, R74 ;  /* 0x00000008ff267819 */ /* 0x000fe4000001164a */
[----:B------:R-:W-:Y:S02]  /*13070*/  SHF.R.U32.HI R42, RZ, 0x8, R97 ;  /* 0x00000008ff2a7819 */ /* 0x000fe40000011661 */
[----:B------:R-:W-:Y:S02]  /*13080*/  LOP3.LUT R67, R36, 0xffff, RZ, 0xc0, !PT ;  /* 0x0000ffff24437812 */ /* 0x000fe400078ec0ff */
[----:B------:R-:W-:Y:S02]  /*13090*/  LOP3.LUT R40, R40, 0xffff, RZ, 0xc0, !PT ;  /* 0x0000ffff28287812 */ /* 0x000fe400078ec0ff */
[----:B------:R-:W-:-:S02]  /*130a0*/  LOP3.LUT R71, R38, 0xffff, RZ, 0xc0, !PT ;  /* 0x0000ffff26477812 */ /* 0x000fc400078ec0ff */
[----:B------:R-:W-:Y:S02]  /*130b0*/  LOP3.LUT R73, R42, 0xffff, RZ, 0xc0, !PT ;  /* 0x0000ffff2a497812 */ /* 0x000fe400078ec0ff */
[----:B------:R-:W-:Y:S01]  /*130c0*/  PRMT R97, R67, 0x3340, R0 ;  /* 0x0000334043617816 */ /* 0x000fe20000000000 */
[C---:B------:R-:W-:Y:S01]  /*130d0*/  IMAD R67, R12.reuse, 0x4, R69 ;  /* 0x000000040c437824 */ /* 0x040fe200078e0245 */
[----:B------:R-:W-:Y:S02]  /*130e0*/  SHF.R.U32.HI R36, RZ, 0x8, R60 ;  /* 0x00000008ff247819 */ /* 0x000fe4000001163c */
[----:B------:R-:W-:Y:S02]  /*130f0*/  SHF.R.U32.HI R38, RZ, 0x8, R101 ;  /* 0x00000008ff267819 */ /* 0x000fe40000011665 */
[----:B------:R-:W-:Y:S02]  /*13100*/  PRMT R58, R71, 0x3340, R40 ;  /* 0x00003340473a7816 */ /* 0x000fe40000000028 */
[----:B------:R-:W-:Y:S01]  /*13110*/  PRMT R103, R73, 0x3340, R0 ;  /* 0x0000334049677816 */ /* 0x000fe20000000000 */
[----:B------:R-:W-:Y:S01]  /*13120*/  IMAD R73, R12, 0x4, R67 ;  /* 0x000000040c497824 */ /* 0x000fe200078e0243 */
[----:B------:R-:W-:-:S02]  /*13130*/  LOP3.LUT R38, R38, 0xffff, RZ, 0xc0, !PT ;  /* 0x0000ffff26267812 */ /* 0x000fc400078ec0ff */
[----:B------:R-:W-:Y:S02]  /*13140*/  LOP3.LUT R71, R36, 0xffff, RZ, 0xc0, !PT ;  /* 0x0000ffff24477812 */ /* 0x000fe400078ec0ff */
[----:B------:R-:W-:Y:S02]  /*13150*/  SHF.R.U32.HI R40, RZ, 0x8, R109 ;  /* 0x00000008ff287819 */ /* 0x000fe4000001166d */
[----:B------:R-:W-:Y:S01]  /*13160*/  PRMT R38, R71, 0x3340, R38 ;  /* 0x0000334047267816 */ /* 0x000fe20000000026 */
[----:B------:R-:W-:Y:S01]  /*13170*/  IMAD R71, R12, 0x4, R73 ;  /* 0x000000040c477824 */ /* 0x000fe200078e0249 */
[----:B------:R-:W-:Y:S02]  /*13180*/  LOP3.LUT R36, R32, 0xffff, RZ, 0xc0, !PT ;  /* 0x0000ffff20247812 */ /* 0x000fe400078ec0ff */
[----:B------:R-:W-:Y:S02]  /*13190*/  LOP3.LUT R85, R40, 0xffff, RZ, 0xc0, !PT ;  /* 0x0000ffff28557812 */ /* 0x000fe400078ec0ff */
[----:B------:R-:W-:Y:S01]  /*131a0*/  SHF.R.U32.HI R32, RZ, 0x8, R115 ;  /* 0x00000008ff207819 */ /* 0x000fe20000011673 */
[----:B------:R-:W-:Y:S01]  /*131b0*/  IMAD.MOV.U32 R115, RZ, RZ, 0x3dc6b27f ;  /* 0x3dc6b27fff737424 */ /* 0x000fe200078e00ff */
[----:B------:R-:W-:-:S02]  /*131c0*/  LOP3.LUT R50, R50, 0xffff, RZ, 0xc0, !PT ;  /* 0x0000ffff32327812 */ /* 0x000fc400078ec0ff */
[----:B------:R-:W-:Y:S01]  /*131d0*/  PRMT R82, R77, 0x4210, R36 ;  /* 0x000042104d527816 */ /* 0x000fe20000000024 */
[----:B------:R-:W-:Y:S01]  /*131e0*/  IMAD R77, R12, 0x4, R71 ;  /* 0x000000040c4d7824 */ /* 0x000fe200078e0247 */
[----:B------:R-:W-:Y:S02]  /*131f0*/  PRMT R109, R85, 0x3340, R0 ;  /* 0x00003340556d7816 */ /* 0x000fe40000000000 */
[----:B------:R-:W-:Y:S01]  /*13200*/  LOP3.LUT R85, R32, 0xffff, RZ, 0xc0, !PT ;  /* 0x0000ffff20557812 */ /* 0x000fe200078ec0ff */
[----:B------:R-:W-:Y:S01]  /*13210*/  IMAD.IADD R32, R14, 0x1, -R75 ;  /* 0x000000010e207824 */ /* 0x000fe200078e0a4b */
[----:B------:R-:W-:Y:S01]  /*13220*/  PRMT R88, R79, 0x4210, R50 ;  /* 0x000042104f587816 */ /* 0x000fe20000000032 */
[----:B------:R-:W-:Y:S01]  /*13230*/  IMAD R79, R12, 0x4, R77 ;  /* 0x000000040c4f7824 */ /* 0x000fe200078e024d */
[----:B------:R-:W-:Y:S01]  /*13240*/  SHF.R.U32.HI R44, RZ, 0x8, R113 ;  /* 0x00000008ff2c7819 */ /* 0x000fe20000011671 */
[----:B------:R-:W-:Y:S01]  /*13250*/  FADD R32, R32, -1 ;  /* 0xbf80000020207421 */ /* 0x000fe20000000000 */
[----:B------:R-:W-:-:S02]  /*13260*/  LOP3.LUT R64, R64, 0xffff, RZ, 0xc0, !PT ;  /* 0x0000ffff40407812 */ /* 0x000fc400078ec0ff */
[----:B------:R-:W-:Y:S02]  /*13270*/  PRMT R113, R85, 0x3340, R0 ;  /* 0x0000334055717816 */ /* 0x000fe40000000000 */
[----:B------:R-:W-:Y:S01]  /*13280*/  PRMT R85, R46, 0x5410, R81 ;  /* 0x000054102e557816 */ /* 0x000fe20000000051 */
[C---:B------:R-:W-:Y:S01]  /*13290*/  IMAD R81, R12.reuse, 0x4, R79 ;  /* 0x000000040c517824 */ /* 0x040fe200078e024f */
[----:B------:R-:W-:Y:S02]  /*132a0*/  SHF.R.U32.HI R42, RZ, 0x8, R66 ;  /* 0x00000008ff2a7819 */ /* 0x000fe40000011642 */
[----:B------:R-:W-:Y:S01]  /*132b0*/  PRMT R83, R83, 0x4210, R64 ;  /* 0x0000421053537816 */ /* 0x000fe20000000040 */
[----:B------:R-:W-:Y:S01]  /*132c0*/  BAR.SYNC.DEFER_BLOCKING 0x0 ;  /* 0x0000000000007b1d */ /* 0x000fe20000010000 */
[----:B------:R-:W-:Y:S01]  /*132d0*/  IMAD R75, R12, 0x4, R81 ;  /* 0x000000040c4b7824 */ /* 0x000fe200078e0251 */
[----:B------:R-:W-:Y:S02]  /*132e0*/  LOP3.LUT R44, R44, 0xffff, RZ, 0xc0, !PT ;  /* 0x0000ffff2c2c7812 */ /* 0x000fe400078ec0ff */
[----:B------:R-:W-:-:S02]  /*132f0*/  LOP3.LUT R95, R42, 0xffff, RZ, 0xc0, !PT ;  /* 0x0000ffff2a5f7812 */ /* 0x000fc400078ec0ff */
[----:B------:R-:W-:Y:S02]  /*13300*/  LOP3.LUT R70, R70, 0xffff, RZ, 0xc0, !PT ;  /* 0x0000ffff46467812 */ /* 0x000fe400078ec0ff */
[----:B------:R-:W-:Y:S02]  /*13310*/  PRMT R44, R95, 0x3340, R44 ;  /* 0x000033405f2c7816 */ /* 0x000fe4000000002c */
[----:B------:R-:W-:Y:S02]  /*13320*/  PRMT R89, R89, 0x4210, R70 ;  /* 0x0000421059597816 */ /* 0x000fe40000000046 */
[----:B------:R-:W-:Y:S01]  /*13330*/  PRMT R95, R48, 0x5410, R87 ;  /* 0x00005410305f7816 */ /* 0x000fe20000000057 */
[----:B------:R-:W-:Y:S01]  /*13340*/  FFMA.FTZ R87, R32, R115, -0.16845393180847167969 ;  /* 0xbe2c7f3020577423 */ /* 0x000fe20000010073 */
[----:B------:R-:W-:Y:S02]  /*13350*/  PRMT R94, R85, 0x5210, R36 ;  /* 0x00005210555e7816 */ /* 0x000fe40000000024 */
[----:B------:R-:W-:-:S02]  /*13360*/  PRMT R91, R52, 0x5410, R91 ;  /* 0x00005410345b7816 */ /* 0x000fc4000000005b */
[----:B------:R-:W-:Y:S02]  /*13370*/  PRMT R93, R54, 0x5410, R93 ;  /* 0x00005410365d7816 */ /* 0x000fe4000000005d */
[----:B------:R-:W-:Y:S02]  /*13380*/  PRMT R96, R91, 0x5210, R50 ;  /* 0x000052105b607816 */ /* 0x000fe40000000032 */
[----:B------:R-:W-:Y:S01]  /*13390*/  PRMT R101, R56, 0x5410, R97 ;  /* 0x0000541038657816 */ /* 0x000fe20000000061 */
[----:B------:R2:W-:Y:S01]  /*133a0*/  STS.64 [R10+UR6], R82 ;  /* 0x000000520a007988 */ /* 0x0005e20008000a06 */
[----:B------:R-:W-:Y:S02]  /*133b0*/  PRMT R95, R95, 0x5210, R64 ;  /* 0x000052105f5f7816 */ /* 0x000fe40000000040 */
[----:B------:R-:W-:Y:S01]  /*133c0*/  PRMT R97, R93, 0x5210, R70 ;  /* 0x000052105d617816 */ /* 0x000fe20000000046 */
[----:B------:R4:W-:Y:S01]  /*133d0*/  STS.64 [R10+UR6+0x80], R88 ;  /* 0x000080580a007988 */ /* 0x0009e20008000a06 */
[----:B------:R-:W-:-:S02]  /*133e0*/  LOP3.LUT R26, R26, 0xffff, RZ, 0xc0, !PT ;  /* 0x0000ffff1a1a7812 */ /* 0x000fc400078ec0ff */
[----:B------:R-:W-:Y:S01]  /*133f0*/  PRMT R103, R58, 0x5410, R103 ;  /* 0x000054103a677816 */ /* 0x000fe20000000067 */
[----:B------:R-:W-:Y:S01]  /*13400*/  STS.64 [R10+UR6+0x100], R94 ;  /* 0x0001005e0a007988 */ /* 0x000fe20008000a06 */
[--C-:B------:R-:W-:Y:S02]  /*13410*/  PRMT R106, R99, 0x4210, R26.reuse ;  /* 0x00004210636a7816 */ /* 0x100fe4000000001a */
[----:B------:R-:W-:Y:S01]  /*13420*/  LOP3.LUT R28, R28, 0xffff, RZ, 0xc0, !PT ;  /* 0x0000ffff1c1c7812 */ /* 0x000fe200078ec0ff */
[----:B--2---:R-:W-:Y:S01]  /*13430*/  IMAD R83, R12, 0x4, R75 ;  /* 0x000000040c537824 */ /* 0x004fe200078e024b */
[----:B------:R-:W-:Y:S01]  /*13440*/  PRMT R108, R101, 0x5210, R26 ;  /* 0x00005210656c7816 */ /* 0x000fe2000000001a */
[----:B------:R2:W-:Y:S01]  /*13450*/  STS.64 [R10+UR6+0x180], R96 ;  /* 0x000180600a007988 */ /* 0x0005e20008000a06 */
[----:B------:R-:W-:Y:S01]  /*13460*/  PRMT R117, R38, 0x5410, R109 ;  /* 0x0000541026757816 */ /* 0x000fe2000000006d */
[----:B------:R-:W-:Y:S02]  /*13470*/  IMAD R85, R12, 0x4, R83 ;  /* 0x000000040c557824 */ /* 0x000fe400078e0253 */
[----:B----4-:R-:W-:Y:S01]  /*13480*/  FFMA.FTZ R89, R32, R87, 0.1716887056827545166 ;  /* 0x3e2fcf2a20597423 */ /* 0x010fe20000010057 */
[----:B------:R-:W-:Y:S01]  /*13490*/  PRMT R109, R103, 0x5210, R28 ;  /* 0x00005210676d7816 */ /* 0x000fe2000000001c */
[----:B------:R-:W-:Y:S01]  /*134a0*/  FADD R26, R51, -1 ;  /* 0xbf800000331a7421 */ /* 0x000fe20000000000 */
[----:B------:R-:W-:-:S02]  /*134b0*/  IMAD R87, R12, 0x4, R85 ;  /* 0x000000040c577824 */ /* 0x000fc400078e0255 */
[----:B------:R-:W-:Y:S01]  /*134c0*/  FFMA.FTZ R91, R32, R89, -0.17900948226451873779 ;  /* 0xbe374e43205b7423 */ /* 0x000fe20000010059 */
[----:B------:R-:W-:Y:S01]  /*134d0*/  LOP3.LUT R30, R30, 0xffff, RZ, 0xc0, !PT ;  /* 0x0000ffff1e1e7812 */ /* 0x000fe200078ec0ff */
[----:B------:R-:W-:Y:S01]  /*134e0*/  FFMA.FTZ R51, R24, R115, -0.16845393180847167969 ;  /* 0xbe2c7f3018337423 */ /* 0x000fe20000010073 */
[----:B------:R-:W-:Y:S01]  /*134f0*/  IMAD R89, R12, 0x4, R87 ;  /* 0x000000040c597824 */ /* 0x000fe200078e0257 */
[----:B------:R-:W-:Y:S01]  /*13500*/  PRMT R107, R107, 0x4210, R28 ;  /* 0x000042106b6b7816 */ /* 0x000fe2000000001c */
[----:B------:R-:W-:Y:S01]  /*13510*/  FFMA.FTZ R91, R32, R91, 0.20512372255325317383 ;  /* 0x3e520bf4205b7423 */ /* 0x000fe2000001005b */
[----:B------:R-:W-:Y:S01]  /*13520*/  LOP3.LUT R28, R10, 0x8, RZ, 0x3c, !PT ;  /* 0x000000080a1c7812 */ /* 0x000fe200078e3cff */
[----:B------:R-:W-:Y:S01]  /*13530*/  IMAD R93, R12, 0x4, R89 ;  /* 0x000000040c5d7824 */ /* 0x000fe200078e0259 */
[----:B--2---:R-:W-:Y:S01]  /*13540*/  PRMT R96, R105, 0x4210, R30 ;  /* 0x0000421069607816 */ /* 0x004fe2000000001e */
[C---:B------:R-:W-:Y:S01]  /*13550*/  FFMA.FTZ R10, R53.reuse, R115, -0.16845393180847167969 ;  /* 0xbe2c7f30350a7423 */ /* 0x040fe20000010073 */
[----:B------:R-:W-:Y:S01]  /*13560*/  LOP3.LUT R34, R34, 0xffff, RZ, 0xc0, !PT ;  /* 0x0000ffff22227812 */ /* 0x000fe200078ec0ff */
[----:B------:R-:W-:Y:S01]  /*13570*/  IMAD R95, R12, 0x4, R93 ;  /* 0x000000040c5f7824 */ /* 0x000fe200078e025d */
[----:B------:R2:W-:Y:S01]  /*13580*/  STS.64 [R28+UR6+0x1000], R106 ;  /* 0x0010006a1c007988 */ /* 0x0005e20008000a06 */
[----:B------:R-:W-:Y:S01]  /*13590*/  PRMT R119, R44, 0x5410, R113 ;  /* 0x000054102c777816 */ /* 0x000fe20000000071 */
[----:B------:R-:W-:Y:S01]  /*135a0*/  FFMA.FTZ R10, R53, R10, 0.1716887056827545166 ;  /* 0x3e2fcf2a350a7423 */ /* 0x000fe2000001000a */
[----:B------:R-:W-:Y:S01]  /*135b0*/  IMAD R99, R12, 0x4, R95 ;  /* 0x000000040c637824 */ /* 0x000fe200078e025f */
[----:B------:R-:W-:Y:S01]  /*135c0*/  STS.64 [R28+UR6+0x1100], R108 ;  /* 0x0011006c1c007988 */ /* 0x000fe20008000a06 */
[----:B------:R-:W-:Y:S01]  /*135d0*/  PRMT R97, R111, 0x4210, R34 ;  /* 0x000042106f617816 */ /* 0x000fe20000000022 */
[----:B------:R-:W-:Y:S01]  /*135e0*/  FFMA.FTZ R51, R24, R51, 0.1716887056827545166 ;  /* 0x3e2fcf2a18337423 */ /* 0x000fe20000010033 */
[----:B------:R-:W-:-:S02]  /*135f0*/  IMAD R101, R12, 0x4, R99 ;  /* 0x000000040c657824 */ /* 0x000fc400078e0263 */
[C---:B------:R-:W-:Y:S01]  /*13600*/  FFMA.FTZ R10, R53.reuse, R10, -0.17900948226451873779 ;  /* 0xbe374e43350a7423 */ /* 0x040fe2000001000a */
[----:B------:R-:W-:Y:S01]  /*13610*/  FFMA.FTZ R91, R32, R91, -0.24046532809734344482 ;  /* 0xbe763c8b205b7423 */ /* 0x000fe2000001005b */
[----:B------:R4:W-:Y:S01]  /*13620*/  STS.64 [R28+UR6+0x1080], R96 ;  /* 0x001080601c007988 */ /* 0x0009e20008000a06 */
[----:B------:R-:W-:Y:S02]  /*13630*/  IMAD R103, R12, 0x4, R101 ;  /* 0x000000040c677824 */ /* 0x000fe400078e0265 */
[----:B------:R-:W-:Y:S01]  /*13640*/  FFMA.FTZ R51, R24, R51, -0.17900948226451873779 ;  /* 0xbe374e4318337423 */ /* 0x000fe20000010033 */
[C---:B------:R-:W-:Y:S01]  /*13650*/  FFMA.FTZ R10, R53.reuse, R10, 0.20512372255325317383 ;  /* 0x3e520bf4350a7423 */ /* 0x040fe2000001000a */
[----:B------:R-:W-:Y:S01]  /*13660*/  FFMA.FTZ R91, R32, R91, 0.28857114911079406738 ;  /* 0x3e93bf99205b7423 */ /* 0x000fe2000001005b */
[----:B------:R-:W-:Y:S02]  /*13670*/  IMAD R105, R12, 0x4, R103 ;  /* 0x000000040c697824 */ /* 0x000fe400078e0267 */
[----:B------:R-:W-:Y:S01]  /*13680*/  FFMA.FTZ R51, R24, R51, 0.20512372255325317383 ;  /* 0x3e520bf418337423 */ /* 0x000fe20000010033 */
[----:B------:R-:W-:Y:S01]  /*13690*/  FFMA.FTZ R10, R53, R10, -0.24046532809734344482 ;  /* 0xbe763c8b350a7423 */ /* 0x000fe2000001000a */
[----:B------:R-:W-:Y:S01]  /*136a0*/  ISETP.GE.U32.AND P6, PT, R9, 0x7f800000, PT ;  /* 0x7f8000000900780c */ /* 0x000fe20003fc6070 */
[----:B--2---:R-:W-:-:S02]  /*136b0*/  IMAD R107, R12, 0x4, R105 ;  /* 0x000000040c6b7824 */ /* 0x004fc400078e0269 */
[----:B------:R-:W-:Y:S01]  /*136c0*/  FFMA.FTZ R51, R24, R51, -0.24046532809734344482 ;  /* 0xbe763c8b18337423 */ /* 0x000fe20000010033 */
[C---:B------:R-:W-:Y:S01]  /*136d0*/  FFMA.FTZ R10, R53.reuse, R10, 0.28857114911079406738 ;  /* 0x3e93bf99350a7423 */ /* 0x040fe2000001000a */
[----:B----4-:R-:W-:Y:S01]  /*136e0*/  FFMA.FTZ R97, R26, R115, -0.16845393180847167969 ;  /* 0xbe2c7f301a617423 */ /* 0x010fe20000010073 */
[----:B------:R-:W-:Y:S02]  /*136f0*/  IMAD R109, R12, 0x4, R107 ;  /* 0x000000040c6d7824 */ /* 0x000fe400078e026b */
[----:B------:R-:W-:Y:S01]  /*13700*/  FFMA.FTZ R51, R24, R51, 0.28857114911079406738 ;  /* 0x3e93bf9918337423 */ /* 0x000fe20000010033 */
[C---:B------:R-:W-:Y:S01]  /*13710*/  FFMA.FTZ R10, R53.reuse, R10, -0.36067417263984680176 ;  /* 0xbeb8aa49350a7423 */ /* 0x040fe2000001000a */
[----:B------:R-:W-:Y:S01]  /*13720*/  FFMA.FTZ R97, R26, R97, 0.1716887056827545166 ;  /* 0x3e2fcf2a1a617423 */ /* 0x000fe20000010061 */
[----:B------:R-:W-:Y:S02]  /*13730*/  IMAD R111, R12, 0x4, R109 ;  /* 0x000000040c6f7824 */ /* 0x000fe400078e026d */
[----:B------:R-:W-:Y:S01]  /*13740*/  FFMA.FTZ R51, R24, R51, -0.36067417263984680176 ;  /* 0xbeb8aa4918337423 */ /* 0x000fe20000010033 */
[----:B------:R-:W-:Y:S01]  /*13750*/  FFMA.FTZ R10, R53, R10, 0.48089820146560668945 ;  /* 0x3ef6384a350a7423 */ /* 0x000fe2000001000a */
[----:B------:R-:W-:Y:S01]  /*13760*/  FFMA.FTZ R97, R26, R97, -0.17900948226451873779 ;  /* 0xbe374e431a617423 */ /* 0x000fe20000010061 */
[----:B------:R-:W-:-:S02]  /*13770*/  IMAD R113, R12, 0x4, R111 ;  /* 0x000000040c717824 */ /* 0x000fc400078e026f */
[----:B------:R-:W-:Y:S01]  /*13780*/  FFMA.FTZ R51, R24, R51, 0.48089820146560668945 ;  /* 0x3ef6384a18337423 */ /* 0x000fe20000010033 */
[C---:B------:R-:W-:Y:S01]  /*13790*/  FFMA.FTZ R10, R53.reuse, R10, -0.72134751081466674805 ;  /* 0xbf38aa3b350a7423 */ /* 0x040fe2000001000a */
[----:B------:R-:W-:Y:S01]  /*137a0*/  FFMA.FTZ R97, R26, R97, 0.20512372255325317383 ;  /* 0x3e520bf41a617423 */ /* 0x000fe20000010061 */
[----:B------:R-:W-:Y:S02]  /*137b0*/  IMAD R115, R12, 0x4, R113 ;  /* 0x000000040c737824 */ /* 0x000fe400078e0271 */
[----:B------:R-:W-:Y:S01]  /*137c0*/  FFMA.FTZ R51, R24, R51, -0.72134751081466674805 ;  /* 0xbf38aa3b18337423 */ /* 0x000fe20000010033 */
[----:B------:R-:W-:Y:S01]  /*137d0*/  FMUL R10, R53, R10 ;  /* 0x0000000a350a7220 */ /* 0x000fe20000400000 */
[----:B------:R-:W-:Y:S01]  /*137e0*/  FFMA.FTZ R97, R26, R97, -0.24046532809734344482 ;  /* 0xbe763c8b1a617423 */ /* 0x000fe20000010061 */
[----:B------:R-:W-:Y:S02]  /*137f0*/  IMAD R121, R12, 0x4, R115 ;  /* 0x000000040c797824 */ /* 0x000fe400078e0273 */
[----:B------:R-:W-:Y:S01]  /*13800*/  FFMA.FTZ R91, R32, R91, -0.36067417263984680176 ;  /* 0xbeb8aa49205b7423 */ /* 0x000fe2000001005b */
[----:B------:R-:W-:Y:S01]  /*13810*/  FMUL R51, R24, R51 ;  /* 0x0000003318337220 */ /* 0x000fe20000400000 */
[----:B------:R-:W-:Y:S01]  /*13820*/  FFMA.FTZ R97, R26, R97, 0.28857114911079406738 ;  /* 0x3e93bf991a617423 */ /* 0x000fe20000010061 */
[----:B------:R-:W-:-:S02]  /*13830*/  IMAD R127, R12, 0x4, R121 ;  /* 0x000000040c7f7824 */ /* 0x000fc400078e0279 */
[C---:B------:R-:W-:Y:S01]  /*13840*/  FMUL R10, R53.reuse, R10 ;  /* 0x0000000a350a7220 */ /* 0x040fe20000400000 */
[----:B------:R-:W-:Y:S01]  /*13850*/  FFMA.FTZ R91, R32, R91, 0.48089820146560668945 ;  /* 0x3ef6384a205b7423 */ /* 0x000fe2000001005b */
[----:B------:R-:W-:Y:S01]  /*13860*/  ISETP.GE.U32.AND P4, PT, R16, 0x7f800000, PT ;  /* 0x7f8000001000780c */ /* 0x000fe20003f86070 */
[----:B------:R-:W-:Y:S02]  /*13870*/  IMAD R133, R12, 0x4, R127 ;  /* 0x000000040c857824 */ /* 0x000fe400078e027f */
[----:B------:R-:W-:Y:S01]  /*13880*/  FFMA.FTZ R97, R26, R97, -0.36067417263984680176 ;  /* 0xbeb8aa491a617423 */ /* 0x000fe20000010061 */
[----:B------:R-:W-:Y:S01]  /*13890*/  FMUL R51, R24, R51 ;  /* 0x0000003318337220 */ /* 0x000fe20000400000 */
[----:B------:R-:W-:Y:S01]  /*138a0*/  FFMA.FTZ R10, R53, 1.4426950216293334961, R10 ;  /* 0x3fb8aa3b350a7823 */ /* 0x000fe2000001000a */
[----:B------:R-:W-:Y:S02]  /*138b0*/  IMAD R137, R12, 0x4, R133 ;  /* 0x000000040c897824 */ /* 0x000fe400078e0285 */
[----:B------:R-:W-:Y:S01]  /*138c0*/  FFMA.FTZ R91, R32, R91, -0.72134751081466674805 ;  /* 0xbf38aa3b205b7423 */ /* 0x000fe2000001005b */
[----:B------:R-:W-:Y:S01]  /*138d0*/  ISETP.GE.U32.AND P1, PT, R14, 0x7f800000, PT ;  /* 0x7f8000000e00780c */ /* 0x000fe20003f26070 */
[----:B------:R-:W-:Y:S01]  /*138e0*/  FFMA.FTZ R97, R26, R97, 0.48089820146560668945 ;  /* 0x3ef6384a1a617423 */ /* 0x000fe20000010061 */
[----:B------:R-:W-:Y:S01]  /*138f0*/  IMAD R139, R12, 0x4, R137 ;  /* 0x000000040c8b7824 */ /* 0x000fe200078e0289 */
[----:B0-----:R-:W-:Y:S01]  /*13900*/  LOP3.LUT R169, R169, 0x1f, RZ, 0xc0, !PT ;  /* 0x0000001fa9a97812 */ /* 0x001fe200078ec0ff */
[----:B------:R-:W-:Y:S01]  /*13910*/  FFMA.FTZ R51, R24, 1.4426950216293334961, R51 ;  /* 0x3fb8aa3b18337823 */ /* 0x000fe20000010033 */
[----:B------:R-:W-:Y:S01]  /*13920*/  FADD R84, R23, R10 ;  /* 0x0000000a17547221 */ /* 0x000fe20000000000 */
[----:B------:R-:W-:-:S02]  /*13930*/  IMAD R143, R12, 0x4, R139 ;  /* 0x000000040c8f7824 */ /* 0x000fc400078e028b */
[----:B------:R-:W-:Y:S01]  /*13940*/  FMUL R91, R32, R91 ;  /* 0x0000005b205b7220 */ /* 0x000fe20000400000 */
[----:B------:R-:W-:Y:S02]  /*13950*/  @P6 IMAD.MOV.U32 R10, RZ, RZ, 0x7f800000 ;  /* 0x7f800000ff0a6424 */ /* 0x000fe400078e00ff */
[----:B------:R-:W-:Y:S01]  /*13960*/  FFMA.FTZ R97, R26, R97, -0.72134751081466674805 ;  /* 0xbf38aa3b1a617423 */ /* 0x000fe20000010061 */
[----:B------:R-:W-:Y:S01]  /*13970*/  IMAD R145, R12, 0x4, R143 ;  /* 0x000000040c917824 */ /* 0x000fe200078e028f */
[----:B------:R-:W-:Y:S01]  /*13980*/  ISETP.GE.U32.AND P5, PT, R8, 0x7f800000, PT ;  /* 0x7f8000000800780c */ /* 0x000fe20003fa6070 */
[----:B-1----:R-:W-:Y:S02]  /*13990*/  IMAD R168, R168, 0x20, R169 ;  /* 0x00000020a8a87824 */ /* 0x002fe400078e02a9 */
[----:B------:R-:W-:Y:S01]  /*139a0*/  FADD R80, R18, R51 ;  /* 0x0000003312507221 */ /* 0x000fe20000000000 */
[----:B------:R-:W-:Y:S02]  /*139b0*/  IMAD R147, R12, 0x4, R145 ;  /* 0x000000040c937824 */ /* 0x000fe400078e0291 */
[----:B------:R-:W-:Y:S01]  /*139c0*/  FMUL R91, R32, R91 ;  /* 0x0000005b205b7220 */ /* 0x000fe20000400000 */
[C---:B------:R-:W-:Y:S01]  /*139d0*/  FSETP.NEU.AND P2, PT, R9.reuse, RZ, PT ;  /* 0x000000ff0900720b */ /* 0x040fe20003f4d000 */
[----:B------:R-:W-:Y:S01]  /*139e0*/  @P6 FFMA.FTZ R80, R9, R10, +INF ;  /* 0x7f80000009506423 */ /* 0x000fe2000001000a */
[----:B------:R-:W-:-:S02]  /*139f0*/  IMAD R149, R12, 0x4, R147 ;  /* 0x000000040c957824 */ /* 0x000fc400078e0293 */
[----:B------:R-:W-:Y:S01]  /*13a00*/  FMUL R97, R26, R97 ;  /* 0x000000611a617220 */ /* 0x000fe20000400000 */
[----:B------:R-:W-:Y:S02]  /*13a10*/  @P4 IMAD.MOV.U32 R23, RZ, RZ, 0x7f800000 ;  /* 0x7f800000ff174424 */ /* 0x000fe400078e00ff */
[----:B------:R-:W-:Y:S01]  /*13a20*/  FFMA.FTZ R91, R32, 1.4426950216293334961, R91 ;  /* 0x3fb8aa3b205b7823 */ /* 0x000fe2000001005b */
[----:B------:R-:W-:Y:S02]  /*13a30*/  IMAD R153, R12, 0x4, R149 ;  /* 0x000000040c997824 */ /* 0x000fe400078e0295 */
[----:B------:R-:W-:Y:S01]  /*13a40*/  FMUL R97, R26, R97 ;  /* 0x000000611a617220 */ /* 0x000fe20000400000 */
[----:B------:R-:W-:Y:S01]  /*13a50*/  IMAD R9, R168, UR5, RZ ;  /* 0x00000005a8097c24 */ /* 0x000fe2000f8e02ff */
[----:B------:R-:W-:Y:S01]  /*13a60*/  USHF.R.S32.HI UR5, URZ, 0x1f, UR4 ;  /* 0x0000001fff057899 */ /* 0x000fe20008011404 */
[----:B------:R-:W-:Y:S02]  /*13a70*/  IMAD R155, R12, 0x4, R153 ;  /* 0x000000040c9b7824 */ /* 0x000fe400078e0299 */
[----:B------:R-:W-:Y:S01]  /*13a80*/  @P4 FFMA.FTZ R84, R16, R23, +INF ;  /* 0x7f80000010544423 */ /* 0x000fe20000010017 */
[----:B------:R-:W-:Y:S01]  /*13a90*/  @P1 IMAD.MOV.U32 R51, RZ, RZ, 0x7f800000 ;  /* 0x7f800000ff331424 */ /* 0x000fe200078e00ff */
[----:B---3--:R-:W-:Y:S01]  /*13aa0*/  IADD3 R164, P4, P6, R9, UR4, R164 ;  /* 0x0000000409a47c10 */ /* 0x008fe2000fe9e0a4 */
[----:B------:R-:W-:Y:S01]  /*13ab0*/  IMAD R157, R12, 0x4, R155 ;  /* 0x000000040c9d7824 */ /* 0x000fe200078e029b */
[----:B------:R-:W-:Y:S01]  /*13ac0*/  SHF.R.S32.HI R10, RZ, 0x1f, R9 ;  /* 0x0000001fff0a7819 */ /* 0x000fe20000011409 */
[----:B------:R-:W-:Y:S01]  /*13ad0*/  FADD R74, R20, R91 ;  /* 0x0000005b144a7221 */ /* 0x000fe20000000000 */
[----:B------:R-:W-:Y:S01]  /*13ae0*/  FFMA.FTZ R97, R26, 1.4426950216293334961, R97 ;  /* 0x3fb8aa3b1a617823 */ /* 0x000fe20000010061 */
[----:B------:R-:W-:-:S02]  /*13af0*/  IMAD R161, R12, 0x4, R157 ;  /* 0x000000040ca17824 */ /* 0x000fc400078e029d */
[----:B------:R-:W-:Y:S01]  /*13b00*/  @P1 FFMA.FTZ R74, R14, R51, +INF ;  /* 0x7f8000000e4a1423 */ /* 0x000fe20000010033 */
[----:B------:R-:W-:Y:S01]  /*13b10*/  @P5 IMAD.MOV.U32 R51, RZ, RZ, 0x7f800000 ;  /* 0x7f800000ff335424 */ /* 0x000fe200078e00ff */
[----:B------:R-:W-:Y:S01]  /*13b20*/  IADD3.X R166, PT, PT, R10, UR5, R165, P4, P6 ;  /* 0x000000050aa67c10 */ /* 0x000fe2000a7ec4a5 */
[----:B------:R-:W-:Y:S01]  /*13b30*/  IMAD R163, R12, 0x4, R161 ;  /* 0x000000040ca37824 */ /* 0x000fe200078e02a1 */
[-C--:B------:R-:W-:Y:S01]  /*13b40*/  IADD3 R10, P4, PT, R11, R164.reuse, RZ ;  /* 0x000000a40b0a7210 */ /* 0x080fe20007f9e0ff */
[----:B------:R-:W-:Y:S01]  /*13b50*/  FADD R88, R22, R97 ;  /* 0x0000006116587221 */ /* 0x000fe20000000000 */
[----:B------:R-:W-:Y:S01]  /*13b60*/  FSETP.NEU.AND P3, PT, R14, RZ, PT ;  /* 0x000000ff0e00720b */ /* 0x000fe20003f6d000 */
[----:B------:R-:W-:Y:S02]  /*13b70*/  IMAD R9, R12, 0x4, R163 ;  /* 0x000000040c097824 */ /* 0x000fe400078e02a3 */
[----:B------:R-:W-:Y:S01]  /*13b80*/  @P5 FFMA.FTZ R88, R8, R51, +INF ;  /* 0x7f80000008585423 */ /* 0x000fe20000010033 */
[----:B------:R-:W-:Y:S01]  /*13b90*/  FSETP.NEU.AND P1, PT, R16, RZ, PT ;  /* 0x000000ff1000720b */ /* 0x000fe20003f2d000 */
[----:B------:R-:W0:Y:S01]  /*13ba0*/  LDCU UR4, c[0x0][0x3ec] ;  /* 0x00007d80ff0477ac */ /* 0x000e220008000800 */
[----:B------:R-:W-:Y:S01]  /*13bb0*/  IMAD R162, R12, 0x4, R9 ;  /* 0x000000040ca27824 */ /* 0x000fe200078e0209 */
[----:B------:R-:W-:-:S02]  /*13bc0*/  IADD3 R12, P6, PT, R13, R164, RZ ;  /* 0x000000a40d0c7210 */ /* 0x000fc40007fde0ff */
[----:B------:R-:W-:Y:S02]  /*13bd0*/  PRMT R22, R117, 0x5210, R30 ;  /* 0x0000521075167816 */ /* 0x000fe4000000001e */
[----:B------:R-:W-:Y:S02]  /*13be0*/  PRMT R23, R119, 0x5210, R34 ;  /* 0x0000521077177816 */ /* 0x000fe40000000022 */
[----:B------:R-:W-:Y:S02]  /*13bf0*/  IADD3 R14, P5, PT, R15, R164, RZ ;  /* 0x000000a40f0e7210 */ /* 0x000fe40007fbe0ff */
[----:B------:R-:W-:Y:S01]  /*13c00*/  LEA.HI.X.SX32 R11, R11, R166, 0x1, P4 ;  /* 0x000000a60b0b7211 */ /* 0x000fe200020f0eff */
[----:B------:R1:W-:Y:S01]  /*13c10*/  STS.64 [R28+UR6+0x1180], R22 ;  /* 0x001180161c007988 */ /* 0x0003e20008000a06 */
[----:B------:R-:W-:Y:S01]  /*13c20*/  BAR.SYNC.DEFER_BLOCKING 0x0 ;  /* 0x0000000000007b1d */ /* 0x000fe20000010000 */
[----:B------:R-:W-:Y:S02]  /*13c30*/  IADD3 R16, P4, PT, R17, R164, RZ ;  /* 0x000000a411107210 */ /* 0x000fe40007f9e0ff */
[----:B------:R-:W-:Y:S01]  /*13c40*/  LEA.HI.X.SX32 R13, R13, R166, 0x1, P6 ;  /* 0x000000a60d0d7211 */ /* 0x000fe200030f0eff */
[----:B0-----:R-:W-:Y:S01]  /*13c50*/  UIMAD UR4, UR8, UR4, URZ ;  /* 0x00000004080472a4 */ /* 0x001fe2000f8e02ff */
[----:B------:R-:W-:-:S02]  /*13c60*/  IADD3 R18, P6, PT, R19, R164, RZ ;  /* 0x000000a413127210 */ /* 0x000fc40007fde0ff */
[----:B------:R-:W-:Y:S01]  /*13c70*/  LEA.HI.X.SX32 R15, R15, R166, 0x1, P5 ;  /* 0x000000a60f0f7211 */ /* 0x000fe200028f0eff */
[----:B------:R-:W-:Y:S01]  /*13c80*/  USHF.L.U32 UR8, UR4, 0x2, URZ ;  /* 0x0000000204087899 */ /* 0x000fe200080006ff */
[----:B------:R-:W-:Y:S01]  /*13c90*/  IADD3 R20, P5, PT, R21, R164, RZ ;  /* 0x000000a415147210 */ /* 0x000fe20007fbe0ff */
[----:B------:R-:W-:Y:S01]  /*13ca0*/  UIMAD.WIDE UR4, UR4, 0x4, URZ ;  /* 0x00000004040478a5 */ /* 0x000fe2000f8e02ff */
[----:B------:R-:W-:Y:S02]  /*13cb0*/  LEA.HI.X.SX32 R17, R17, R166, 0x1, P4 ;  /* 0x000000a611117211 */ /* 0x000fe400020f0eff */
[----:B-1----:R-:W-:Y:S02]  /*13cc0*/  IADD3 R22, P4, PT, R25, R164, RZ ;  /* 0x000000a419167210 */ /* 0x002fe40007f9e0ff */
[----:B------:R-:W-:Y:S02]  /*13cd0*/  LEA.HI.X.SX32 R19, R19, R166, 0x1, P6 ;  /* 0x000000a613137211 */ /* 0x000fe400030f0eff */
[----:B------:R-:W-:-:S02]  /*13ce0*/  IADD3 R24, P6, PT, R27, R164, RZ ;  /* 0x000000a41b187210 */ /* 0x000fc40007fde0ff */
[----:B------:R-:W-:Y:S02]  /*13cf0*/  LEA.HI.X.SX32 R21, R21, R166, 0x1, P5 ;  /* 0x000000a615157211 */ /* 0x000fe400028f0eff */
[----:B------:R-:W-:Y:S02]  /*13d00*/  IADD3 R26, P5, PT, R29, R164, RZ ;  /* 0x000000a41d1a7210 */ /* 0x000fe40007fbe0ff */
[----:B------:R-:W-:Y:S02]  /*13d10*/  LEA.HI.X.SX32 R23, R25, R166, 0x1, P4 ;  /* 0x000000a619177211 */ /* 0x000fe400020f0eff */
[----:B------:R-:W-:Y:S02]  /*13d20*/  IADD3 R28, P4, PT, R31, R164, RZ ;  /* 0x000000a41f1c7210 */ /* 0x000fe40007f9e0ff */
        /* <DEDUP_REMOVED lines=12> */
[-C--:B------:R-:W-:Y:S02]  /*13df0*/  LEA.HI.X.SX32 R37, R39, R166.reuse, 0x1, P6 ;  /* 0x000000a627257211 */ /* 0x080fe400030f0eff */
[----:B------:R-:W-:-:S02]  /*13e00*/  LEA.HI.X.SX32 R39, R41, R166, 0x1, P5 ;  /* 0x000000a629277211 */ /* 0x000fc400028f0eff */
[----:B------:R-:W-:Y:S02]  /*13e10*/  IADD3 R44, P5, PT, R49, R164, RZ ;  /* 0x000000a4312c7210 */ /* 0x000fe40007fbe0ff */
[----:B------:R-:W-:Y:S02]  /*13e20*/  LEA.HI.X.SX32 R41, R45, R166, 0x1, P4 ;  /* 0x000000a62d297211 */ /* 0x000fe400020f0eff */
[-C--:B------:R-:W-:Y:S02]  /*13e30*/  IADD3 R46, P4, PT, R47, R164.reuse, RZ ;  /* 0x000000a42f2e7210 */ /* 0x080fe40007f9e0ff */
[----:B------:R-:W-:Y:S02]  /*13e40*/  IADD3 R42, P6, PT, R43, R164, RZ ;  /* 0x000000a42b2a7210 */ /* 0x000fe40007fde0ff */
[----:B------:R-:W-:Y:S02]  /*13e50*/  LEA.HI.X.SX32 R45, R49, R166, 0x1, P5 ;  /* 0x000000a6312d7211 */ /* 0x000fe400028f0eff */
[----:B------:R-:W-:-:S02]  /*13e60*/  IADD3 R50, P5, PT, R57, R164, RZ ;  /* 0x000000a439327210 */ /* 0x000fc40007fbe0ff */
[-C--:B------:R-:W-:Y:S02]  /*13e70*/  LEA.HI.X.SX32 R47, R47, R166.reuse, 0x1, P4 ;  /* 0x000000a62f2f7211 */ /* 0x080fe400020f0eff */
        /* <DEDUP_REMOVED lines=52> */
[----:B------:R-:W-:Y:S01]  /*141c0*/  IADD3 R122, P5, PT, R115, R164, RZ ;  /* 0x000000a4737a7210 */ /* 0x000fe20007fbe0ff */
[----:B------:R-:W0:Y:S01]  /*141d0*/  LDS.64 R108, [R6+UR6] ;  /* 0x00000006066c7984 */ /* 0x000e220008000a00 */
[----:B------:R-:W-:-:S02]  /*141e0*/  LEA.HI.X.SX32 R117, R111, R166, 0x1, P4 ;  /* 0x000000a66f757211 */ /* 0x000fc400020f0eff */
[----:B------:R-:W-:Y:S02]  /*141f0*/  LOP3.LUT R144, R6, 0x8, RZ, 0x3c, !PT ;  /* 0x0000000806907812 */ /* 0x000fe400078e3cff */
[----:B------:R-:W-:Y:S02]  /*14200*/  LEA.HI.X.SX32 R103, R107, R166, 0x1, P6 ;  /* 0x000000a66b677211 */ /* 0x000fe400030f0eff */
[-C--:B------:R-:W-:Y:S01]  /*14210*/  IADD3 R130, P4, PT, R121, R164.reuse, RZ ;  /* 0x000000a479827210 */ /* 0x080fe20007f9e0ff */
[----:B------:R-:W1:Y:S01]  /*14220*/  LDS.64 R106, [R144+UR6] ;  /* 0x00000006906a7984 */ /* 0x000e620008000a00 */
[----:B------:R-:W-:Y:S02]  /*14230*/  IADD3 R124, P6, PT, R113, R164, RZ ;  /* 0x000000a4717c7210 */ /* 0x000fe40007fde0ff */
[----:B------:R-:W-:Y:S01]  /*14240*/  LEA.HI.X.SX32 R123, R115, R166, 0x1, P5 ;  /* 0x000000a6737b7211 */ /* 0x000fe200028f0eff */
[----:B------:R-:W-:Y:S01]  /*14250*/  LDS.64 R110, [R144+UR6+0x400] ;  /* 0x00040006906e7984 */ /* 0x000fe20008000a00 */
[----:B------:R-:W-:-:S02]  /*14260*/  IADD3 R134, P5, PT, R133, R164, RZ ;  /* 0x000000a485867210 */ /* 0x000fc40007fbe0ff */
[-C--:B------:R-:W-:Y:S01]  /*14270*/  LEA.HI.X.SX32 R131, R121, R166.reuse, 0x1, P4 ;  /* 0x000000a679837211 */ /* 0x080fe200020f0eff */
[----:B------:R-:W2:Y:S01]  /*14280*/  LDS.64 R114, [R6+UR6+0x200] ;  /* 0x0002000606727984 */ /* 0x000ea20008000a00 */
[----:B------:R-:W-:Y:S02]  /*14290*/  LEA.HI.X.SX32 R125, R113, R166, 0x1, P6 ;  /* 0x000000a6717d7211 */ /* 0x000fe400030f0eff */
[-C--:B------:R-:W-:Y:S01]  /*142a0*/  IADD3 R132, P4, PT, R137, R164.reuse, RZ ;  /* 0x000000a489847210 */ /* 0x080fe20007f9e0ff */
[----:B------:R-:W3:Y:S01]  /*142b0*/  LDS.64 R112, [R144+UR6+0x200] ;  /* 0x0002000690707984 */ /* 0x000ee20008000a00 */
[----:B------:R-:W-:Y:S02]  /*142c0*/  IADD3 R128, P6, PT, R127, R164, RZ ;  /* 0x000000a47f807210 */ /* 0x000fe40007fde0ff */
[-C--:B------:R-:W-:Y:S01]  /*142d0*/  LEA.HI.X.SX32 R135, R133, R166.reuse, 0x1, P5 ;  /* 0x000000a685877211 */ /* 0x080fe200028f0eff */
[----:B------:R-:W4:Y:S01]  /*142e0*/  LDS.64 R120, [R6+UR6+0x400] ;  /* 0x0004000606787984 */ /* 0x000f220008000a00 */
[----:B------:R-:W-:-:S02]  /*142f0*/  LEA.HI.X.SX32 R133, R137, R166, 0x1, P4 ;  /* 0x000000a689857211 */ /* 0x000fc400020f0eff */
[----:B------:R-:W-:Y:S01]  /*14300*/  LEA.HI.X.SX32 R129, R127, R166, 0x1, P6 ;  /* 0x000000a67f817211 */ /* 0x000fe200030f0eff */
[----:B------:R-:W5:Y:S01]  /*14310*/  LDS.64 R136, [R6+UR6+0x600] ;  /* 0x0006000606887984 */ /* 0x000f620008000a00 */
[-C--:B------:R-:W-:Y:S02]  /*14320*/  IADD3 R140, P6, PT, R139, R164.reuse, RZ ;  /* 0x000000a48b8c7210 */ /* 0x080fe40007fde0ff */
[----:B------:R-:W-:Y:S01]  /*14330*/  IADD3 R138, P5, PT, R143, R164, RZ ;  /* 0x000000a48f8a7210 */ /* 0x000fe20007fbe0ff */
[----:B------:R-:W1:Y:S01]  /*14340*/  LDS.64 R126, [R144+UR6+0x600] ;  /* 0x00060006907e7984 */ /* 0x000e620008000a00 */
[----:B------:R-:W-:Y:S02]  /*14350*/  LEA.HI.X.SX32 R141, R139, R166, 0x1, P6 ;  /* 0x000000a68b8d7211 */ /* 0x000fe400030f0eff */
[----:B------:R-:W-:Y:S02]  /*14360*/  IADD3 R142, P4, PT, R145, R164, RZ ;  /* 0x000000a4918e7210 */ /* 0x000fe40007f9e0ff */
[----:B------:R-:W-:-:S02]  /*14370*/  LEA.HI.X.SX32 R139, R143, R166, 0x1, P5 ;  /* 0x000000a68f8b7211 */ /* 0x000fc400028f0eff */
[-C--:B------:R-:W-:Y:S02]  /*14380*/  IADD3 R150, P5, PT, R149, R164.reuse, RZ ;  /* 0x000000a495967210 */ /* 0x080fe40007fbe0ff */
        /* <DEDUP_REMOVED lines=13> */
[-C--:B------:R-:W-:Y:S02]  /*14460*/  LEA.HI.X.SX32 R153, R161, R166.reuse, 0x1, P4 ;  /* 0x000000a6a1997211 */ /* 0x080fe400020f0eff */
[----:B0-----:R-:W-:Y:S02]  /*14470*/  PRMT R75, R108, 0x7770, RZ ;  /* 0x000077706c4b7816 */ /* 0x001fe400000000ff */
[-C--:B------:R-:W-:Y:S02]  /*14480*/  LEA.HI.X.SX32 R161, R9, R166.reuse, 0x1, P5 ;  /* 0x000000a609a17211 */ /* 0x080fe400028f0eff */
[----:B-1----:R-:W-:Y:S01]  /*14490*/  PRMT R9, R106, 0x7770, RZ ;  /* 0x000077706a097816 */ /* 0x002fe200000000ff */
[----:B------:R0:W-:Y:S01]  /*144a0*/  STG.E.U8 desc[UR12][R10.64], R75 ;  /* 0x0000004b0a007986 */ /* 0x0001e2000c10110c */
[----:B------:R-:W-:-:S02]  /*144b0*/  LEA.HI.X.SX32 R157, R163, R166, 0x1, P6 ;  /* 0x000000a6a39d7211 */ /* 0x000fc400030f0eff */
[----:B--2---:R-:W-:Y:S01]  /*144c0*/  PRMT R81, R114, 0x7770, RZ ;  /* 0x0000777072517816 */ /* 0x004fe200000000ff */
[----:B------:R1:W-:Y:S01]  /*144d0*/  STG.E.U8 desc[UR12][R12.64], R9 ;  /* 0x000000090c007986 */ /* 0x0003e2000c10110c */
[----:B---3--:R-:W-:Y:S02]  /*144e0*/  PRMT R163, R112, 0x7770, RZ ;  /* 0x0000777070a37816 */ /* 0x008fe400000000ff */
[----:B----4-:R-:W-:Y:S01]  /*144f0*/  PRMT R85, R120, 0x7770, RZ ;  /* 0x0000777078557816 */ /* 0x010fe200000000ff */
[----:B------:R2:W-:Y:S01]  /*14500*/  STG.E.U8 desc[UR12][R14.64], R81 ;  /* 0x000000510e007986 */ /* 0x0005e2000c10110c */
[----:B------:R-:W-:Y:S02]  /*14510*/  PRMT R165, R110, 0x7770, RZ ;  /* 0x000077706ea57816 */ /* 0x000fe400000000ff */
[----:B-----5:R-:W-:Y:S01]  /*14520*/  PRMT R89, R136, 0x7770, RZ ;  /* 0x0000777088597816 */ /* 0x020fe200000000ff */
[----:B------:R3:W-:Y:S01]  /*14530*/  STG.E.U8 desc[UR12][R16.64], R163 ;  /* 0x000000a310007986 */ /* 0x0007e2000c10110c */
[----:B------:R-:W-:-:S02]  /*14540*/  PRMT R167, R126, 0x7770, RZ ;  /* 0x000077707ea77816 */ /* 0x000fc400000000ff */
[----:B0-----:R-:W-:Y:S01]  /*14550*/  PRMT R75, R106, 0x7771, RZ ;  /* 0x000077716a4b7816 */ /* 0x001fe200000000ff */
[----:B------:R0:W-:Y:S01]  /*14560*/  STG.E.U8 desc[UR12][R18.64], R85 ;  /* 0x0000005512007986 */ /* 0x0001e2000c10110c */
[----:B-1----:R-:W-:Y:S02]  /*14570*/  PRMT R9, R108, 0x7771, RZ ;  /* 0x000077716c097816 */ /* 0x002fe400000000ff */
[----:B------:R-:W-:Y:S01]  /*14580*/  PRMT R11, R114, 0x7771, RZ ;  /* 0x00007771720b7816 */ /* 0x000fe200000000ff */
[----:B------:R1:W-:Y:S01]  /*14590*/  STG.E.U8 desc[UR12][R20.64], R165 ;  /* 0x000000a514007986 */ /* 0x0003e2000c10110c */
[----:B------:R-:W-:Y:S02]  /*145a0*/  PRMT R13, R120, 0x7771, RZ ;  /* 0x00007771780d7816 */ /* 0x000fe400000000ff */
[----:B--2---:R-:W-:Y:S01]  /*145b0*/  PRMT R15, R136, 0x7771, RZ ;  /* 0x00007771880f7816 */ /* 0x004fe200000000ff */
[----:B------:R2:W-:Y:S01]  /*145c0*/  STG.E.U8 desc[UR12][R22.64], R89 ;  /* 0x0000005916007986 */ /* 0x0005e2000c10110c */
[----:B---3--:R-:W-:-:S02]  /*145d0*/  PRMT R17, R106, 0x7772, RZ ;  /* 0x000077726a117816 */ /* 0x008fc400000000ff */
[----:B------:R-:W-:Y:S01]  /*145e0*/  IADD3 R144, P4, PT, R162, R164, RZ ;  /* 0x000000a4a2907210 */ /* 0x000fe20007f9e0ff */
[----:B------:R-:W-:Y:S01]  /*145f0*/  STG.E.U8 desc[UR12][R24.64], R167 ;  /* 0x000000a718007986 */ /* 0x000fe2000c10110c */
[----:B0-----:R-:W-:Y:S02]  /*14600*/  PRMT R19, R112, 0x7771, RZ ;  /* 0x0000777170137816 */ /* 0x001fe400000000ff */
[----:B------:R-:W-:Y:S01]  /*14610*/  LEA.HI.X.SX32 R145, R162, R166, 0x1, P4 ;  /* 0x000000a6a2917211 */ /* 0x000fe200020f0eff */
[----:B------:R0:W-:Y:S01]  /*14620*/  STG.E.U8 desc[UR12][R26.64], R9 ;  /* 0x000000091a007986 */ /* 0x0001e2000c10110c */
[----:B-1----:R-:W-:Y:S02]  /*14630*/  PRMT R21, R110, 0x7771, RZ ;  /* 0x000077716e157816 */ /* 0x002fe400000000ff */
[----:B------:R-:W-:Y:S01]  /*14640*/  FSETP.NEU.AND P6, PT, R8, RZ, PT ;  /* 0x000000ff0800720b */ /* 0x000fe20003fcd000 */
[----:B------:R-:W-:Y:S01]  /*14650*/  STG.E.U8 desc[UR12][R28.64], R75 ;  /* 0x0000004b1c007986 */ /* 0x000fe2000c10110c */
[----:B--2---:R-:W-:-:S02]  /*14660*/  PRMT R23, R126, 0x7771, RZ ;  /* 0x000077717e177816 */ /* 0x004fc400000000ff */
[----:B------:R-:W-:Y:S01]  /*14670*/  FSEL R84, R84, -INF , P1 ;  /* 0xff80000054547808 */ /* 0x000fe20000800000 */
[----:B------:R1:W-:Y:S01]  /*14680*/  STG.E.U8 desc[UR12][R30.64], R11 ;  /* 0x0000000b1e007986 */ /* 0x0003e2000c10110c */
[----:B------:R-:W-:-:S03]  /*14690*/  LOP3.LUT R5, R5, 0x70, RZ, 0xc0, !PT ;  /* 0x0000007005057812 */ /* 0x000fc600078ec0ff */
[----:B------:R2:W-:Y:S01]  /*146a0*/  STG.E.U8 desc[UR12][R32.64], R19 ;  /* 0x0000001320007986 */ /* 0x0005e2000c10110c */
[----:B0-----:R-:W-:Y:S01]  /*146b0*/  PRMT R9, R108, 0x7772, RZ ;  /* 0x000077726c097816 */ /* 0x001fe200000000ff */
[----:B------:R-:W-:Y:S01]  /*146c0*/  FFMA R10, R84, 0.69314718246459960938, R3 ;  /* 0x3f317218540a7823 */ /* 0x000fe20000000003 */
[----:B------:R-:W-:Y:S01]  /*146d0*/  IMAD.SHL.U32 R3, R168, 0x4, RZ ;  /* 0x00000004a8037824 */ /* 0x000fe200078e00ff */
[----:B------:R0:W-:Y:S04]  /*146e0*/  STG.E.U8 desc[UR12][R34.64], R13 ;  /* 0x0000000d22007986 */ /* 0x0001e8000c10110c */
[----:B------:R3:W-:Y:S01]  /*146f0*/  STG.E.U8 desc[UR12][R36.64], R21 ;  /* 0x0000001524007986 */ /* 0x0007e2000c10110c */
[----:B-1----:R-:W-:-:S03]  /*14700*/  PRMT R11, R114, 0x7772, RZ ;  /* 0x00007772720b7816 */ /* 0x002fc600000000ff */
[----:B------:R1:W-:Y:S01]  /*14710*/  STG.E.U8 desc[UR12][R38.64], R15 ;  /* 0x0000000f26007986 */ /* 0x0003e2000c10110c */
[----:B--2---:R-:W-:-:S03]  /*14720*/  PRMT R19, R112, 0x7772, RZ ;  /* 0x0000777270137816 */ /* 0x004fc600000000ff */
[----:B------:R2:W-:Y:S01]  /*14730*/  STG.E.U8 desc[UR12][R40.64], R23 ;  /* 0x0000001728007986 */ /* 0x0005e2000c10110c */
[----:B0-----:R-:W-:-:S03]  /*14740*/  PRMT R13, R120, 0x7772, RZ ;  /* 0x00007772780d7816 */ /* 0x001fc600000000ff */
[----:B------:R0:W-:Y:S01]  /*14750*/  STG.E.U8 desc[UR12][R42.64], R9 ;  /* 0x000000092a007986 */ /* 0x0001e2000c10110c */
[----:B---3--:R-:W-:-:S03]  /*14760*/  PRMT R21, R110, 0x7772, RZ ;  /* 0x000077726e157816 */ /* 0x008fc600000000ff */
        /* <DEDUP_REMOVED lines=53> */
[C---:B0-----:R-:W-:Y:S02]  /*14ac0*/  PRMT R9, R109.reuse, 0x7772, RZ ;  /* 0x000077726d097816 */ /* 0x041fe400000000ff */
[----:B------:R-:W-:Y:S01]  /*14ad0*/  PRMT R109, R109, 0x7773, RZ ;  /* 0x000077736d6d7816 */ /* 0x000fe200000000ff */
[----:B------:R0:W-:Y:S01]  /*14ae0*/  STG.E.U8 desc[UR12][R118.64], R13 ;  /* 0x0000000d76007986 */ /* 0x0001e2000c10110c */
[C---:B---3--:R-:W-:Y:S02]  /*14af0*/  PRMT R17, R107.reuse, 0x7772, RZ ;  /* 0x000077726b117816 */ /* 0x048fe400000000ff */
[----:B------:R-:W-:Y:S01]  /*14b00*/  PRMT R107, R107, 0x7773, RZ ;  /* 0x000077736b6b7816 */ /* 0x000fe200000000ff */
[----:B------:R3:W-:Y:S01]  /*14b10*/  STG.E.U8 desc[UR12][R116.64], R21 ;  /* 0x0000001574007986 */ /* 0x0007e2000c10110c */
[C---:B-1----:R-:W-:Y:S02]  /*14b20*/  PRMT R11, R115.reuse, 0x7772, RZ ;  /* 0x00007772730b7816 */ /* 0x042fe400000000ff */
[----:B------:R-:W-:Y:S01]  /*14b30*/  PRMT R115, R115, 0x7773, RZ ;  /* 0x0000777373737816 */ /* 0x000fe200000000ff */
[----:B------:R1:W-:Y:S01]  /*14b40*/  STG.E.U8 desc[UR12][R124.64], R15 ;  /* 0x0000000f7c007986 */ /* 0x0003e2000c10110c */
[----:B--2---:R-:W-:-:S02]  /*14b50*/  PRMT R19, R113, 0x7772, RZ ;  /* 0x0000777271137816 */ /* 0x004fc400000000ff */
[----:B------:R-:W-:Y:S01]  /*14b60*/  PRMT R113, R113, 0x7773, RZ ;  /* 0x0000777371717816 */ /* 0x000fe200000000ff */
[----:B------:R-:W-:Y:S01]  /*14b70*/  STG.E.U8 desc[UR12][R122.64], R23 ;  /* 0x000000177a007986 */ /* 0x000fe2000c10110c */
[C---:B0-----:R-:W-:Y:S02]  /*14b80*/  PRMT R13, R121.reuse, 0x7772, RZ ;  /* 0x00007772790d7816 */ /* 0x041fe400000000ff */
[----:B------:R-:W-:Y:S01]  /*14b90*/  PRMT R121, R121, 0x7773, RZ ;  /* 0x0000777379797816 */ /* 0x000fe200000000ff */
[----:B------:R0:W-:Y:S01]  /*14ba0*/  STG.E.U8 desc[UR12][R130.64], R9 ;  /* 0x0000000982007986 */ /* 0x0001e2000c10110c */
[C---:B---3--:R-:W-:Y:S02]  /*14bb0*/  PRMT R21, R111.reuse, 0x7772, RZ ;  /* 0x000077726f157816 */ /* 0x048fe400000000ff */
[----:B------:R-:W-:Y:S01]  /*14bc0*/  PRMT R111, R111, 0x7773, RZ ;  /* 0x000077736f6f7816 */ /* 0x000fe200000000ff */
[----:B------:R-:W-:Y:S01]  /*14bd0*/  STG.E.U8 desc[UR12][R128.64], R17 ;  /* 0x0000001180007986 */ /* 0x000fe2000c10110c */
[----:B-1----:R-:W-:-:S02]  /*14be0*/  PRMT R15, R137, 0x7772, RZ ;  /* 0x00007772890f7816 */ /* 0x002fc400000000ff */
[----:B------:R-:W-:Y:S01]  /*14bf0*/  PRMT R137, R137, 0x7773, RZ ;  /* 0x0000777389897816 */ /* 0x000fe200000000ff */
[----:B------:R1:W-:Y:S01]  /*14c00*/  STG.E.U8 desc[UR12][R134.64], R11 ;  /* 0x0000000b86007986 */ /* 0x0003e2000c10110c */
[----:B0-----:R-:W-:-:S03]  /*14c10*/  PRMT R9, R127, 0x7772, RZ ;  /* 0x000077727f097816 */ /* 0x001fc600000000ff */
[----:B------:R-:W-:Y:S01]  /*14c20*/  STG.E.U8 desc[UR12][R132.64], R19 ;  /* 0x0000001384007986 */ /* 0x000fe2000c10110c */
[----:B------:R-:W-:-:S03]  /*14c30*/  PRMT R127, R127, 0x7773, RZ ;  /* 0x000077737f7f7816 */ /* 0x000fc600000000ff */
[----:B------:R0:W-:Y:S01]  /*14c40*/  STG.E.U8 desc[UR12][R140.64], R13 ;  /* 0x0000000d8c007986 */ /* 0x0001e2000c10110c */
[----:B-1----:R-:W-:-:S03]  /*14c50*/  FSEL R11, R74, -INF , P3 ;  /* 0xff8000004a0b7808 */ /* 0x002fc60001800000 */
[----:B------:R-:W-:Y:S04]  /*14c60*/  STG.E.U8 desc[UR12][R138.64], R21 ;  /* 0x000000158a007986 */ /* 0x000fe8000c10110c */
[----:B------:R1:W-:Y:S01]  /*14c70*/  STG.E.U8 desc[UR12][R142.64], R15 ;  /* 0x0000000f8e007986 */ /* 0x0003e2000c10110c */
[----:B------:R-:W-:Y:S01]  /*14c80*/  FFMA R8, R11, 0.69314718246459960938, R0 ;  /* 0x3f3172180b087823 */ /* 0x000fe20000000000 */
[----:B------:R-:W-:Y:S02]  /*14c90*/  IMAD.HI R0, R168, 0x4, RZ ;  /* 0x00000004a8007827 */ /* 0x000fe400078e02ff */
[----:B------:R2:W-:Y:S01]  /*14ca0*/  STG.E.U8 desc[UR12][R146.64], R9 ;  /* 0x0000000992007986 */ /* 0x0005e2000c10110c */
[----:B0-----:R-:W-:-:S03]  /*14cb0*/  FSEL R13, R88, -INF , P6 ;  /* 0xff800000580d7808 */ /* 0x001fc60003000000 */
[----:B------:R0:W-:Y:S02]  /*14cc0*/  STG.E.U8 desc[UR12][R150.64], R109 ;  /* 0x0000006d96007986 */ /* 0x0001e4000c10110c */
[----:B------:R-:W-:Y:S02]  /*14cd0*/  FFMA R11, R13, 0.69314718246459960938, R4 ;  /* 0x3f3172180d0b7823 */ /* 0x000fe40000000004 */
[----:B------:R0:W-:Y:S01]  /*14ce0*/  STG.E.U8 desc[UR12][R148.64], R107 ;  /* 0x0000006b94007986 */ /* 0x0001e2000c10110c */
[----:B-1----:R-:W1:Y:S03]  /*14cf0*/  LDC.64 R14, c[0x0][0x3a0] ;  /* 0x0000e800ff0e7b82 */ /* 0x002e660000000a00 */
[----:B------:R0:W-:Y:S01]  /*14d00*/  STG.E.U8 desc[UR12][R154.64], R115 ;  /* 0x000000739a007986 */ /* 0x0001e2000c10110c */
[----:B--2---:R-:W-:-:S03]  /*14d10*/  FSEL R9, R80, -INF , P2 ;  /* 0xff80000050097808 */ /* 0x004fc60001000000 */
[----:B------:R0:W-:Y:S02]  /*14d20*/  STG.E.U8 desc[UR12][R158.64], R113 ;  /* 0x000000719e007986 */ /* 0x0001e4000c10110c */
[----:B------:R-:W-:Y:S02]  /*14d30*/  FFMA R9, R9, 0.69314718246459960938, R2 ;  /* 0x3f31721809097823 */ /* 0x000fe40000000002 */
[----:B------:R0:W-:Y:S04]  /*14d40*/  STG.E.U8 desc[UR12][R152.64], R121 ;  /* 0x0000007998007986 */ /* 0x0001e8000c10110c */
[----:B------:R0:W-:Y:S04]  /*14d50*/  STG.E.U8 desc[UR12][R156.64], R111 ;  /* 0x0000006f9c007986 */ /* 0x0001e8000c10110c */
[----:B------:R0:W-:Y:S04]  /*14d60*/  STG.E.U8 desc[UR12][R160.64], R137 ;  /* 0x00000089a0007986 */ /* 0x0001e8000c10110c */
[----:B------:R0:W-:Y:S01]  /*14d70*/  STG.E.U8 desc[UR12][R144.64], R127 ;  /* 0x0000007f90007986 */ /* 0x0001e2000c10110c */
[----:B------:R-:W-:Y:S01]  /*14d80*/  BAR.SYNC.DEFER_BLOCKING 0x0 ;  /* 0x0000000000007b1d */ /* 0x000fe20000010000 */
[----:B-1----:R-:W-:-:S04]  /*14d90*/  IADD3 R2, P1, P2, R3, UR8, R14 ;  /* 0x0000000803027c10 */ /* 0x002fc8000fa3e00e */
[----:B------:R-:W-:Y:S01]  /*14da0*/  IADD3.X R3, PT, PT, R0, UR5, R15, P1, P2 ;  /* 0x0000000500037c10 */ /* 0x000fe20008fe440f */
[----:B------:R0:W-:Y:S02]  /*14db0*/  STS.128 [R5+UR6], R8 ;  /* 0x0000000805007988 */ /* 0x0001e40008000c06 */
[----:B------:R-:W-:Y:S06]  /*14dc0*/  BAR.SYNC.DEFER_BLOCKING 0x0 ;  /* 0x0000000000007b1d */ /* 0x000fec0000010000 */
[----:B------:R-:W-:Y:S05]  /*14dd0*/  @P0 EXIT ;  /* 0x000000000000094d */ /* 0x000fea0003800000 */
[----:B------:R-:W1:Y:S04]  /*14de0*/  LDS R7, [R7] ;  /* 0x0000000007077984 */ /* 0x000e680000000800 */
[----:B-1----:R-:W-:Y:S01]  /*14df0*/  STG.E desc[UR12][R2.64], R7 ;  /* 0x0000000702007986 */ /* 0x002fe2000c10190c */
[----:B------:R-:W-:Y:S05]  /*14e00*/  EXIT ;  /* 0x000000000000794d */ /* 0x000fea0003800000 */
.L_x_2:
[----:B------:R-:W-:-:S00]  /*14e10*/  BRA `(.L_x_2) ;  /* 0xfffffffc00fc7947 */ /* 0x000fc0000383ffff */
[----:B------:R-:W-:-:S00]  /*14e20*/  NOP ;  /* 0x0000000000007918 */ /* 0x000fc00000000000 */
        /* <DEDUP_REMOVED lines=13> */
.L_x_3:


//--------------------- .nv.global.init           --------------------------
	.section	.nv.global.init,"aw",@progbits
.nv.global.init:
	.type		_$_str,@object
	.size		_$_str,(.L_0 - _$_str)
_$_str:
        /*0000*/ 	.byte	0x5f, 0x5f, 0x43, 0x55, 0x44, 0x41, 0x5f, 0x46, 0x54, 0x5a, 0x00
.L_0:


//--------------------- .nv.shared.attn_fwd       --------------------------
	.section	.nv.shared.attn_fwd,"aw",@nobits
	.sectionflags	@""
	.align	16
	.zero		1024


//--------------------- .nv.shared.reserved.0     --------------------------
	.section	.nv.shared.reserved.0,"aw",@nobits
	.weak		__nv_reservedSMEM_offset_0_alias
	.size		__nv_reservedSMEM_offset_0_alias, 0, 64
	.other		__nv_reservedSMEM_offset_0_alias,@"STO_CUDA_RESERVED_SHARED STV_DEFAULT"
__nv_reservedSMEM_offset_0_alias:
	.zero		0
	.zero		64


//--------------------- .nv.constant0.attn_fwd    --------------------------
	.section	.nv.constant0.attn_fwd,"a",@progbits
	.sectionflags	@""
	.align	4
.nv.constant0.attn_fwd:
	.zero		1032


//--------------------- SYMBOLS --------------------------

	.type		.nv.reservedSmem.offset0,@object
	.size		.nv.reservedSmem.offset0,0x4
	.type		.nv.reservedSmem.cap,@object
	.size		.nv.reservedSmem.cap,0x4
